def attn_fwd(
    Q,
    K,
    V,
    Out,
    Lse,
    sm_scale,
    stride_qz,
    stride_qh,
    stride_qm,
    stride_qk,
    stride_kz,
    stride_kh,
    stride_kn,
    stride_kk,
    stride_vz,
    stride_vh,
    stride_vn,
    stride_vk,
    stride_oz,
    stride_oh,
    stride_om,
    stride_ok,
    seqlen_q,
    seqlen_k,
    BLOCK_M: tl.constexpr,
    BLOCK_N: tl.constexpr,
    HEAD_DIM: tl.constexpr,
    CAUSAL: tl.constexpr,
):
    start_m = tl.program_id(0)
    off_hz = tl.program_id(1)
    q_off = off_hz * stride_qh
    k_off = off_hz * stride_kh
    v_off = off_hz * stride_vh
    offs_m = start_m * BLOCK_M + tl.arange(0, BLOCK_M)
    offs_d = tl.arange(0, HEAD_DIM)
    offs_n = tl.arange(0, BLOCK_N)
    q_ptrs = Q + q_off + offs_m[:, None] * stride_qm + offs_d[None, :] * stride_qk
    k_ptrs = K + k_off + offs_d[:, None] * stride_kk + offs_n[None, :] * stride_kn
    v_ptrs = V + v_off + offs_n[:, None] * stride_vn + offs_d[None, :] * stride_vk
    m_i = tl.full([BLOCK_M], float("-inf"), dtype=tl.float32)
    l_i = tl.zeros([BLOCK_M], dtype=tl.float32) + 1.0
    acc = tl.zeros([BLOCK_M, HEAD_DIM], dtype=tl.float32)
    q = tl.load(q_ptrs)
    acc, l_i, m_i = _attn_fwd_inner(
        acc,
        l_i,
        m_i,
        q,
        k_ptrs,
        v_ptrs,
        sm_scale,
        stride_kn,
        stride_vn,
        start_m,
        seqlen_k,
        BLOCK_M,
        BLOCK_N,
        HEAD_DIM,
        CAUSAL,
    )
    acc = acc / l_i[:, None]
    lse = m_i + tl.math.log2(l_i) / 1.4426950408889634
    o_ptrs = (
        Out
        + off_hz * stride_oh
        + offs_m[:, None] * stride_om
        + offs_d[None, :] * stride_ok
    )
    tl.store(o_ptrs, acc.to(Out.dtype.element_ty))
    tl.store(Lse + off_hz * seqlen_q + offs_m, lse)

# config = {"BLOCK_M": 32, "BLOCK_N": 128, "HEAD_DIM": 512, "arch": "sm_100", "causal": true, "dtype": "fp16", "num_stages": 2, "num_warps": 4}
# arch = sm_100


// ===== COMPILED SASS (sm_100a) =====

	.target	sm_100a

	.elftype	@"ET_EXEC"


//--------------------- .note.nv.tkinfo           --------------------------
	.section	.note.nv.tkinfo,"",@"SHT_NOTE"
	.sectionflags	@"SHF_NOTE_NV_TKINFO"
	.tkinfo
        /*0018*/ 	.word	0x00000081
        /*0030*/ 	.string	""
        /*0030*/ 	.string	"ptxas-blackwell"
        /*0030*/ 	.string	"Cuda compilation tools, release 12.9, V12.9.86"
        /*0030*/ 	.string	"Build cuda_12.9.r12.9/compiler.36037853_0"
        /*0030*/ 	.string	"-v  -suppress-debug-info  -lineinfo  -arch sm_100a "



//--------------------- .note.nv.cuver            --------------------------
	.section	.note.nv.cuver,"",@"SHT_NOTE"
	.sectionflags	@"SHF_NOTE_NV_CUVER"
        /*0018*/ 	.short	0x0001
        /*001a*/ 	.short	0x0064
        /*001c*/ 	.short	0x0001
        /*001e*/ 	.short	0x0000
        /*0020*/ 	.short	0x0001
        /*0022*/ 	.short	0x0000


//--------------------- .nv.info                  --------------------------
	.section	.nv.info,"",@"SHT_CUDA_INFO"
	.align	4


	//----- nvinfo : EIATTR_REGCOUNT
	.align		4
        /*0000*/ 	.byte	0x04, 0x2f
        /*0002*/ 	.short	(.L_2 - .L_1)
	.align		4
.L_1:
        /*0004*/ 	.word	index@(attn_fwd)
        /*0008*/ 	.word	0x00000020


	//----- nvinfo : EIATTR_FRAME_SIZE
	.align		4
.L_2:
        /*000c*/ 	.byte	0x04, 0x11
        /*000e*/ 	.short	(.L_4 - .L_3)
	.align		4
.L_3:
        /*0010*/ 	.word	index@(attn_fwd)
        /*0014*/ 	.word	0x00003ef8


	//----- nvinfo : EIATTR_MIN_STACK_SIZE
	.align		4
.L_4:
        /*0018*/ 	.byte	0x04, 0x12
        /*001a*/ 	.short	(.L_6 - .L_5)
	.align		4
.L_5:
        /*001c*/ 	.word	index@(attn_fwd)
        /*0020*/ 	.word	0x00003ef8
.L_6:


//--------------------- .nv.info.attn_fwd         --------------------------
	.section	.nv.info.attn_fwd,"",@"SHT_CUDA_INFO"
	.sectionflags	@""
	.align	4


	//----- nvinfo : EIATTR_CUDA_API_VERSION
	.align		4
        /*0000*/ 	.byte	0x04, 0x37
        /*0002*/ 	.short	(.L_8 - .L_7)
.L_7:
        /*0004*/ 	.word	0x00000081


	//----- nvinfo : EIATTR_KPARAM_INFO
	.align		4
.L_8:
        /*0008*/ 	.byte	0x04, 0x17
        /*000a*/ 	.short	(.L_10 - .L_9)
.L_9:
        /*000c*/ 	.word	0x00000000
        /*0010*/ 	.short	0x0019
        /*0012*/ 	.short	0x0080
        /*0014*/ 	.byte	0x00, 0xf4, 0x21, 0x00


	//----- nvinfo : EIATTR_KPARAM_INFO
	.align		4
.L_10:
        /*0018*/ 	.byte	0x04, 0x17
        /*001a*/ 	.short	(.L_12 - .L_11)
.L_11:
        /*001c*/ 	.word	0x00000000
        /*0020*/ 	.short	0x0018
        /*0022*/ 	.short	0x0078
        /*0024*/ 	.byte	0x00, 0xf4, 0x21, 0x00


	//----- nvinfo : EIATTR_KPARAM_INFO
	.align		4
.L_12:
        /*0028*/ 	.byte	0x04, 0x17
        /*002a*/ 	.short	(.L_14 - .L_13)
.L_13:
        /*002c*/ 	.word	0x00000000
        /*0030*/ 	.short	0x0017
        /*0032*/ 	.short	0x0070
        /*0034*/ 	.byte	0x00, 0xf0, 0x11, 0x00


	//----- nvinfo : EIATTR_KPARAM_INFO
	.align		4
.L_14:
        /*0038*/ 	.byte	0x04, 0x17
        /*003a*/ 	.short	(.L_16 - .L_15)
.L_15:
        /*003c*/ 	.word	0x00000000
        /*0040*/ 	.short	0x0016
        /*0042*/ 	.short	0x006c
        /*0044*/ 	.byte	0x00, 0xf0, 0x11, 0x00


	//----- nvinfo : EIATTR_KPARAM_INFO
	.align		4
.L_16:
        /*0048*/ 	.byte	0x04, 0x17
        /*004a*/ 	.short	(.L_18 - .L_17)
.L_17:
        /*004c*/ 	.word	0x00000000
        /*0050*/ 	.short	0x0015
        /*0052*/ 	.short	0x0068
        /*0054*/ 	.byte	0x00, 0xf0, 0x11, 0x00


	//----- nvinfo : EIATTR_KPARAM_INFO
	.align		4
.L_18:
        /*0058*/ 	.byte	0x04, 0x17
        /*005a*/ 	.short	(.L_20 - .L_19)
.L_19:
        /*005c*/ 	.word	0x00000000
        /*0060*/ 	.short	0x0014
        /*0062*/ 	.short	0x0064
        /*0064*/ 	.byte	0x00, 0xf0, 0x11, 0x00


	//----- nvinfo : EIATTR_KPARAM_INFO
	.align		4
.L_20:
        /*0068*/ 	.byte	0x04, 0x17
        /*006a*/ 	.short	(.L_22 - .L_21)
.L_21:
        /*006c*/ 	.word	0x00000000
        /*0070*/ 	.short	0x0013
        /*0072*/ 	.short	0x0060
        /*0074*/ 	.byte	0x00, 0xf0, 0x11, 0x00


	//----- nvinfo : EIATTR_KPARAM_INFO
	.align		4
.L_22:
        /*0078*/ 	.byte	0x04, 0x17
        /*007a*/ 	.short	(.L_24 - .L_23)
.L_23:
        /*007c*/ 	.word	0x00000000
        /*0080*/ 	.short	0x0012
        /*0082*/ 	.short	0x005c
        /*0084*/ 	.byte	0x00, 0xf0, 0x11, 0x00


	//----- nvinfo : EIATTR_KPARAM_INFO
	.align		4
.L_24:
        /*0088*/ 	.byte	0x04, 0x17
        /*008a*/ 	.short	(.L_26 - .L_25)
.L_25:
        /*008c*/ 	.word	0x00000000
        /*0090*/ 	.short	0x0011
        /*0092*/ 	.short	0x0058
        /*0094*/ 	.byte	0x00, 0xf0, 0x11, 0x00


	//----- nvinfo : EIATTR_KPARAM_INFO
	.align		4
.L_26:
        /*0098*/ 	.byte	0x04, 0x17
        /*009a*/ 	.short	(.L_28 - .L_27)
.L_27:
        /*009c*/ 	.word	0x00000000
        /*00a0*/ 	.short	0x0010
        /*00a2*/ 	.short	0x0054
        /*00a4*/ 	.byte	0x00, 0xf0, 0x11, 0x00


	//----- nvinfo : EIATTR_KPARAM_INFO
	.align		4
.L_28:
        /*00a8*/ 	.byte	0x04, 0x17
        /*00aa*/ 	.short	(.L_30 - .L_29)
.L_29:
        /*00ac*/ 	.word	0x00000000
        /*00b0*/ 	.short	0x000f
        /*00b2*/ 	.short	0x0050
        /*00b4*/ 	.byte	0x00, 0xf0, 0x11, 0x00


	//----- nvinfo : EIATTR_KPARAM_INFO
	.align		4
.L_30:
        /*00b8*/ 	.byte	0x04, 0x17
        /*00ba*/ 	.short	(.L_32 - .L_31)
.L_31:
        /*00bc*/ 	.word	0x00000000
        /*00c0*/ 	.short	0x000e
        /*00c2*/ 	.short	0x004c
        /*00c4*/ 	.byte	0x00, 0xf0, 0x11, 0x00


	//----- nvinfo : EIATTR_KPARAM_INFO
	.align		4
.L_32:
        /*00c8*/ 	.byte	0x04, 0x17
        /*00ca*/ 	.short	(.L_34 - .L_33)
.L_33:
        /*00cc*/ 	.word	0x00000000
        /*00d0*/ 	.short	0x000d
        /*00d2*/ 	.short	0x0048
        /*00d4*/ 	.byte	0x00, 0xf0, 0x11, 0x00


	//----- nvinfo : EIATTR_KPARAM_INFO
	.align		4
.L_34:
        /*00d8*/ 	.byte	0x04, 0x17
        /*00da*/ 	.short	(.L_36 - .L_35)
.L_35:
        /*00dc*/ 	.word	0x00000000
        /*00e0*/ 	.short	0x000c
        /*00e2*/ 	.short	0x0044
        /*00e4*/ 	.byte	0x00, 0xf0, 0x11, 0x00


	//----- nvinfo : EIATTR_KPARAM_INFO
	.align		4
.L_36:
        /*00e8*/ 	.byte	0x04, 0x17
        /*00ea*/ 	.short	(.L_38 - .L_37)
.L_37:
        /*00ec*/ 	.word	0x00000000
        /*00f0*/ 	.short	0x000b
        /*00f2*/ 	.short	0x0040
        /*00f4*/ 	.byte	0x00, 0xf0, 0x11, 0x00


	//----- nvinfo : EIATTR_KPARAM_INFO
	.align		4
.L_38:
        /*00f8*/ 	.byte	0x04, 0x17
        /*00fa*/ 	.short	(.L_40 - .L_39)
.L_39:
        /*00fc*/ 	.word	0x00000000
        /*0100*/ 	.short	0x000a
        /*0102*/ 	.short	0x003c
        /*0104*/ 	.byte	0x00, 0xf0, 0x11, 0x00


	//----- nvinfo : EIATTR_KPARAM_INFO
	.align		4
.L_40:
        /*0108*/ 	.byte	0x04, 0x17
        /*010a*/ 	.short	(.L_42 - .L_41)
.L_41:
        /*010c*/ 	.word	0x00000000
        /*0110*/ 	.short	0x0009
        /*0112*/ 	.short	0x0038
        /*0114*/ 	.byte	0x00, 0xf0, 0x11, 0x00


	//----- nvinfo : EIATTR_KPARAM_INFO
	.align		4
.L_42:
        /*0118*/ 	.byte	0x04, 0x17
        /*011a*/ 	.short	(.L_44 - .L_43)
.L_43:
        /*011c*/ 	.word	0x00000000
        /*0120*/ 	.short	0x0008
        /*0122*/ 	.short	0x0034
        /*0124*/ 	.byte	0x00, 0xf0, 0x11, 0x00


	//----- nvinfo : EIATTR_KPARAM_INFO
	.align		4
.L_44:
        /*0128*/ 	.byte	0x04, 0x17
        /*012a*/ 	.short	(.L_46 - .L_45)
.L_45:
        /*012c*/ 	.word	0x00000000
        /*0130*/ 	.short	0x0007
        /*0132*/ 	.short	0x0030
        /*0134*/ 	.byte	0x00, 0xf0, 0x11, 0x00


	//----- nvinfo : EIATTR_KPARAM_INFO
	.align		4
.L_46:
        /*0138*/ 	.byte	0x04, 0x17
        /*013a*/ 	.short	(.L_48 - .L_47)
.L_47:
        /*013c*/ 	.word	0x00000000
        /*0140*/ 	.short	0x0006
        /*0142*/ 	.short	0x002c
        /*0144*/ 	.byte	0x00, 0xf0, 0x11, 0x00


	//----- nvinfo : EIATTR_KPARAM_INFO
	.align		4
.L_48:
        /*0148*/ 	.byte	0x04, 0x17
        /*014a*/ 	.short	(.L_50 - .L_49)
.L_49:
        /*014c*/ 	.word	0x00000000
        /*0150*/ 	.short	0x0005
        /*0152*/ 	.short	0x0028
        /*0154*/ 	.byte	0x00, 0xf0, 0x11, 0x00


	//----- nvinfo : EIATTR_KPARAM_INFO
	.align		4
.L_50:
        /*0158*/ 	.byte	0x04, 0x17
        /*015a*/ 	.short	(.L_52 - .L_51)
.L_51:
        /*015c*/ 	.word	0x00000000
        /*0160*/ 	.short	0x0004
        /*0162*/ 	.short	0x0020
        /*0164*/ 	.byte	0x00, 0xf4, 0x21, 0x00


	//----- nvinfo : EIATTR_KPARAM_INFO
	.align		4
.L_52:
        /*0168*/ 	.byte	0x04, 0x17
        /*016a*/ 	.short	(.L_54 - .L_53)
.L_53:
        /*016c*/ 	.word	0x00000000
        /*0170*/ 	.short	0x0003
        /*0172*/ 	.short	0x0018
        /*0174*/ 	.byte	0x00, 0xf4, 0x21, 0x00


	//----- nvinfo : EIATTR_KPARAM_INFO
	.align		4
.L_54:
        /*0178*/ 	.byte	0x04, 0x17
        /*017a*/ 	.short	(.L_56 - .L_55)
.L_55:
        /*017c*/ 	.word	0x00000000
        /*0180*/ 	.short	0x0002
        /*0182*/ 	.short	0x0010
        /*0184*/ 	.byte	0x00, 0xf4, 0x21, 0x00


	//----- nvinfo : EIATTR_KPARAM_INFO
	.align		4
.L_56:
        /*0188*/ 	.byte	0x04, 0x17
        /*018a*/ 	.short	(.L_58 - .L_57)
.L_57:
        /*018c*/ 	.word	0x00000000
        /*0190*/ 	.short	0x0001
        /*0192*/ 	.short	0x0008
        /*0194*/ 	.byte	0x00, 0xf4, 0x21, 0x00


	//----- nvinfo : EIATTR_KPARAM_INFO
	.align		4
.L_58:
        /*0198*/ 	.byte	0x04, 0x17
        /*019a*/ 	.short	(.L_60 - .L_59)
.L_59:
        /*019c*/ 	.word	0x00000000
        /*01a0*/ 	.short	0x0000
        /*01a2*/ 	.short	0x0000
        /*01a4*/ 	.byte	0x00, 0xf4, 0x21, 0x00


	//----- nvinfo : EIATTR_SPARSE_MMA_MASK
	.align		4
.L_60:
        /*01a8*/ 	.byte	0x03, 0x50
        /*01aa*/ 	.short	0x0000


	//----- nvinfo : EIATTR_MAXREG_COUNT
	.align		4
        /*01ac*/ 	.byte	0x03, 0x1b
        /*01ae*/ 	.short	0x00ff


	//----- nvinfo : EIATTR_NUM_BARRIERS
	.align		4
        /*01b0*/ 	.byte	0x02, 0x4c
        /*01b2*/ 	.byte	0x01
	.zero		1


	//----- nvinfo : EIATTR_ANNOTATIONS
	.align		4
        /*01b4*/ 	.byte	0x04, 0x55
        /*01b6*/ 	.short	(.L_62 - .L_61)


	//   ....[0]....
.L_61:
        /*01b8*/ 	.word	0x00000001
        /*01bc*/ 	.byte	0x90, 0x04, 0x00, 0x00, 0x01, 0x00, 0x00, 0x00, 0xa0, 0x04, 0x00, 0x00, 0x01, 0x00, 0x00, 0x00
        /* <DEDUP_REMOVED lines=1995> */
        /*7e7c*/ 	.byte	0x60, 0x60, 0x02, 0x00


	//----- nvinfo : EIATTR_COOP_GROUP_MASK_REGIDS
	.align		4
.L_62:
        /*7e80*/ 	.byte	0x04, 0x29
        /*7e82*/ 	.short	(.L_64 - .L_63)


	//   ....[0]....
.L_63:
        /*7e84*/ 	.word	0xffffffff


	//   ....[1]....
        /*7e88*/ 	.word	0xffffffff


	//   ....[2]....
        /*7e8c*/ 	.word	0xffffffff


	//   ....[3]....
        /*7e90*/ 	.word	0xffffffff


	//   ....[4]....
        /*7e94*/ 	.word	0xffffffff


	//   ....[5]....
        /*7e98*/ 	.word	0xffffffff


	//   ....[6]....
        /*7e9c*/ 	.word	0xffffffff


	//   ....[7]....
        /*7ea0*/ 	.word	0xffffffff


	//   ....[8]....
        /*7ea4*/ 	.word	0xffffffff


	//   ....[9]....
        /*7ea8*/ 	.word	0xffffffff


	//   ....[10]....
        /*7eac*/ 	.word	0xffffffff


	//   ....[11]....
        /*7eb0*/ 	.word	0xffffffff


	//   ....[12]....
        /*7eb4*/ 	.word	0xffffffff


	//   ....[13]....
        /*7eb8*/ 	.word	0xffffffff


	//   ....[14]....
        /*7ebc*/ 	.word	0xffffffff


	//   ....[15]....
        /*7ec0*/ 	.word	0xffffffff


	//   ....[16]....
        /*7ec4*/ 	.word	0xffffffff


	//   ....[17]....
        /*7ec8*/ 	.word	0xffffffff


	//   ....[18]....
        /*7ecc*/ 	.word	0xffffffff


	//   ....[19]....
        /*7ed0*/ 	.word	0xffffffff


	//----- nvinfo : EIATTR_COOP_GROUP_INSTR_OFFSETS
	.align		4
.L_64:
        /*7ed4*/ 	.byte	0x04, 0x28
        /*7ed6*/ 	.short	(.L_66 - .L_65)


	//   ....[0]....
.L_65:
        /*7ed8*/ 	.word	0x00034570


	//   ....[1]....
        /*7edc*/ 	.word	0x000345a0


	//   ....[2]....
        /*7ee0*/ 	.word	0x000345e0


	//   ....[3]....
        /*7ee4*/ 	.word	0x00034620


	//   ....[4]....
        /*7ee8*/ 	.word	0x00034630


	//   ....[5]....
        /*7eec*/ 	.word	0x00034650


	//   ....[6]....
        /*7ef0*/ 	.word	0x00034680


	//   ....[7]....
        /*7ef4*/ 	.word	0x00034690


	//   ....[8]....
        /*7ef8*/ 	.word	0x00034900


	//   ....[9]....
        /*7efc*/ 	.word	0x00034920


	//   ....[10]....
        /*7f00*/ 	.word	0x000356d0


	//   ....[11]....
        /*7f04*/ 	.word	0x00035700


	//   ....[12]....
        /*7f08*/ 	.word	0x00035710


	//   ....[13]....
        /*7f0c*/ 	.word	0x00035750


	//   ....[14]....
        /*7f10*/ 	.word	0x00035790


	//   ....[15]....
        /*7f14*/ 	.word	0x000357b0


	//   ....[16]....
        /*7f18*/ 	.word	0x000357c0


	//   ....[17]....
        /*7f1c*/ 	.word	0x000357d0


	//   ....[18]....
        /*7f20*/ 	.word	0x000358f0


	//   ....[19]....
        /*7f24*/ 	.word	0x00035910


	//----- nvinfo : EIATTR_VRC_CTA_INIT_COUNT
	.align		4
.L_66:
        /*7f28*/ 	.byte	0x02, 0x4a
	.zero		1
	.zero		1


	//----- nvinfo : EIATTR_EXIT_INSTR_OFFSETS
	.align		4
        /*7f2c*/ 	.byte	0x04, 0x1c
        /*7f2e*/ 	.short	(.L_68 - .L_67)


	//   ....[0]....
.L_67:
        /*7f30*/ 	.word	0x0005e050


	//   ....[1]....
        /*7f34*/ 	.word	0x0005e090


	//----- nvinfo : EIATTR_REQNTID
	.align		4
.L_68:
        /*7f38*/ 	.byte	0x04, 0x10
        /*7f3a*/ 	.short	(.L_70 - .L_69)
.L_69:
        /*7f3c*/ 	.word	0x00000080
        /*7f40*/ 	.word	0x00000001
        /*7f44*/ 	.word	0x00000001


	//----- nvinfo : EIATTR_CBANK_PARAM_SIZE
	.align		4
.L_70:
        /*7f48*/ 	.byte	0x03, 0x19
        /*7f4a*/ 	.short	0x0088


	//----- nvinfo : EIATTR_PARAM_CBANK
	.align		4
        /*7f4c*/ 	.byte	0x04, 0x0a
        /*7f4e*/ 	.short	(.L_72 - .L_71)
	.align		4
.L_71:
        /*7f50*/ 	.word	index@(.nv.constant0.attn_fwd)
        /*7f54*/ 	.short	0x0380
        /*7f56*/ 	.short	0x0088


	//----- nvinfo : EIATTR_SW_WAR
	.align		4
.L_72:
        /*7f58*/ 	.byte	0x04, 0x36
        /*7f5a*/ 	.short	(.L_74 - .L_73)
.L_73:
        /*7f5c*/ 	.word	0x00000008
.L_74:


//--------------------- .nv.compat                --------------------------
	.section	.nv.compat,"",@"SHT_CUDA_COMPAT_INFO"
	.align	4
        /*0000*/ 	.byte	0x02, 0x02, 0x01, 0x00, 0x02, 0x05, 0x05, 0x00, 0x02, 0x03, 0x00, 0x00, 0x02, 0x06, 0x01, 0x00


//--------------------- .nv.callgraph             --------------------------
	.section	.nv.callgraph,"",@"SHT_CUDA_CALLGRAPH"
	.align	4
	.sectionentsize	8
	.align		4
        /*0000*/ 	.word	0x00000000
	.align		4
        /*0004*/ 	.word	0xffffffff
	.align		4
        /*0008*/ 	.word	0x00000000
	.align		4
        /*000c*/ 	.word	0xfffffffe
	.align		4
        /*0010*/ 	.word	0x00000000
	.align		4
        /*0014*/ 	.word	0xfffffffd
	.align		4
        /*0018*/ 	.word	0x00000000
	.align		4
        /*001c*/ 	.word	0xfffffffc


//--------------------- .nv.constant4             --------------------------
	.section	.nv.constant4,"a",@progbits
	.align	8
	.align		8
.nv.constant4:
        /*0000*/ 	.dword	_$_str


//--------------------- .text.attn_fwd            --------------------------
	.section	.text.attn_fwd,"ax",@progbits
	.align	128
        .global         attn_fwd
        .type           attn_fwd,@function
        .size           attn_fwd,(.L_x_3 - attn_fwd)
        .other          attn_fwd,@"STO_CUDA_ENTRY STV_DEFAULT"
attn_fwd:
.text.attn_fwd:
[----:B------:R-:W0:Y:S01]  /*0000*/  LDC R1, c[0x0][0x37c] ;  /* 0x0000df00ff017b82 */ /* 0x000e220000000800 */
[----:B------:R-:W1:Y:S07]  /*0010*/  S2R R0, SR_CTAID.X ;  /* 0x0000000000007919 */ /* 0x000e6e0000002500 */
[----:B------:R-:W2:Y:S01]  /*0020*/  S2UR UR7, SR_CTAID.Y ;  /* 0x00000000000779c3 */ /* 0x000ea20000002600 */
[----:B------:R-:W2:Y:S01]  /*0030*/  LDCU.64 UR4, c[0x0][0x3b0] ;  /* 0x00007600ff0477ac */ /* 0x000ea20008000a00 */
[----:B0-----:R-:W-:Y:S01]  /*0040*/  IADD3 R1, PT, PT, R1, -0x3ef8, RZ ;  /* 0xffffc10801017810 */ /* 0x001fe20007ffe0ff */
[----:B------:R-:W0:Y:S01]  /*0050*/  S2R R7, SR_TID.X ;  /* 0x0000000000077919 */ /* 0x000e220000002100 */
[----:B------:R-:W3:Y:S04]  /*0060*/  LDCU.64 UR10, c[0x0][0x358] ;  /* 0x00006b00ff0a77ac */ /* 0x000ee80008000a00 */
[----:B------:R-:W4:Y:S08]  /*0070*/  LDC R3, c[0x0][0x3b8] ;  /* 0x0000ee00ff037b82 */ /* 0x000f300000000800 */
[----:B------:R-:W3:Y:S01]  /*0080*/  LDC.64 R4, c[0x0][0x380] ;  /* 0x0000e000ff047b82 */ /* 0x000ee20000000a00 */
[----:B--2---:R-:W-:-:S04]  /*0090*/  UIMAD UR4, UR7, UR4, URZ ;  /* 0x00000004070472a4 */ /* 0x004fc8000f8e02ff */
[----:B------:R-:W-:Y:S01]  /*00a0*/  USHF.L.U32 UR6, UR4, 0x1, URZ ;  /* 0x0000000104067899 */ /* 0x000fe200080006ff */
[----:B-1----:R-:W-:-:S04]  /*00b0*/  SHF.L.U32 R6, R0, 0x5, RZ ;  /* 0x0000000500067819 */ /* 0x002fc800000006ff */
[--C-:B0-----:R-:W-:Y:S02]  /*00c0*/  LOP3.LUT R0, R6, 0x1f, R7.reuse, 0xf8, !PT ;  /* 0x0000001f06007812 */ /* 0x101fe400078ef807 */
[----:B------:R-:W-:-:S03]  /*00d0*/  SHF.R.U32.HI R2, RZ, 0x5, R7 ;  /* 0x00000005ff027819 */ /* 0x000fc60000011607 */
[----:B------:R-:W-:Y:S01]  /*00e0*/  IMAD R0, R0, UR5, RZ ;  /* 0x0000000500007c24 */ /* 0x000fe2000f8e02ff */
[----:B------:R-:W-:Y:S01]  /*00f0*/  SGXT.U32 R2, R2, 0x2 ;  /* 0x000000020202781a */ /* 0x000fe20000000000 */
[----:B------:R-:W-:-:S03]  /*0100*/  UIMAD.WIDE UR4, UR4, 0x2, URZ ;  /* 0x00000002040478a5 */ /* 0x000fc6000f8e02ff */
[----:B------:R-:W-:Y:S01]  /*0110*/  SHF.L.U32 R7, R0, 0x1, RZ ;  /* 0x0000000100077819 */ /* 0x000fe200000006ff */
[----:B----4-:R-:W-:Y:S02]  /*0120*/  IMAD R9, R2, R3, RZ ;  /* 0x0000000302097224 */ /* 0x010fe400078e02ff */
[----:B------:R-:W-:Y:S01]  /*0130*/  IMAD.HI R0, R0, 0x2, RZ ;  /* 0x0000000200007827 */ /* 0x000fe200078e02ff */
[----:B---3--:R-:W-:-:S03]  /*0140*/  IADD3 R2, P0, P1, R7, UR6, R4 ;  /* 0x0000000607027c10 */ /* 0x008fc6000f91e004 */
[----:B------:R-:W-:Y:S01]  /*0150*/  IMAD R11, R3, 0x4, R9 ;  /* 0x00000004030b7824 */ /* 0x000fe200078e0209 */
[----:B------:R-:W-:Y:S02]  /*0160*/  IADD3.X R0, PT, PT, R0, UR5, R5, P0, P1 ;  /* 0x0000000500007c10 */ /* 0x000fe400087e2405 */
[----:B------:R-:W-:Y:S02]  /*0170*/  LEA R8, P0, R9, R2, 0x1 ;  /* 0x0000000209087211 */ /* 0x000fe400078008ff */
[----:B------:R-:W-:Y:S02]  /*0180*/  LEA R7, R3, R11, 0x2 ;  /* 0x0000000b03077211 */ /* 0x000fe400078e10ff */
[----:B------:R-:W-:Y:S02]  /*0190*/  LEA.HI.X.SX32 R9, R9, R0, 0x1, P0 ;  /* 0x0000000009097211 */ /* 0x000fe400000f0eff */
[-C--:B------:R-:W-:Y:S02]  /*01a0*/  LEA R4, P0, R11, R2.reuse, 0x1 ;  /* 0x000000020b047211 */ /* 0x080fe400078008ff */
[----:B------:R-:W-:Y:S01]  /*01b0*/  LEA R13, R3, R7, 0x2 ;  /* 0x00000007030d7211 */ /* 0x000fe200078e10ff */
[----:B------:R0:W2:Y:S01]  /*01c0*/  LDG.E.U16 R23, desc[UR10][R8.64] ;  /* 0x0000000a08177981 */ /* 0x0000a2000c1e1500 */
[----:B------:R-:W-:-:S02]  /*01d0*/  LEA R6, P1, R7, R2, 0x1 ;  /* 0x0000000207067211 */ /* 0x000fc400078208ff */
[-C--:B------:R-:W-:Y:S02]  /*01e0*/  LEA.HI.X.SX32 R5, R11, R0.reuse, 0x1, P0 ;  /* 0x000000000b057211 */ /* 0x080fe400000f0eff */
[----:B------:R-:W-:Y:S02]  /*01f0*/  LEA R11, R3, R13, 0x2 ;  /* 0x0000000d030b7211 */ /* 0x000fe400078e10ff */
[----:B------:R-:W-:Y:S01]  /*0200*/  LEA.HI.X.SX32 R7, R7, R0, 0x1, P1 ;  /* 0x0000000007077211 */ /* 0x000fe200008f0eff */
[----:B------:R-:W3:Y:S01]  /*0210*/  LDG.E.U16 R18, desc[UR10][R4.64] ;  /* 0x0000000a04127981 */ /* 0x000ee2000c1e1500 */
[-C--:B------:R-:W-:Y:S02]  /*0220*/  LEA R14, P0, R13, R2.reuse, 0x1 ;  /* 0x000000020d0e7211 */ /* 0x080fe400078008ff */
[----:B------:R-:W-:Y:S01]  /*0230*/  LEA R10, P1, R11, R2, 0x1 ;  /* 0x000000020b0a7211 */ /* 0x000fe200078208ff */
[----:B------:R-:W-:Y:S01]  /*0240*/  IMAD R17, R3, 0x4, R11 ;  /* 0x0000000403117824 */ /* 0x000fe200078e020b */
[-C--:B------:R-:W-:Y:S01]  /*0250*/  LEA.HI.X.SX32 R15, R13, R0.reuse, 0x1, P0 ;  /* 0x000000000d0f7211 */ /* 0x080fe200000f0eff */
[----:B------:R1:W4:Y:S01]  /*0260*/  LDG.E.U16 R22, desc[UR10][R6.64] ;  /* 0x0000000a06167981 */ /* 0x000322000c1e1500 */
[----:B------:R-:W-:-:S03]  /*0270*/  LEA.HI.X.SX32 R11, R11, R0, 0x1, P1 ;  /* 0x000000000b0b7211 */ /* 0x000fc600008f0eff */
[----:B------:R-:W3:Y:S04]  /*0280*/  LDG.E.U16 R21, desc[UR10][R14.64] ;  /* 0x0000000a0e157981 */ /* 0x000ee8000c1e1500 */
[----:B------:R-:W3:Y:S01]  /*0290*/  LDG.E.U16 R16, desc[UR10][R10.64] ;  /* 0x0000000a0a107981 */ /* 0x000ee2000c1e1500 */
[----:B------:R-:W-:Y:S02]  /*02a0*/  LEA R12, P0, R17, R2, 0x1 ;  /* 0x00000002110c7211 */ /* 0x000fe400078008ff */
[----:B0-----:R-:W-:Y:S02]  /*02b0*/  LEA R9, R3, R17, 0x2 ;  /* 0x0000001103097211 */ /* 0x001fe400078e10ff */
[----:B------:R-:W-:Y:S02]  /*02c0*/  LEA.HI.X.SX32 R13, R17, R0, 0x1, P0 ;  /* 0x00000000110d7211 */ /* 0x000fe400000f0eff */
[----:B-1----:R-:W-:-:S02]  /*02d0*/  LEA R6, P0, R9, R2, 0x1 ;  /* 0x0000000209067211 */ /* 0x002fc400078008ff */
[----:B------:R-:W-:Y:S01]  /*02e0*/  LEA R17, R3, R9, 0x2 ;  /* 0x0000000903117211 */ /* 0x000fe200078e10ff */
[----:B------:R-:W3:Y:S01]  /*02f0*/  LDG.E.U16 R10, desc[UR10][R12.64] ;  /* 0x0000000a0c0a7981 */ /* 0x000ee2000c1e1500 */
[----:B------:R-:W-:Y:S02]  /*0300*/  LEA.HI.X.SX32 R7, R9, R0, 0x1, P0 ;  /* 0x0000000009077211 */ /* 0x000fe400000f0eff */
[----:B------:R-:W-:Y:S02]  /*0310*/  LEA R9, R3, R17, 0x2 ;  /* 0x0000001103097211 */ /* 0x000fe400078e10ff */
[-C--:B------:R-:W-:Y:S01]  /*0320*/  LEA R4, P0, R17, R2.reuse, 0x1 ;  /* 0x0000000211047211 */ /* 0x080fe200078008ff */
[----:B------:R0:W3:Y:S02]  /*0330*/  LDG.E.U16 R20, desc[UR10][R6.64] ;  /* 0x0000000a06147981 */ /* 0x0000e4000c1e1500 */
[----:B------:R-:W-:Y:S01]  /*0340*/  IMAD R19, R3, 0x4, R9 ;  /* 0x0000000403137824 */ /* 0x000fe200078e0209 */
[----:B------:R-:W-:-:S02]  /*0350*/  LEA R8, P1, R9, R2, 0x1 ;  /* 0x0000000209087211 */ /* 0x000fc400078208ff */
[-C--:B------:R-:W-:Y:S02]  /*0360*/  LEA.HI.X.SX32 R5, R17, R0.reuse, 0x1, P0 ;  /* 0x0000000011057211 */ /* 0x080fe400000f0eff */
[----:B------:R-:W-:Y:S02]  /*0370*/  LEA.HI.X.SX32 R9, R9, R0, 0x1, P1 ;  /* 0x0000000009097211 */ /* 0x000fe400008f0eff */
[----:B0-----:R-:W-:Y:S01]  /*0380*/  LEA R6, P0, R19, R2, 0x1 ;  /* 0x0000000213067211 */ /* 0x001fe200078008ff */
[----:B------:R0:W3:Y:S01]  /*0390*/  LDG.E.U16 R12, desc[UR10][R4.64] ;  /* 0x0000000a040c7981 */ /* 0x0000e2000c1e1500 */
[----:B------:R-:W-:Y:S02]  /*03a0*/  LEA R15, R3, R19, 0x2 ;  /* 0x00000013030f7211 */ /* 0x000fe400078e10ff */
[----:B------:R-:W-:Y:S02]  /*03b0*/  LEA.HI.X.SX32 R7, R19, R0, 0x1, P0 ;  /* 0x0000000013077211 */ /* 0x000fe400000f0eff */
[----:B------:R1:W3:Y:S01]  /*03c0*/  LDG.E.U16 R19, desc[UR10][R8.64] ;  /* 0x0000000a08137981 */ /* 0x0002e2000c1e1500 */
[----:B------:R-:W-:-:S03]  /*03d0*/  LEA R11, R3, R15, 0x2 ;  /* 0x0000000f030b7211 */ /* 0x000fc600078e10ff */
[----:B------:R1:W3:Y:S01]  /*03e0*/  LDG.E.U16 R14, desc[UR10][R6.64] ;  /* 0x0000000a060e7981 */ /* 0x0002e2000c1e1500 */
[----:B0-----:R-:W-:Y:S02]  /*03f0*/  LEA R4, P0, R15, R2, 0x1 ;  /* 0x000000020f047211 */ /* 0x001fe400078008ff */
[----:B------:R-:W-:Y:S02]  /*0400*/  LEA R13, R3, R11, 0x2 ;  /* 0x0000000b030d7211 */ /* 0x000fe400078e10ff */
[----:B------:R-:W-:Y:S02]  /*0410*/  LEA.HI.X.SX32 R5, R15, R0, 0x1, P0 ;  /* 0x000000000f057211 */ /* 0x000fe400000f0eff */
[-C--:B-1----:R-:W-:Y:S02]  /*0420*/  LEA R8, P1, R13, R2.reuse, 0x1 ;  /* 0x000000020d087211 */ /* 0x082fe400078208ff */
[----:B------:R-:W-:Y:S01]  /*0430*/  LEA R6, P0, R11, R2, 0x1 ;  /* 0x000000020b067211 */ /* 0x000fe200078008ff */
[----:B------:R-:W-:Y:S01]  /*0440*/  IMAD R15, R3, 0x4, R13 ;  /* 0x00000004030f7824 */ /* 0x000fe200078e020d */
[----:B------:R-:W-:-:S02]  /*0450*/  LEA.HI.X.SX32 R9, R13, R0, 0x1, P1 ;  /* 0x000000000d097211 */ /* 0x000fc400008f0eff */
[----:B------:R-:W-:-:S05]  /*0460*/  LEA.HI.X.SX32 R7, R11, R0, 0x1, P0 ;  /* 0x000000000b077211 */ /* 0x000fca00000f0eff */
[----:B------:R-:W3:Y:S01]  /*0470*/  LDG.E.U16 R17, desc[UR10][R6.64] ;  /* 0x0000000a06117981 */ /* 0x000ee2000c1e1500 */
[----:B------:R-:W-:-:S03]  /*0480*/  LEA R13, R3, R15, 0x2 ;  /* 0x0000000f030d7211 */ /* 0x000fc600078e10ff */
[----:B--2---:R-:W-:Y:S04]  /*0490*/  STL [R1+0x19c], R23 ;  /* 0x00019c1701007387 */ /* 0x004fe80000100800 */
[----:B----4-:R-:W-:Y:S04]  /*04a0*/  STL [R1+0x190], R22 ;  /* 0x0001901601007387 */ /* 0x010fe80000100800 */
[----:B---3--:R0:W-:Y:S04]  /*04b0*/  STL [R1+0x1b8], R18 ;  /* 0x0001b81201007387 */ /* 0x0081e80000100800 */
[----:B------:R-:W-:Y:S04]  /*04c0*/  STL [R1+0x1b4], R21 ;  /* 0x0001b41501007387 */ /* 0x000fe80000100800 */
[----:B------:R1:W-:Y:S04]  /*04d0*/  STL [R1+0x18c], R16 ;  /* 0x00018c1001007387 */ /* 0x0003e80000100800 */
[----:B0-----:R0:W2:Y:S04]  /*04e0*/  LDG.E.U16 R18, desc[UR10][R4.64] ;  /* 0x0000000a04127981 */ /* 0x0010a8000c1e1500 */
[----:B-1----:R1:W3:Y:S01]  /*04f0*/  LDG.E.U16 R16, desc[UR10][R8.64] ;  /* 0x0000000a08107981 */ /* 0x0022e2000c1e1500 */
[----:B0-----:R-:W-:-:S04]  /*0500*/  LEA R4, P0, R15, R2, 0x1 ;  /* 0x000000020f047211 */ /* 0x001fc800078008ff */
[----:B------:R-:W-:-:S05]  /*0510*/  LEA.HI.X.SX32 R5, R15, R0, 0x1, P0 ;  /* 0x000000000f057211 */ /* 0x000fca00000f0eff */
[----:B------:R0:W4:Y:S01]  /*0520*/  LDG.E.U16 R15, desc[UR10][R4.64] ;  /* 0x0000000a040f7981 */ /* 0x000122000c1e1500 */
[----:B------:R-:W-:Y:S02]  /*0530*/  LEA R6, P0, R13, R2, 0x1 ;  /* 0x000000020d067211 */ /* 0x000fe400078008ff */
[----:B------:R-:W-:Y:S02]  /*0540*/  LEA R11, R3, R13, 0x2 ;  /* 0x0000000d030b7211 */ /* 0x000fe400078e10ff */
[----:B------:R-:W-:Y:S02]  /*0550*/  LEA.HI.X.SX32 R7, R13, R0, 0x1, P0 ;  /* 0x000000000d077211 */ /* 0x000fe400000f0eff */
[----:B-1----:R-:W-:Y:S01]  /*0560*/  LEA R9, R3, R11, 0x2 ;  /* 0x0000000b03097211 */ /* 0x002fe200078e10ff */
[----:B------:R1:W-:Y:S01]  /*0570*/  STL [R1+0x1b0], R10 ;  /* 0x0001b00a01007387 */ /* 0x0003e20000100800 */
[----:B0-----:R-:W-:-:S03]  /*0580*/  LEA R4, P0, R11, R2, 0x1 ;  /* 0x000000020b047211 */ /* 0x001fc600078008ff */
[----:B------:R0:W4:Y:S01]  /*0590*/  LDG.E.U16 R13, desc[UR10][R6.64] ;  /* 0x0000000a060d7981 */ /* 0x000122000c1e1500 */
[----:B------:R-:W-:Y:S01]  /*05a0*/  LEA R8, P1, R9, R2, 0x1 ;  /* 0x0000000209087211 */ /* 0x000fe200078208ff */
[----:B-1----:R-:W-:Y:S01]  /*05b0*/  IMAD R10, R3, 0x4, R9 ;  /* 0x00000004030a7824 */ /* 0x002fe200078e0209 */
[----:B------:R-:W-:Y:S01]  /*05c0*/  LEA.HI.X.SX32 R5, R11, R0, 0x1, P0 ;  /* 0x000000000b057211 */ /* 0x000fe200000f0eff */
[----:B------:R-:W-:Y:S03]  /*05d0*/  STL [R1+0x180], R20 ;  /* 0x0001801401007387 */ /* 0x000fe60000100800 */
[C---:B0-----:R-:W-:Y:S01]  /*05e0*/  LEA R6, P0, R10.reuse, R2, 0x1 ;  /* 0x000000020a067211 */ /* 0x041fe200078008ff */
[----:B------:R0:W-:Y:S01]  /*05f0*/  STL [R1+0x1ac], R12 ;  /* 0x0001ac0c01007387 */ /* 0x0001e20000100800 */
[-C--:B------:R-:W-:Y:S02]  /*0600*/  LEA.HI.X.SX32 R9, R9, R0.reuse, 0x1, P1 ;  /* 0x0000000009097211 */ /* 0x080fe400008f0eff */
[----:B------:R-:W-:-:S02]  /*0610*/  LEA.HI.X.SX32 R7, R10, R0, 0x1, P0 ;  /* 0x000000000a077211 */ /* 0x000fc400000f0eff */
[C---:B------:R-:W-:Y:S01]  /*0620*/  LEA R11, R3.reuse, R10, 0x2 ;  /* 0x0000000a030b7211 */ /* 0x040fe200078e10ff */
[----:B------:R1:W-:Y:S04]  /*0630*/  STL [R1+0x17c], R19 ;  /* 0x00017c1301007387 */ /* 0x0003e80000100800 */
[----:B0-----:R0:W4:Y:S01]  /*0640*/  LDG.E.U16 R12, desc[UR10][R4.64] ;  /* 0x0000000a040c7981 */ /* 0x001122000c1e1500 */
[----:B------:R-:W-:-:S03]  /*0650*/  LEA R10, R3, R11, 0x2 ;  /* 0x0000000b030a7211 */ /* 0x000fc600078e10ff */
[----:B------:R0:W-:Y:S04]  /*0660*/  STL [R1+0x1a8], R14 ;  /* 0x0001a80e01007387 */ /* 0x0001e80000100800 */
[----:B-1----:R1:W4:Y:S01]  /*0670*/  LDG.E.U16 R19, desc[UR10][R8.64] ;  /* 0x0000000a08137981 */ /* 0x002322000c1e1500 */
[----:B0-----:R-:W-:-:S03]  /*0680*/  LEA R4, P0, R11, R2, 0x1 ;  /* 0x000000020b047211 */ /* 0x001fc600078008ff */
[----:B------:R0:W4:Y:S01]  /*0690*/  LDG.E.U16 R14, desc[UR10][R6.64] ;  /* 0x0000000a060e7981 */ /* 0x000122000c1e1500 */
[----:B------:R-:W-:Y:S02]  /*06a0*/  LEA.HI.X.SX32 R5, R11, R0, 0x1, P0 ;  /* 0x000000000b057211 */ /* 0x000fe400000f0eff */
[----:B-1----:R-:W-:-:S04]  /*06b0*/  LEA R9, R3, R10, 0x2 ;  /* 0x0000000a03097211 */ /* 0x002fc800078e10ff */
[-C--:B------:R-:W-:Y:S02]  /*06c0*/  LEA R8, P1, R9, R2.reuse, 0x1 ;  /* 0x0000000209087211 */ /* 0x080fe400078208ff */
[C---:B0-----:R-:W-:Y:S01]  /*06d0*/  LEA R6, P0, R10.reuse, R2, 0x1 ;  /* 0x000000020a067211 */ /* 0x041fe200078008ff */
[----:B------:R-:W-:Y:S01]  /*06e0*/  IMAD R11, R3, 0x4, R9 ;  /* 0x00000004030b7824 */ /* 0x000fe200078e0209 */
[-C--:B------:R-:W-:Y:S02]  /*06f0*/  LEA.HI.X.SX32 R9, R9, R0.reuse, 0x1, P1 ;  /* 0x0000000009097211 */ /* 0x080fe400008f0eff */
[----:B------:R-:W-:Y:S01]  /*0700*/  LEA.HI.X.SX32 R7, R10, R0, 0x1, P0 ;  /* 0x000000000a077211 */ /* 0x000fe200000f0eff */
[----:B--2---:R0:W-:Y:S04]  /*0710*/  STL [R1+0x170], R18 ;  /* 0x0001701201007387 */ /* 0x0041e80000100800 */
[----:B------:R1:W-:Y:S04]  /*0720*/  STL [R1+0x1a4], R17 ;  /* 0x0001a41101007387 */ /* 0x0003e80000100800 */
[----:B---3--:R2:W-:Y:S04]  /*0730*/  STL [R1+0x16c], R16 ;  /* 0x00016c1001007387 */ /* 0x0085e80000100800 */
[----:B0-----:R0:W3:Y:S04]  /*0740*/  LDG.E.U16 R18, desc[UR10][R4.64] ;  /* 0x0000000a04127981 */ /* 0x0010e8000c1e1500 */
[----:B-1----:R1:W3:Y:S04]  /*0750*/  LDG.E.U16 R17, desc[UR10][R6.64] ;  /* 0x0000000a06117981 */ /* 0x0022e8000c1e1500 */
[----:B--2---:R2:W3:Y:S01]  /*0760*/  LDG.E.U16 R16, desc[UR10][R8.64] ;  /* 0x0000000a08107981 */ /* 0x0044e2000c1e1500 */
[----:B0-----:R-:W-:-:S04]  /*0770*/  LEA R4, P0, R11, R2, 0x1 ;  /* 0x000000020b047211 */ /* 0x001fc800078008ff */
[----:B------:R-:W-:Y:S01]  /*0780*/  LEA.HI.X.SX32 R5, R11, R0, 0x1, P0 ;  /* 0x000000000b057211 */ /* 0x000fe200000f0eff */
[----:B----4-:R0:W-:Y:S04]  /*0790*/  STL [R1+0x1a0], R15 ;  /* 0x0001a00f01007387 */ /* 0x0101e80000100800 */
[----:B0-----:R0:W4:Y:S01]  /*07a0*/  LDG.E.U16 R15, desc[UR10][R4.64] ;  /* 0x0000000a040f7981 */ /* 0x001122000c1e1500 */
[----:B------:R-:W-:-:S04]  /*07b0*/  LEA R10, R3, R11, 0x2 ;  /* 0x0000000b030a7211 */ /* 0x000fc800078e10ff */
[C---:B-1----:R-:W-:Y:S02]  /*07c0*/  LEA R6, P0, R10.reuse, R2, 0x1 ;  /* 0x000000020a067211 */ /* 0x042fe400078008ff */
[C---:B------:R-:W-:Y:S02]  /*07d0*/  LEA R11, R3.reuse, R10, 0x2 ;  /* 0x0000000a030b7211 */ /* 0x040fe400078e10ff */
[----:B------:R-:W-:Y:S02]  /*07e0*/  LEA.HI.X.SX32 R7, R10, R0, 0x1, P0 ;  /* 0x000000000a077211 */ /* 0x000fe400000f0eff */
[----:B--2---:R-:W-:Y:S01]  /*07f0*/  LEA R9, R3, R11, 0x2 ;  /* 0x0000000b03097211 */ /* 0x004fe200078e10ff */
[----:B------:R1:W-:Y:S01]  /*0800*/  STL [R1+0x160], R13 ;  /* 0x0001600d01007387 */ /* 0x0003e20000100800 */
[----:B0-----:R-:W-:-:S03]  /*0810*/  LEA R4, P0, R11, R2, 0x1 ;  /* 0x000000020b047211 */ /* 0x001fc600078008ff */
[----:B------:R-:W-:Y:S01]  /*0820*/  IMAD R10, R3, 0x4, R9 ;  /* 0x00000004030a7824 */ /* 0x000fe200078e0209 */
[----:B------:R-:W-:Y:S01]  /*0830*/  LEA R8, P1, R9, R2, 0x1 ;  /* 0x0000000209087211 */ /* 0x000fe200078208ff */
[----:B-1----:R0:W2:Y:S01]  /*0840*/  LDG.E.U16 R13, desc[UR10][R6.64] ;  /* 0x0000000a060d7981 */ /* 0x0020a2000c1e1500 */
[-C--:B------:R-:W-:Y:S02]  /*0850*/  LEA.HI.X.SX32 R5, R11, R0.reuse, 0x1, P0 ;  /* 0x000000000b057211 */ /* 0x080fe400000f0eff */
[----:B------:R-:W-:Y:S01]  /*0860*/  LEA.HI.X.SX32 R9, R9, R0, 0x1, P1 ;  /* 0x0000000009097211 */ /* 0x000fe200008f0eff */
[----:B------:R1:W-:Y:S01]  /*0870*/  STL [R1+0x198], R12 ;  /* 0x0001980c01007387 */ /* 0x0003e20000100800 */
[C---:B------:R-:W-:Y:S02]  /*0880*/  LEA R11, R3.reuse, R10, 0x2 ;  /* 0x0000000a030b7211 */ /* 0x040fe400078e10ff */
[C---:B0-----:R-:W-:Y:S01]  /*0890*/  LEA R6, P0, R10.reuse, R2, 0x1 ;  /* 0x000000020a067211 */ /* 0x041fe200078008ff */
[----:B------:R0:W-:Y:S03]  /*08a0*/  STL [R1+0x15c], R19 ;  /* 0x00015c1301007387 */ /* 0x0001e60000100800 */
[----:B------:R-:W-:Y:S01]  /*08b0*/  LEA.HI.X.SX32 R7, R10, R0, 0x1, P0 ;  /* 0x000000000a077211 */ /* 0x000fe200000f0eff */
[----:B-1----:R1:W2:Y:S01]  /*08c0*/  LDG.E.U16 R12, desc[UR10][R4.64] ;  /* 0x0000000a040c7981 */ /* 0x0022a2000c1e1500 */
[----:B------:R-:W-:-:S03]  /*08d0*/  LEA R10, R3, R11, 0x2 ;  /* 0x0000000b030a7211 */ /* 0x000fc600078e10ff */
[----:B------:R1:W-:Y:S04]  /*08e0*/  STL [R1+0x194], R14 ;  /* 0x0001940e01007387 */ /* 0x0003e80000100800 */
[----:B0-----:R0:W2:Y:S01]  /*08f0*/  LDG.E.U16 R19, desc[UR10][R8.64] ;  /* 0x0000000a08137981 */ /* 0x0010a2000c1e1500 */
[----:B-1----:R-:W-:-:S03]  /*0900*/  LEA R4, P0, R11, R2, 0x1 ;  /* 0x000000020b047211 */ /* 0x002fc600078008ff */
[----:B------:R1:W2:Y:S01]  /*0910*/  LDG.E.U16 R14, desc[UR10][R6.64] ;  /* 0x0000000a060e7981 */ /* 0x0002a2000c1e1500 */
[----:B------:R-:W-:Y:S02]  /*0920*/  LEA.HI.X.SX32 R5, R11, R0, 0x1, P0 ;  /* 0x000000000b057211 */ /* 0x000fe400000f0eff */
[----:B0-----:R-:W-:-:S04]  /*0930*/  LEA R9, R3, R10, 0x2 ;  /* 0x0000000a03097211 */ /* 0x001fc800078e10ff */
[-C--:B------:R-:W-:Y:S02]  /*0940*/  LEA R8, P1, R9, R2.reuse, 0x1 ;  /* 0x0000000209087211 */ /* 0x080fe400078208ff */
[C---:B-1----:R-:W-:Y:S01]  /*0950*/  LEA R6, P0, R10.reuse, R2, 0x1 ;  /* 0x000000020a067211 */ /* 0x042fe200078008ff */
[----:B------:R-:W-:Y:S01]  /*0960*/  IMAD R11, R3, 0x4, R9 ;  /* 0x00000004030b7824 */ /* 0x000fe200078e0209 */
[-C--:B------:R-:W-:Y:S02]  /*0970*/  LEA.HI.X.SX32 R9, R9, R0.reuse, 0x1, P1 ;  /* 0x0000000009097211 */ /* 0x080fe400008f0eff */
[----:B------:R-:W-:Y:S01]  /*0980*/  LEA.HI.X.SX32 R7, R10, R0, 0x1, P0 ;  /* 0x000000000a077211 */ /* 0x000fe200000f0eff */
[----:B---3--:R0:W-:Y:S04]  /*0990*/  STL [R1+0x150], R18 ;  /* 0x0001501201007387 */ /* 0x0081e80000100800 */
[----:B------:R1:W-:Y:S04]  /*09a0*/  STL [R1+0x188], R17 ;  /* 0x0001881101007387 */ /* 0x0003e80000100800 */
[----:B------:R3:W-:Y:S04]  /*09b0*/  STL [R1+0x144], R16 ;  /* 0x0001441001007387 */ /* 0x0007e80000100800 */
[----:B0-----:R0:W2:Y:S04]  /*09c0*/  LDG.E.U16 R18, desc[UR10][R4.64] ;  /* 0x0000000a04127981 */ /* 0x0010a8000c1e1500 */
[----:B-1----:R1:W2:Y:S04]  /*09d0*/  LDG.E.U16 R17, desc[UR10][R6.64] ;  /* 0x0000000a06117981 */ /* 0x0022a8000c1e1500 */
[----:B---3--:R3:W2:Y:S01]  /*09e0*/  LDG.E.U16 R16, desc[UR10][R8.64] ;  /* 0x0000000a08107981 */ /* 0x0086a2000c1e1500 */
        /* <DEDUP_REMOVED lines=8> */
[----:B---3--:R-:W-:Y:S01]  /*0a70*/  LEA R9, R3, R11, 0x2 ;  /* 0x0000000b03097211 */ /* 0x008fe200078e10ff */
[----:B--2---:R1:W-:Y:S01]  /*0a80*/  STL [R1+0x140], R13 ;  /* 0x0001400d01007387 */ /* 0x0043e20000100800 */
        /* <DEDUP_REMOVED lines=11> */
[----:B-1----:R1:W3:Y:S01]  /*0b40*/  LDG.E.U16 R12, desc[UR10][R4.64] ;  /* 0x0000000a040c7981 */ /* 0x0022e2000c1e1500 */
[----:B------:R-:W-:-:S03]  /*0b50*/  LEA R10, R3, R11, 0x2 ;  /* 0x0000000b030a7211 */ /* 0x000fc600078e10ff */
[----:B------:R1:W-:Y:S04]  /*0b60*/  STL [R1+0x174], R14 ;  /* 0x0001740e01007387 */ /* 0x0003e80000100800 */
[----:B0-----:R0:W3:Y:S01]  /*0b70*/  LDG.E.U16 R19, desc[UR10][R8.64] ;  /* 0x0000000a08137981 */ /* 0x0010e2000c1e1500 */
[----:B-1----:R-:W-:-:S03]  /*0b80*/  LEA R4, P0, R11, R2, 0x1 ;  /* 0x000000020b047211 */ /* 0x002fc600078008ff */
[----:B------:R1:W3:Y:S01]  /*0b90*/  LDG.E.U16 R14, desc[UR10][R6.64] ;  /* 0x0000000a060e7981 */ /* 0x0002e2000c1e1500 */
[----:B------:R-:W-:Y:S02]  /*0ba0*/  LEA.HI.X.SX32 R5, R11, R0, 0x1, P0 ;  /* 0x000000000b057211 */ /* 0x000fe400000f0eff */
[----:B0-----:R-:W-:-:S04]  /*0bb0*/  LEA R9, R3, R10, 0x2 ;  /* 0x0000000a03097211 */ /* 0x001fc800078e10ff */
[-C--:B------:R-:W-:Y:S02]  /*0bc0*/  LEA R8, P1, R9, R2.reuse, 0x1 ;  /* 0x0000000209087211 */ /* 0x080fe400078208ff */
[C---:B-1----:R-:W-:Y:S01]  /*0bd0*/  LEA R6, P0, R10.reuse, R2, 0x1 ;  /* 0x000000020a067211 */ /* 0x042fe200078008ff */
[----:B------:R-:W-:Y:S01]  /*0be0*/  IMAD R11, R3, 0x4, R9 ;  /* 0x00000004030b7824 */ /* 0x000fe200078e0209 */
[-C--:B------:R-:W-:Y:S02]  /*0bf0*/  LEA.HI.X.SX32 R9, R9, R0.reuse, 0x1, P1 ;  /* 0x0000000009097211 */ /* 0x080fe400008f0eff */
[----:B------:R-:W-:Y:S01]  /*0c00*/  LEA.HI.X.SX32 R7, R10, R0, 0x1, P0 ;  /* 0x000000000a077211 */ /* 0x000fe200000f0eff */
[----:B------:R0:W-:Y:S04]  /*0c10*/  STL [R1+0x130], R18 ;  /* 0x0001301201007387 */ /* 0x0001e80000100800 */
[----:B------:R1:W-:Y:S04]  /*0c20*/  STL [R1+0x168], R17 ;  /* 0x0001681101007387 */ /* 0x0003e80000100800 */
[----:B------:R1:W-:Y:S04]  /*0c30*/  STL [R1+0x124], R16 ;  /* 0x0001241001007387 */ /* 0x0003e80000100800 */
[----:B0-----:R0:W3:Y:S04]  /*0c40*/  LDG.E.U16 R18, desc[UR10][R4.64] ;  /* 0x0000000a04127981 */ /* 0x0010e8000c1e1500 */
[----:B-1----:R1:W3:Y:S04]  /*0c50*/  LDG.E.U16 R17, desc[UR10][R6.64] ;  /* 0x0000000a06117981 */ /* 0x0022e8000c1e1500 */
[----:B------:R1:W3:Y:S01]  /*0c60*/  LDG.E.U16 R16, desc[UR10][R8.64] ;  /* 0x0000000a08107981 */ /* 0x0002e2000c1e1500 */
        /* <DEDUP_REMOVED lines=8> */
[----:B------:R-:W-:Y:S01]  /*0cf0*/  LEA R9, R3, R11, 0x2 ;  /* 0x0000000b03097211 */ /* 0x000fe200078e10ff */
[----:B--2---:R1:W-:Y:S01]  /*0d00*/  STL [R1+0x120], R13 ;  /* 0x0001200d01007387 */ /* 0x0043e20000100800 */
[----:B0-----:R-:W-:-:S03]  /*0d10*/  LEA R4, P0, R11, R2, 0x1 ;  /* 0x000000020b047211 */ /* 0x001fc600078008ff */
[----:B------:R-:W-:Y:S01]  /*0d20*/  IMAD R10, R3, 0x4, R9 ;  /* 0x00000004030a7824 */ /* 0x000fe200078e0209 */
[----:B------:R-:W-:Y:S01]  /*0d30*/  LEA R8, P1, R9, R2, 0x1 ;  /* 0x0000000209087211 */ /* 0x000fe200078208ff */
[----:B-1----:R0:W2:Y:S01]  /*0d40*/  LDG.E.U16 R13, desc[UR10][R6.64] ;  /* 0x0000000a060d7981 */ /* 0x0020a2000c1e1500 */
[-C--:B------:R-:W-:Y:S02]  /*0d50*/  LEA.HI.X.SX32 R5, R11, R0.reuse, 0x1, P0 ;  /* 0x000000000b057211 */ /* 0x080fe400000f0eff */
[----:B------:R-:W-:Y:S01]  /*0d60*/  LEA.HI.X.SX32 R9, R9, R0, 0x1, P1 ;  /* 0x0000000009097211 */ /* 0x000fe200008f0eff */
[----:B---3--:R1:W-:Y:S01]  /*0d70*/  STL [R1+0x158], R12 ;  /* 0x0001580c01007387 */ /* 0x0083e20000100800 */
        /* <DEDUP_REMOVED lines=68> */
[C---:B------:R-:W-:Y:S02]  /*11c0*/  LEA R11, R3.reuse, R10, 0x2 ;  /* 0x0000000a030b7211 */ /* 0x040fe400078e10ff */
[C---:B-1----:R-:W-:Y:S02]  /*11d0*/  LEA R6, P0, R10.reuse, R2, 0x1 ;  /* 0x000000020a067211 */ /* 0x042fe400078008ff */
[----:B------:R-:W-:Y:S02]  /*11e0*/  LEA R9, R3, R11, 0x2 ;  /* 0x0000000b03097211 */ /* 0x000fe400078e10ff */
[----:B------:R-:W-:Y:S02]  /*11f0*/  LEA.HI.X.SX32 R7, R10, R0, 0x1, P0 ;  /* 0x000000000a077211 */ /* 0x000fe400000f0eff */
[-C--:B0-----:R-:W-:Y:S01]  /*1200*/  LEA R4, P0, R11, R2.reuse, 0x1 ;  /* 0x000000020b047211 */ /* 0x081fe200078008ff */
[----:B------:R-:W-:Y:S01]  /*1210*/  IMAD R10, R3, 0x4, R9 ;  /* 0x00000004030a7824 */ /* 0x000fe200078e0209 */
[----:B--2---:R0:W-:Y:S01]  /*1220*/  STL [R1+0xe0], R13 ;  /* 0x0000e00d01007387 */ /* 0x0041e20000100800 */
[----:B------:R-:W-:-:S02]  /*1230*/  LEA R8, P1, R9, R2, 0x1 ;  /* 0x0000000209087211 */ /* 0x000fc400078208ff */
[----:B------:R-:W-:Y:S02]  /*1240*/  LEA.HI.X.SX32 R5, R11, R0, 0x1, P0 ;  /* 0x000000000b057211 */ /* 0x000fe400000f0eff */
[----:B------:R-:W-:Y:S01]  /*1250*/  LEA R11, R3, R10, 0x2 ;  /* 0x0000000a030b7211 */ /* 0x000fe200078e10ff */
[----:B0-----:R0:W2:Y:S01]  /*1260*/  LDG.E.U16 R13, desc[UR10][R6.64] ;  /* 0x0000000a060d7981 */ /* 0x0010a2000c1e1500 */
[----:B------:R-:W-:-:S03]  /*1270*/  LEA.HI.X.SX32 R9, R9, R0, 0x1, P1 ;  /* 0x0000000009097211 */ /* 0x000fc600008f0eff */
[----:B---3--:R1:W-:Y:S04]  /*1280*/  STL [R1+0x11c], R12 ;  /* 0x00011c0c01007387 */ /* 0x0083e80000100800 */
[----:B------:R3:W2:Y:S01]  /*1290*/  LDG.E.U16 R20, desc[UR10][R8.64] ;  /* 0x0000000a08147981 */ /* 0x0006a2000c1e1500 */
[----:B0-----:R-:W-:-:S04]  /*12a0*/  LEA R6, P0, R10, R2, 0x1 ;  /* 0x000000020a067211 */ /* 0x001fc800078008ff */
[----:B------:R-:W-:Y:S01]  /*12b0*/  LEA.HI.X.SX32 R7, R10, R0, 0x1, P0 ;  /* 0x000000000a077211 */ /* 0x000fe200000f0eff */
[----:B-1----:R0:W2:Y:S01]  /*12c0*/  LDG.E.U16 R12, desc[UR10][R4.64] ;  /* 0x0000000a040c7981 */ /* 0x0020a2000c1e1500 */
[----:B------:R-:W-:-:S04]  /*12d0*/  LEA R10, R3, R11, 0x2 ;  /* 0x0000000b030a7211 */ /* 0x000fc800078e10ff */
[----:B---3--:R-:W-:Y:S01]  /*12e0*/  LEA R9, R3, R10, 0x2 ;  /* 0x0000000a03097211 */ /* 0x008fe200078e10ff */
[----:B------:R-:W-:Y:S01]  /*12f0*/  STL [R1+0xdc], R19 ;  /* 0x0000dc1301007387 */ /* 0x000fe20000100800 */
[----:B0-----:R-:W-:-:S03]  /*1300*/  LEA R4, P0, R11, R2, 0x1 ;  /* 0x000000020b047211 */ /* 0x001fc600078008ff */
[----:B------:R0:W-:Y:S01]  /*1310*/  STL [R1+0x118], R14 ;  /* 0x0001180e01007387 */ /* 0x0001e20000100800 */
[----:B------:R-:W-:Y:S01]  /*1320*/  LEA.HI.X.SX32 R5, R11, R0, 0x1, P0 ;  /* 0x000000000b057211 */ /* 0x000fe200000f0eff */
[----:B------:R-:W-:Y:S01]  /*1330*/  IMAD R11, R3, 0x4, R9 ;  /* 0x00000004030b7824 */ /* 0x000fe200078e0209 */
[----:B------:R-:W-:-:S03]  /*1340*/  LEA R8, P1, R9, R2, 0x1 ;  /* 0x0000000209087211 */ /* 0x000fc600078208ff */
[----:B------:R-:W3:Y:S04]  /*1350*/  LDG.E.U16 R22, desc[UR10][R4.64] ;  /* 0x0000000a04167981 */ /* 0x000ee8000c1e1500 */
[----:B0-----:R0:W3:Y:S01]  /*1360*/  LDG.E.U16 R14, desc[UR10][R6.64] ;  /* 0x0000000a060e7981 */ /* 0x0010e2000c1e1500 */
[----:B------:R-:W-:Y:S02]  /*1370*/  LEA.HI.X.SX32 R9, R9, R0, 0x1, P1 ;  /* 0x0000000009097211 */ /* 0x000fe400008f0eff */
[----:B0-----:R-:W-:-:S04]  /*1380*/  LEA R6, P0, R10, R2, 0x1 ;  /* 0x000000020a067211 */ /* 0x001fc800078008ff */
[----:B------:R-:W-:Y:S02]  /*1390*/  LEA.HI.X.SX32 R7, R10, R0, 0x1, P0 ;  /* 0x000000000a077211 */ /* 0x000fe400000f0eff */
[----:B------:R-:W-:Y:S02]  /*13a0*/  LEA R4, P0, R11, R2, 0x1 ;  /* 0x000000020b047211 */ /* 0x000fe400078008ff */
[----:B------:R-:W-:Y:S01]  /*13b0*/  LEA R10, R3, R11, 0x2 ;  /* 0x0000000b030a7211 */ /* 0x000fe200078e10ff */
[----:B------:R0:W3:Y:S01]  /*13c0*/  LDG.E.U16 R19, desc[UR10][R6.64] ;  /* 0x0000000a06137981 */ /* 0x0000e2000c1e1500 */
[----:B------:R-:W-:Y:S02]  /*13d0*/  LEA.HI.X.SX32 R5, R11, R0, 0x1, P0 ;  /* 0x000000000b057211 */ /* 0x000fe400000f0eff */
[----:B------:R-:W-:Y:S02]  /*13e0*/  LEA R11, R3, R10, 0x2 ;  /* 0x0000000a030b7211 */ /* 0x000fe400078e10ff */
[----:B0-----:R-:W-:-:S04]  /*13f0*/  LEA R6, P0, R10, R2, 0x1 ;  /* 0x000000020a067211 */ /* 0x001fc800078008ff */
[----:B------:R-:W-:Y:S01]  /*1400*/  LEA.HI.X.SX32 R7, R10, R0, 0x1, P0 ;  /* 0x000000000a077211 */ /* 0x000fe200000f0eff */
[----:B------:R0:W-:Y:S04]  /*1410*/  STL [R1+0xd0], R18 ;  /* 0x0000d01201007387 */ /* 0x0001e80000100800 */
[----:B------:R1:W-:Y:S04]  /*1420*/  STL [R1+0x10c], R17 ;  /* 0x00010c1101007387 */ /* 0x0003e80000100800 */
[----:B------:R1:W-:Y:S04]  /*1430*/  STL [R1+0xcc], R16 ;  /* 0x0000cc1001007387 */ /* 0x0003e80000100800 */
[----:B0-----:R0:W3:Y:S04]  /*1440*/  LDG.E.U16 R18, desc[UR10][R8.64] ;  /* 0x0000000a08127981 */ /* 0x0010e8000c1e1500 */
[----:B-1----:R-:W3:Y:S04]  /*1450*/  LDG.E.U16 R17, desc[UR10][R6.64] ;  /* 0x0000000a06117981 */ /* 0x002ee8000c1e1500 */
[----:B------:R1:W3:Y:S01]  /*1460*/  LDG.E.U16 R16, desc[UR10][R4.64] ;  /* 0x0000000a04107981 */ /* 0x0002e2000c1e1500 */
[----:B0-----:R-:W-:-:S04]  /*1470*/  LEA R9, R3, R11, 0x2 ;  /* 0x0000000b03097211 */ /* 0x001fc800078e10ff */
[-C--:B------:R-:W-:Y:S02]  /*1480*/  LEA R8, P1, R9, R2.reuse, 0x1 ;  /* 0x0000000209087211 */ /* 0x080fe400078208ff */
[----:B-1----:R-:W-:Y:S01]  /*1490*/  LEA R4, P0, R11, R2, 0x1 ;  /* 0x000000020b047211 */ /* 0x002fe200078008ff */
[----:B------:R-:W-:Y:S01]  /*14a0*/  IMAD R10, R3, 0x4, R9 ;  /* 0x00000004030a7824 */ /* 0x000fe200078e0209 */
[-C--:B------:R-:W-:Y:S02]  /*14b0*/  LEA.HI.X.SX32 R9, R9, R0.reuse, 0x1, P1 ;  /* 0x0000000009097211 */ /* 0x080fe400008f0eff */
[----:B------:R-:W-:Y:S01]  /*14c0*/  LEA.HI.X.SX32 R5, R11, R0, 0x1, P0 ;  /* 0x000000000b057211 */ /* 0x000fe200000f0eff */
[----:B----4-:R0:W-:Y:S04]  /*14d0*/  STL [R1+0x108], R15 ;  /* 0x0001080f01007387 */ /* 0x0101e80000100800 */
[----:B------:R-:W4:Y:S04]  /*14e0*/  LDG.E.U16 R21, desc[UR10][R8.64] ;  /* 0x0000000a08157981 */ /* 0x000f28000c1e1500 */
[----:B0-----:R0:W4:Y:S01]  /*14f0*/  LDG.E.U16 R15, desc[UR10][R4.64] ;  /* 0x0000000a040f7981 */ /* 0x001122000c1e1500 */
[----:B------:R-:W-:-:S03]  /*1500*/  LEA R6, P0, R10, R2, 0x1 ;  /* 0x000000020a067211 */ /* 0x000fc600078008ff */
[----:B--2---:R1:W-:Y:S01]  /*1510*/  STL [R1+0xc8], R13 ;  /* 0x0000c80d01007387 */ /* 0x0043e20000100800 */
[----:B------:R-:W-:Y:S02]  /*1520*/  LEA.HI.X.SX32 R7, R10, R0, 0x1, P0 ;  /* 0x000000000a077211 */ /* 0x000fe400000f0eff */
[----:B-1----:R-:W-:Y:S01]  /*1530*/  LEA R13, R3, R10, 0x2 ;  /* 0x0000000a030d7211 */ /* 0x002fe200078e10ff */
[----:B------:R1:W-:Y:S03]  /*1540*/  STL [R1+0xfc], R12 ;  /* 0x0000fc0c01007387 */ /* 0x0003e60000100800 */
[----:B0-----:R-:W-:Y:S02]  /*1550*/  LEA R4, P0, R13, R2, 0x1 ;  /* 0x000000020d047211 */ /* 0x001fe400078008ff */
[C---:B-1----:R-:W-:Y:S01]  /*1560*/  LEA R12, R3.reuse, R13, 0x2 ;  /* 0x0000000d030c7211 */ /* 0x042fe200078e10ff */
[----:B------:R0:W-:Y:S03]  /*1570*/  STL [R1+0xbc], R20 ;  /* 0x0000bc1401007387 */ /* 0x0001e60000100800 */
[----:B------:R-:W-:-:S02]  /*1580*/  LEA R10, R3, R12, 0x2 ;  /* 0x0000000c030a7211 */ /* 0x000fc400078e10ff */
[----:B------:R-:W-:-:S03]  /*1590*/  LEA.HI.X.SX32 R5, R13, R0, 0x1, P0 ;  /* 0x000000000d057211 */ /* 0x000fc600000f0eff */
[----:B------:R-:W-:Y:S01]  /*15a0*/  IMAD R11, R3, 0x4, R10 ;  /* 0x00000004030b7824 */ /* 0x000fe200078e020a */
[----:B0-----:R0:W2:Y:S01]  /*15b0*/  LDG.E.U16 R20, desc[UR10][R6.64] ;  /* 0x0000000a06147981 */ /* 0x0010a2000c1e1500 */
[----:B------:R-:W-:-:S03]  /*15c0*/  LEA R8, P1, R10, R2, 0x1 ;  /* 0x000000020a087211 */ /* 0x000fc600078208ff */
[----:B------:R1:W2:Y:S01]  /*15d0*/  LDG.E.U16 R24, desc[UR10][R4.64] ;  /* 0x0000000a04187981 */ /* 0x0002a2000c1e1500 */
[----:B0-----:R-:W-:-:S03]  /*15e0*/  LEA R6, P0, R12, R2, 0x1 ;  /* 0x000000020c067211 */ /* 0x001fc600078008ff */
[----:B---3--:R0:W-:Y:S01]  /*15f0*/  STL [R1+0xf8], R14 ;  /* 0x0000f80e01007387 */ /* 0x0081e20000100800 */
[----:B------:R-:W-:Y:S02]  /*1600*/  LEA.HI.X.SX32 R7, R12, R0, 0x1, P0 ;  /* 0x000000000c077211 */ /* 0x000fe400000f0eff */
[----:B-1----:R-:W-:Y:S02]  /*1610*/  LEA R4, P0, R11, R2, 0x1 ;  /* 0x000000020b047211 */ /* 0x002fe400078008ff */
[-C--:B------:R-:W-:Y:S01]  /*1620*/  LEA.HI.X.SX32 R9, R10, R0.reuse, 0x1, P1 ;  /* 0x000000000a097211 */ /* 0x080fe200008f0eff */
[----:B------:R1:W3:Y:S01]  /*1630*/  LDG.E.U16 R23, desc[UR10][R6.64] ;  /* 0x0000000a06177981 */ /* 0x0002e2000c1e1500 */
[----:B0-----:R-:W-:Y:S02]  /*1640*/  LEA R14, R3, R11, 0x2 ;  /* 0x0000000b030e7211 */ /* 0x001fe400078e10ff */
[----:B------:R-:W-:Y:S01]  /*1650*/  LEA.HI.X.SX32 R5, R11, R0, 0x1, P0 ;  /* 0x000000000b057211 */ /* 0x000fe200000f0eff */
[----:B------:R-:W-:Y:S01]  /*1660*/  STL [R1+0xb8], R22 ;  /* 0x0000b81601007387 */ /* 0x000fe20000100800 */
[----:B------:R-:W-:-:S02]  /*1670*/  LEA R13, R3, R14, 0x2 ;  /* 0x0000000e030d7211 */ /* 0x000fc400078e10ff */
[C---:B-1----:R-:W-:Y:S01]  /*1680*/  LEA R6, P0, R14.reuse, R2, 0x1 ;  /* 0x000000020e067211 */ /* 0x042fe200078008ff */
[----:B------:R0:W-:Y:S01]  /*1690*/  STL [R1+0xec], R19 ;  /* 0x0000ec1301007387 */ /* 0x0001e20000100800 */
[----:B------:R-:W-:Y:S02]  /*16a0*/  LEA R10, R3, R13, 0x2 ;  /* 0x0000000d030a7211 */ /* 0x000fe400078e10ff */
[----:B------:R-:W-:Y:S01]  /*16b0*/  LEA.HI.X.SX32 R7, R14, R0, 0x1, P0 ;  /* 0x000000000e077211 */ /* 0x000fe200000f0eff */
[----:B0-----:R0:W3:Y:S02]  /*16c0*/  LDG.E.U16 R19, desc[UR10][R8.64] ;  /* 0x0000000a08137981 */ /* 0x0010e4000c1e1500 */
[----:B0-----:R-:W-:-:S04]  /*16d0*/  LEA R8, P1, R10, R2, 0x1 ;  /* 0x000000020a087211 */ /* 0x001fc800078208ff */
[----:B------:R-:W-:-:S05]  /*16e0*/  LEA.HI.X.SX32 R9, R10, R0, 0x1, P1 ;  /* 0x000000000a097211 */ /* 0x000fca00008f0eff */
[----:B------:R-:W3:Y:S04]  /*16f0*/  LDG.E.U16 R22, desc[UR10][R8.64] ;  /* 0x0000000a08167981 */ /* 0x000ee8000c1e1500 */
[----:B------:R0:W-:Y:S04]  /*1700*/  STL [R1+0xb4], R18 ;  /* 0x0000b41201007387 */ /* 0x0001e80000100800 */
[----:B0-----:R0:W3:Y:S04]  /*1710*/  LDG.E.U16 R18, desc[UR10][R4.64] ;  /* 0x0000000a04127981 */ /* 0x0010e8000c1e1500 */
[----:B------:R-:W-:Y:S01]  /*1720*/  STL [R1+0xe8], R16 ;  /* 0x0000e81001007387 */ /* 0x000fe20000100800 */
[----:B0-----:R-:W-:-:S03]  /*1730*/  LEA R4, P0, R13, R2, 0x1 ;  /* 0x000000020d047211 */ /* 0x001fc600078008ff */
[----:B------:R0:W-:Y:S01]  /*1740*/  STL [R1+0xb0], R17 ;  /* 0x0000b01101007387 */ /* 0x0001e20000100800 */
[----:B------:R-:W-:-:S03]  /*1750*/  LEA.HI.X.SX32 R5, R13, R0, 0x1, P0 ;  /* 0x000000000d057211 */ /* 0x000fc600000f0eff */
[----:B0-----:R0:W3:Y:S04]  /*1760*/  LDG.E.U16 R17, desc[UR10][R6.64] ;  /* 0x0000000a06117981 */ /* 0x0010e8000c1e1500 */
[----:B----4-:R-:W-:Y:S04]  /*1770*/  STL [R1+0xd8], R15 ;  /* 0x0000d80f01007387 */ /* 0x010fe80000100800 */
[----:B------:R1:W-:Y:S04]  /*1780*/  STL [R1+0xa4], R21 ;  /* 0x0000a41501007387 */ /* 0x0003e80000100800 */
[----:B-1----:R1:W4:Y:S01]  /*1790*/  LDG.E.U16 R21, desc[UR10][R4.64] ;  /* 0x0000000a04157981 */ /* 0x002322000c1e1500 */
[----:B------:R-:W-:-:S05]  /*17a0*/  IMAD R12, R3, 0x4, R10 ;  /* 0x00000004030c7824 */ /* 0x000fca00078e020a */
[C---:B------:R-:W-:Y:S02]  /*17b0*/  LEA R11, R3.reuse, R12, 0x2 ;  /* 0x0000000c030b7211 */ /* 0x040fe400078e10ff */
[C---:B0-----:R-:W-:Y:S02]  /*17c0*/  LEA R6, P0, R12.reuse, R2, 0x1 ;  /* 0x000000020c067211 */ /* 0x041fe400078008ff */
[C---:B------:R-:W-:Y:S02]  /*17d0*/  LEA R16, R3.reuse, R11, 0x2 ;  /* 0x0000000b03107211 */ /* 0x040fe400078e10ff */
[----:B------:R-:W-:Y:S02]  /*17e0*/  LEA.HI.X.SX32 R7, R12, R0, 0x1, P0 ;  /* 0x000000000c077211 */ /* 0x000fe400000f0eff */
[----:B------:R-:W-:Y:S02]  /*17f0*/  LEA R14, R3, R16, 0x2 ;  /* 0x00000010030e7211 */ /* 0x000fe400078e10ff */
[----:B-1----:R-:W-:-:S03]  /*1800*/  LEA R4, P0, R11, R2, 0x1 ;  /* 0x000000020b047211 */ /* 0x002fc600078008ff */
[----:B------:R-:W-:Y:S01]  /*1810*/  IMAD R15, R3, 0x4, R14 ;  /* 0x00000004030f7824 */ /* 0x000fe200078e020e */
[----:B------:R-:W-:Y:S01]  /*1820*/  LEA.HI.X.SX32 R5, R11, R0, 0x1, P0 ;  /* 0x000000000b057211 */ /* 0x000fe200000f0eff */
[----:B--2---:R0:W-:Y:S03]  /*1830*/  STL [R1+0xd4], R20 ;  /* 0x0000d41401007387 */ /* 0x0041e60000100800 */
[C---:B------:R-:W-:Y:S01]  /*1840*/  LEA R10, R3.reuse, R15, 0x2 ;  /* 0x0000000f030a7211 */ /* 0x040fe200078e10ff */
[----:B------:R-:W2:Y:S04]  /*1850*/  LDG.E.U16 R27, desc[UR10][R4.64] ;  /* 0x0000000a041b7981 */ /* 0x000ea8000c1e1500 */
[----:B0-----:R0:W2:Y:S01]  /*1860*/  LDG.E.U16 R20, desc[UR10][R6.64] ;  /* 0x0000000a06147981 */ /* 0x0010a2000c1e1500 */
[----:B------:R-:W-:-:S02]  /*1870*/  LEA R12, R3, R10, 0x2 ;  /* 0x0000000a030c7211 */ /* 0x000fc400078e10ff */
[----:B0-----:R-:W-:-:S04]  /*1880*/  LEA R6, P0, R16, R2, 0x1 ;  /* 0x0000000210067211 */ /* 0x001fc800078008ff */
[----:B------:R-:W-:Y:S02]  /*1890*/  LEA.HI.X.SX32 R7, R16, R0, 0x1, P0 ;  /* 0x0000000010077211 */ /* 0x000fe400000f0eff */
[----:B------:R-:W-:Y:S01]  /*18a0*/  LEA R4, P0, R15, R2, 0x1 ;  /* 0x000000020f047211 */ /* 0x000fe200078008ff */
[----:B------:R-:W-:Y:S01]  /*18b0*/  STL [R1+0xa0], R24 ;  /* 0x0000a01801007387 */ /* 0x000fe20000100800 */
[----:B------:R-:W-:Y:S02]  /*18c0*/  LEA R11, R3, R12, 0x2 ;  /* 0x0000000c030b7211 */ /* 0x000fe400078e10ff */
[----:B------:R-:W-:Y:S01]  /*18d0*/  LEA.HI.X.SX32 R5, R15, R0, 0x1, P0 ;  /* 0x000000000f057211 */ /* 0x000fe200000f0eff */
[----:B------:R0:W2:Y:S01]  /*18e0*/  LDG.E.U16 R25, desc[UR10][R6.64] ;  /* 0x0000000a06197981 */ /* 0x0000a2000c1e1500 */
[----:B------:R-:W-:-:S03]  /*18f0*/  LEA R8, P1, R14, R2, 0x1 ;  /* 0x000000020e087211 */ /* 0x000fc600078208ff */
[----:B---3--:R1:W-:Y:S01]  /*1900*/  STL [R1+0xc4], R23 ;  /* 0x0000c41701007387 */ /* 0x0083e20000100800 */
[----:B------:R-:W-:Y:S02]  /*1910*/  LEA.HI.X.SX32 R9, R14, R0, 0x1, P1 ;  /* 0x000000000e097211 */ /* 0x000fe400008f0eff */
[C---:B0-----:R-:W-:Y:S01]  /*1920*/  LEA R6, P0, R10.reuse, R2, 0x1 ;  /* 0x000000020a067211 */ /* 0x041fe200078008ff */
[----:B------:R0:W-:Y:S01]  /*1930*/  STL [R1+0x9c], R19 ;  /* 0x00009c1301007387 */ /* 0x0001e20000100800 */
[C---:B------:R-:W-:Y:S02]  /*1940*/  IMAD R13, R3.reuse, 0x4, R11 ;  /* 0x00000004030d7824 */ /* 0x040fe400078e020b */
[----:B------:R-:W-:Y:S01]  /*1950*/  LEA.HI.X.SX32 R7, R10, R0, 0x1, P0 ;  /* 0x000000000a077211 */ /* 0x000fe200000f0eff */
[----:B-1----:R-:W3:Y:S04]  /*1960*/  LDG.E.U16 R23, desc[UR10][R8.64] ;  /* 0x0000000a08177981 */ /* 0x002ee8000c1e1500 */
[----:B0-----:R0:W3:Y:S01]  /*1970*/  LDG.E.U16 R19, desc[UR10][R4.64] ;  /* 0x0000000a04137981 */ /* 0x0010e2000c1e1500 */
[----:B------:R-:W-:-:S03]  /*1980*/  LEA R16, R3, R13, 0x2 ;  /* 0x0000000d03107211 */ /* 0x000fc600078e10ff */
[----:B------:R1:W3:Y:S01]  /*1990*/  LDG.E.U16 R26, desc[UR10][R6.64] ;  /* 0x0000000a061a7981 */ /* 0x0002e2000c1e1500 */
[----:B0-----:R-:W-:-:S04]  /*19a0*/  LEA R4, P0, R12, R2, 0x1 ;  /* 0x000000020c047211 */ /* 0x001fc800078008ff */
[----:B------:R-:W-:Y:S02]  /*19b0*/  LEA.HI.X.SX32 R5, R12, R0, 0x1, P0 ;  /* 0x000000000c057211 */ /* 0x000fe400000f0eff */
[----:B-1----:R-:W-:Y:S02]  /*19c0*/  LEA R6, P0, R13, R2, 0x1 ;  /* 0x000000020d067211 */ /* 0x002fe400078008ff */
[----:B------:R-:W-:Y:S02]  /*19d0*/  LEA R14, R3, R16, 0x2 ;  /* 0x00000010030e7211 */ /* 0x000fe400078e10ff */
[----:B------:R-:W-:Y:S02]  /*19e0*/  LEA.HI.X.SX32 R7, R13, R0, 0x1, P0 ;  /* 0x000000000d077211 */ /* 0x000fe400000f0eff */
[----:B------:R-:W-:-:S04]  /*19f0*/  LEA R8, P1, R11, R2, 0x1 ;  /* 0x000000020b087211 */ /* 0x000fc800078208ff */
[----:B------:R-:W-:-:S05]  /*1a00*/  LEA.HI.X.SX32 R9, R11, R0, 0x1, P1 ;  /* 0x000000000b097211 */ /* 0x000fca00008f0eff */
[----:B------:R-:W3:Y:S04]  /*1a10*/  LDG.E.U16 R24, desc[UR10][R8.64] ;  /* 0x0000000a08187981 */ /* 0x000ee8000c1e1500 */
[----:B------:R-:W-:Y:S04]  /*1a20*/  STL [R1+0xc0], R18 ;  /* 0x0000c01201007387 */ /* 0x000fe80000100800 */
[----:B------:R-:W-:Y:S04]  /*1a30*/  STL [R1+0x90], R17 ;  /* 0x0000901101007387 */ /* 0x000fe80000100800 */
[----:B----4-:R0:W-:Y:S04]  /*1a40*/  STL [R1+0xac], R21 ;  /* 0x0000ac1501007387 */ /* 0x0101e80000100800 */
[----:B------:R1:W-:Y:S04]  /*1a50*/  STL [R1+0x8c], R22 ;  /* 0x00008c1601007387 */ /* 0x0003e80000100800 */
[----:B0-----:R0:W4:Y:S04]  /*1a60*/  LDG.E.U16 R21, desc[UR10][R4.64] ;  /* 0x0000000a04157981 */ /* 0x001128000c1e1500 */
[----:B-1----:R1:W4:Y:S01]  /*1a70*/  LDG.E.U16 R22, desc[UR10][R6.64] ;  /* 0x0000000a06167981 */ /* 0x002322000c1e1500 */
[----:B0-----:R-:W-:-:S04]  /*1a80*/  LEA R4, P0, R16, R2, 0x1 ;  /* 0x0000000210047211 */ /* 0x001fc800078008ff */
[----:B------:R-:W-:Y:S02]  /*1a90*/  LEA.HI.X.SX32 R5, R16, R0, 0x1, P0 ;  /* 0x0000000010057211 */ /* 0x000fe400000f0eff */
[----:B-1----:R-:W-:-:S03]  /*1aa0*/  LEA R6, P0, R14, R2, 0x1 ;  /* 0x000000020e067211 */ /* 0x002fc600078008ff */
[----:B------:R0:W4:Y:S01]  /*1ab0*/  LDG.E.U16 R28, desc[UR10][R4.64] ;  /* 0x0000000a041c7981 */ /* 0x000122000c1e1500 */
[----:B------:R-:W-:-:S05]  /*1ac0*/  LEA.HI.X.SX32 R7, R14, R0, 0x1, P0 ;  /* 0x000000000e077211 */ /* 0x000fca00000f0eff */
[----:B------:R1:W4:Y:S01]  /*1ad0*/  LDG.E.U16 R29, desc[UR10][R6.64] ;  /* 0x0000000a061d7981 */ /* 0x000322000c1e1500 */
[----:B------:R-:W-:-:S05]  /*1ae0*/  LEA R15, R3, R14, 0x2 ;  /* 0x0000000e030f7211 */ /* 0x000fca00078e10ff */
[----:B------:R-:W-:Y:S01]  /*1af0*/  IMAD R18, R3, 0x4, R15 ;  /* 0x0000000403127824 */ /* 0x000fe200078e020f */
[----:B------:R-:W-:-:S04]  /*1b00*/  LEA R8, P1, R15, R2, 0x1 ;  /* 0x000000020f087211 */ /* 0x000fc800078208ff */
[C---:B------:R-:W-:Y:S02]  /*1b10*/  LEA R10, R3.reuse, R18, 0x2 ;  /* 0x00000012030a7211 */ /* 0x040fe400078e10ff */
[C---:B0-----:R-:W-:Y:S02]  /*1b20*/  LEA R4, P0, R18.reuse, R2, 0x1 ;  /* 0x0000000212047211 */ /* 0x041fe400078008ff */
[----:B------:R-:W-:Y:S01]  /*1b30*/  LEA R17, R3, R10, 0x2 ;  /* 0x0000000a03117211 */ /* 0x000fe200078e10ff */
[----:B--2---:R-:W-:Y:S01]  /*1b40*/  STL [R1+0xa8], R20 ;  /* 0x0000a81401007387 */ /* 0x004fe20000100800 */
[-C--:B------:R-:W-:Y:S02]  /*1b50*/  LEA.HI.X.SX32 R9, R15, R0.reuse, 0x1, P1 ;  /* 0x000000000f097211 */ /* 0x080fe400008f0eff */
[----:B------:R-:W-:Y:S01]  /*1b60*/  LEA.HI.X.SX32 R5, R18, R0, 0x1, P0 ;  /* 0x0000000012057211 */ /* 0x000fe200000f0eff */
[----:B------:R-:W-:Y:S01]  /*1b70*/  STL [R1+0x88], R27 ;  /* 0x0000881b01007387 */ /* 0x000fe20000100800 */
[----:B------:R-:W-:-:S02]  /*1b80*/  LEA R11, R3, R17, 0x2 ;  /* 0x00000011030b7211 */ /* 0x000fc400078e10ff */
[C---:B-1----:R-:W-:Y:S01]  /*1b90*/  LEA R6, P0, R10.reuse, R2, 0x1 ;  /* 0x000000020a067211 */ /* 0x042fe200078008ff */
[----:B------:R0:W-:Y:S02]  /*1ba0*/  STL [R1+0x98], R25 ;  /* 0x0000981901007387 */ /* 0x0001e40000100800 */
[----:B------:R-:W-:Y:S01]  /*1bb0*/  IMAD R12, R3, 0x4, R11 ;  /* 0x00000004030c7824 */ /* 0x000fe200078e020b */
[----:B------:R-:W-:Y:S01]  /*1bc0*/  LEA.HI.X.SX32 R7, R10, R0, 0x1, P0 ;  /* 0x000000000a077211 */ /* 0x000fe200000f0eff */
[----:B0-----:R-:W2:Y:S04]  /*1bd0*/  LDG.E.U16 R25, desc[UR10][R4.64] ;  /* 0x0000000a04197981 */ /* 0x001ea8000c1e1500 */
[----:B---3--:R0:W-:Y:S04]  /*1be0*/  STL [R1+0x7c], R23 ;  /* 0x00007c1701007387 */ /* 0x0081e80000100800 */
[----:B------:R-:W-:Y:S04]  /*1bf0*/  STL [R1+0x94], R19 ;  /* 0x0000941301007387 */ /* 0x000fe80000100800 */
[----:B0-----:R0:W3:Y:S04]  /*1c00*/  LDG.E.U16 R23, desc[UR10][R8.64] ;  /* 0x0000000a08177981 */ /* 0x0010e8000c1e1500 */
[----:B------:R1:W-:Y:S01]  /*1c10*/  STL [R1+0x78], R26 ;  /* 0x0000781a01007387 */ /* 0x0003e20000100800 */
[----:B0-----:R-:W-:-:S02]  /*1c20*/  LEA R8, P0, R17, R2, 0x1 ;  /* 0x0000000211087211 */ /* 0x001fc400078008ff */
[----:B------:R-:W-:Y:S02]  /*1c30*/  LEA R13, R3, R12, 0x2 ;  /* 0x0000000c030d7211 */ /* 0x000fe400078e10ff */
[----:B------:R-:W-:Y:S02]  /*1c40*/  LEA.HI.X.SX32 R9, R17, R0, 0x1, P0 ;  /* 0x0000000011097211 */ /* 0x000fe400000f0eff */
[----:B------:R-:W-:-:S03]  /*1c50*/  LEA R10, P1, R11, R2, 0x1 ;  /* 0x000000020b0a7211 */ /* 0x000fc600078208ff */
[----:B------:R-:W2:Y:S01]  /*1c60*/  LDG.E.U16 R27, desc[UR10][R8.64] ;  /* 0x0000000a081b7981 */ /* 0x000ea2000c1e1500 */
[----:B------:R-:W-:-:S05]  /*1c70*/  LEA.HI.X.SX32 R11, R11, R0, 0x1, P1 ;  /* 0x000000000b0b7211 */ /* 0x000fca00008f0eff */
[----:B-1----:R-:W2:Y:S04]  /*1c80*/  LDG.E.U16 R26, desc[UR10][R10.64] ;  /* 0x0000000a0a1a7981 */ /* 0x002ea8000c1e1500 */
[----:B----4-:R0:W-:Y:S04]  /*1c90*/  STL [R1+0x84], R21 ;  /* 0x0000841501007387 */ /* 0x0101e80000100800 */
[----:B0-----:R0:W4:Y:S02]  /*1ca0*/  LDG.E.U16 R21, desc[UR10][R6.64] ;  /* 0x0000000a06157981 */ /* 0x001124000c1e1500 */
[----:B0-----:R-:W-:-:S04]  /*1cb0*/  LEA R6, P0, R12, R2, 0x1 ;  /* 0x000000020c067211 */ /* 0x001fc800078008ff */
[----:B------:R-:W-:Y:S02]  /*1cc0*/  LEA.HI.X.SX32 R7, R12, R0, 0x1, P0 ;  /* 0x000000000c077211 */ /* 0x000fe400000f0eff */
[C---:B------:R-:W-:Y:S01]  /*1cd0*/  LEA R8, P0, R13.reuse, R2, 0x1 ;  /* 0x000000020d087211 */ /* 0x040fe200078008ff */
[----:B------:R0:W-:Y:S03]  /*1ce0*/  STL [R1+0x74], R24 ;  /* 0x0000741801007387 */ /* 0x0001e60000100800 */
[----:B------:R-:W-:Y:S01]  /*1cf0*/  LEA.HI.X.SX32 R9, R13, R0, 0x1, P0 ;  /* 0x000000000d097211 */ /* 0x000fe200000f0eff */
[----:B------:R-:W-:Y:S04]  /*1d00*/  STL [R1+0x80], R22 ;  /* 0x0000801601007387 */ /* 0x000fe80000100800 */
[----:B------:R-:W-:Y:S04]  /*1d10*/  STL [R1+0x70], R28 ;  /* 0x0000701c01007387 */ /* 0x000fe80000100800 */
[----:B0-----:R0:W4:Y:S04]  /*1d20*/  LDG.E.U16 R24, desc[UR10][R6.64] ;  /* 0x0000000a06187981 */ /* 0x001128000c1e1500 */
[----:B------:R1:W-:Y:S04]  /*1d30*/  STL [R1+0x6c], R29 ;  /* 0x00006c1d01007387 */ /* 0x0003e80000100800 */
[----:B-1----:R1:W4:Y:S01]  /*1d40*/  LDG.E.U16 R29, desc[UR10][R8.64] ;  /* 0x0000000a081d7981 */ /* 0x002322000c1e1500 */
[----:B------:R-:W-:-:S04]  /*1d50*/  LEA R20, R3, R13, 0x2 ;  /* 0x0000000d03147211 */ /* 0x000fc800078e10ff */
[----:B------:R-:W-:Y:S02]  /*1d60*/  LEA R16, R3, R20, 0x2 ;  /* 0x0000001403107211 */ /* 0x000fe400078e10ff */
[----:B0-----:R-:W-:-:S03]  /*1d70*/  LEA R6, P0, R20, R2, 0x1 ;  /* 0x0000000214067211 */ /* 0x001fc600078008ff */
[C---:B------:R-:W-:Y:S01]  /*1d80*/  IMAD R14, R3.reuse, 0x4, R16 ;  /* 0x00000004030e7824 */ /* 0x040fe200078e0210 */
[----:B------:R-:W-:Y:S02]  /*1d90*/  LEA.HI.X.SX32 R7, R20, R0, 0x1, P0 ;  /* 0x0000000014077211 */ /* 0x000fe400000f0eff */
[----:B------:R-:W-:Y:S02]  /*1da0*/  LEA R10, P1, R16, R2, 0x1 ;  /* 0x00000002100a7211 */ /* 0x000fe400078208ff */
[C---:B------:R-:W-:Y:S02]  /*1db0*/  LEA R15, R3.reuse, R14, 0x2 ;  /* 0x0000000e030f7211 */ /* 0x040fe400078e10ff */
[----:B-1----:R-:W-:Y:S02]  /*1dc0*/  LEA R8, P0, R14, R2, 0x1 ;  /* 0x000000020e087211 */ /* 0x002fe400078008ff */
[----:B------:R-:W-:Y:S01]  /*1dd0*/  LEA R18, R3, R15, 0x2 ;  /* 0x0000000f03127211 */ /* 0x000fe200078e10ff */
[----:B---3--:R0:W-:Y:S01]  /*1de0*/  STL [R1+0x68], R23 ;  /* 0x0000681701007387 */ /* 0x0081e20000100800 */
[----:B------:R-:W-:-:S02]  /*1df0*/  LEA.HI.X.SX32 R11, R16, R0, 0x1, P1 ;  /* 0x00000000100b7211 */ /* 0x000fc400008f0eff */
[----:B------:R-:W-:Y:S01]  /*1e00*/  LEA.HI.X.SX32 R9, R14, R0, 0x1, P0 ;  /* 0x000000000e097211 */ /* 0x000fe200000f0eff */
[----:B--2---:R-:W-:Y:S01]  /*1e10*/  STL [R1+0x64], R25 ;  /* 0x0000641901007387 */ /* 0x004fe20000100800 */
[----:B------:R-:W-:-:S03]  /*1e20*/  LEA R19, R3, R18, 0x2 ;  /* 0x0000001203137211 */ /* 0x000fc600078e10ff */
[----:B0-----:R0:W2:Y:S02]  /*1e30*/  LDG.E.U16 R23, desc[UR10][R6.64] ;  /* 0x0000000a06177981 */ /* 0x0010a4000c1e1500 */
[----:B0-----:R-:W-:-:S04]  /*1e40*/  LEA R6, P0, R15, R2, 0x1 ;  /* 0x000000020f067211 */ /* 0x001fc800078008ff */
[----:B------:R-:W-:-:S05]  /*1e50*/  LEA.HI.X.SX32 R7, R15, R0, 0x1, P0 ;  /* 0x000000000f077211 */ /* 0x000fca00000f0eff */
[----:B------:R-:W3:Y:S04]  /*1e60*/  LDG.E.U16 R20, desc[UR10][R6.64] ;  /* 0x0000000a06147981 */ /* 0x000ee8000c1e1500 */
[----:B----4-:R0:W-:Y:S04]  /*1e70*/  STL [R1+0x60], R21 ;  /* 0x0000601501007387 */ /* 0x0101e80000100800 */
[----:B------:R-:W-:Y:S04]  /*1e80*/  STL [R1+0x5c], R27 ;  /* 0x00005c1b01007387 */ /* 0x000fe80000100800 */
[----:B0-----:R0:W4:Y:S04]  /*1e90*/  LDG.E.U16 R21, desc[UR10][R10.64] ;  /* 0x0000000a0a157981 */ /* 0x001128000c1e1500 */
[----:B------:R1:W-:Y:S01]  /*1ea0*/  STL [R1+0x58], R26 ;  /* 0x0000581a01007387 */ /* 0x0003e20000100800 */
[----:B0-----:R-:W-:-:S04]  /*1eb0*/  LEA R10, P0, R19, R2, 0x1 ;  /* 0x00000002130a7211 */ /* 0x001fc800078008ff */
[----:B------:R-:W-:Y:S01]  /*1ec0*/  LEA.HI.X.SX32 R11, R19, R0, 0x1, P0 ;  /* 0x00000000130b7211 */ /* 0x000fe200000f0eff */
[----:B-1----:R0:W3:Y:S04]  /*1ed0*/  LDG.E.U16 R26, desc[UR10][R8.64] ;  /* 0x0000000a081a7981 */ /* 0x0020e8000c1e1500 */
[----:B------:R-:W-:Y:S04]  /*1ee0*/  STL [R1+0x54], R24 ;  /* 0x0000541801007387 */ /* 0x000fe80000100800 */
[----:B------:R1:W-:Y:S04]  /*1ef0*/  STL [R1+0x50], R29 ;  /* 0x0000501d01007387 */ /* 0x0003e80000100800 */
[----:B-1----:R-:W3:Y:S01]  /*1f00*/  LDG.E.U16 R29, desc[UR10][R10.64] ;  /* 0x0000000a0a1d7981 */ /* 0x002ee2000c1e1500 */
[----:B------:R-:W-:-:S05]  /*1f10*/  IMAD R4, R3, 0x4, R19 ;  /* 0x0000000403047824 */ /* 0x000fca00078e0213 */
[----:B------:R-:W-:-:S04]  /*1f20*/  LEA R17, R3, R4, 0x2 ;  /* 0x0000000403117211 */ /* 0x000fc800078e10ff */
[----:B------:R-:W-:-:S04]  /*1f30*/  LEA R5, R3, R17, 0x2 ;  /* 0x0000001103057211 */ /* 0x000fc800078e10ff */
[----:B------:R-:W-:-:S05]  /*1f40*/  LEA R12, R3, R5, 0x2 ;  /* 0x00000005030c7211 */ /* 0x000fca00078e10ff */
[----:B------:R-:W-:Y:S01]  /*1f50*/  IMAD R22, R3, 0x4, R12 ;  /* 0x0000000403167824 */ /* 0x000fe200078e020c */
[CC--:B------:R-:W-:Y:S02]  /*1f60*/  LEA R6, P0, R12.reuse, R2.reuse, 0x1 ;  /* 0x000000020c067211 */ /* 0x0c0fe400078008ff */
[----:B0-----:R-:W-:Y:S02]  /*1f70*/  LEA R8, P1, R17, R2, 0x1 ;  /* 0x0000000211087211 */ /* 0x001fe400078208ff */
[----:B------:R-:W-:Y:S02]  /*1f80*/  LEA R13, R3, R22, 0x2 ;  /* 0x00000016030d7211 */ /* 0x000fe400078e10ff */
[----:B------:R-:W-:Y:S02]  /*1f90*/  LEA.HI.X.SX32 R7, R12, R0, 0x1, P0 ;  /* 0x000000000c077211 */ /* 0x000fe400000f0eff */
[----:B------:R-:W-:Y:S02]  /*1fa0*/  LEA R12, P0, R13, R2, 0x1 ;  /* 0x000000020d0c7211 */ /* 0x000fe400078008ff */
[----:B------:R-:W-:Y:S01]  /*1fb0*/  LEA.HI.X.SX32 R9, R17, R0, 0x1, P1 ;  /* 0x0000000011097211 */ /* 0x000fe200008f0eff */
[----:B--2---:R-:W-:Y:S01]  /*1fc0*/  STL [R1+0x4c], R23 ;  /* 0x00004c1701007387 */ /* 0x004fe20000100800 */
[----:B------:R-:W-:-:S02]  /*1fd0*/  LEA R28, R3, R13, 0x2 ;  /* 0x0000000d031c7211 */ /* 0x000fc400078e10ff */
[----:B------:R-:W-:Y:S01]  /*1fe0*/  LEA.HI.X.SX32 R13, R13, R0, 0x1, P0 ;  /* 0x000000000d0d7211 */ /* 0x000fe200000f0eff */
[----:B----4-:R0:W-:Y:S04]  /*1ff0*/  STL [R1+0x48], R21 ;  /* 0x0000481501007387 */ /* 0x0101e80000100800 */
[----:B0-----:R0:W2:Y:S04]  /*2000*/  LDG.E.U16 R21, desc[UR10][R8.64] ;  /* 0x0000000a08157981 */ /* 0x0010a8000c1e1500 */
[----:B---3--:R1:W-:Y:S04]  /*2010*/  STL [R1+0x44], R26 ;  /* 0x0000441a01007387 */ /* 0x0083e80000100800 */
[----:B------:R-:W-:Y:S04]  /*2020*/  STL [R1+0x40], R20 ;  /* 0x0000401401007387 */ /* 0x000fe80000100800 */
[----:B-1----:R-:W3:Y:S04]  /*2030*/  LDG.E.U16 R26, desc[UR10][R6.64] ;  /* 0x0000000a061a7981 */ /* 0x002ee8000c1e1500 */
[----:B------:R1:W-:Y:S04]  /*2040*/  STL [R1+0x3c], R29 ;  /* 0x00003c1d01007387 */ /* 0x0003e80000100800 */
[----:B-1----:R-:W4:Y:S01]  /*2050*/  LDG.E.U16 R29, desc[UR10][R12.64] ;  /* 0x0000000a0c1d7981 */ /* 0x002f22000c1e1500 */
[----:B------:R-:W-:-:S05]  /*2060*/  LEA R16, R3, R28, 0x2 ;  /* 0x0000001c03107211 */ /* 0x000fca00078e10ff */
[----:B------:R-:W-:-:S05]  /*2070*/  IMAD R25, R3, 0x4, R16 ;  /* 0x0000000403197824 */ /* 0x000fca00078e0210 */
[----:B------:R-:W-:-:S04]  /*2080*/  LEA R14, R3, R25, 0x2 ;  /* 0x00000019030e7211 */ /* 0x000fc800078e10ff */
[C---:B------:R-:W-:Y:S02]  /*2090*/  LEA R27, R3.reuse, R14, 0x2 ;  /* 0x0000000e031b7211 */ /* 0x040fe400078e10ff */
[-C--:B0-----:R-:W-:Y:S02]  /*20a0*/  LEA R8, P0, R14, R2.reuse, 0x1 ;  /* 0x000000020e087211 */ /* 0x081fe400078008ff */
[----:B------:R-:W-:Y:S02]  /*20b0*/  LEA R15, R3, R27, 0x2 ;  /* 0x0000001b030f7211 */ /* 0x000fe400078e10ff */
[----:B------:R-:W-:Y:S02]  /*20c0*/  LEA R10, P1, R16, R2, 0x1 ;  /* 0x00000002100a7211 */ /* 0x000fe400078208ff */
[----:B------:R-:W-:Y:S02]  /*20d0*/  LEA.HI.X.SX32 R9, R14, R0, 0x1, P0 ;  /* 0x000000000e097211 */ /* 0x000fe400000f0eff */
[----:B------:R-:W-:Y:S01]  /*20e0*/  LEA R14, P0, R15, R2, 0x1 ;  /* 0x000000020f0e7211 */ /* 0x000fe200078008ff */
[----:B------:R-:W-:Y:S01]  /*20f0*/  IMAD R24, R3, 0x4, R15 ;  /* 0x0000000403187824 */ /* 0x000fe200078e020f */
[----:B------:R-:W-:-:S02]  /*2100*/  LEA.HI.X.SX32 R11, R16, R0, 0x1, P1 ;  /* 0x00000000100b7211 */ /* 0x000fc400008f0eff */
[----:B------:R-:W-:Y:S01]  /*2110*/  LEA.HI.X.SX32 R15, R15, R0, 0x1, P0 ;  /* 0x000000000f0f7211 */ /* 0x000fe200000f0eff */
[----:B--2---:R0:W-:Y:S04]  /*2120*/  STL [R1+0x38], R21 ;  /* 0x0000381501007387 */ /* 0x0041e80000100800 */
[----:B0-----:R0:W2:Y:S04]  /*2130*/  LDG.E.U16 R21, desc[UR10][R10.64] ;  /* 0x0000000a0a157981 */ /* 0x0010a8000c1e1500 */
[----:B---3--:R1:W-:Y:S04]  /*2140*/  STL [R1+0x34], R26 ;  /* 0x0000341a01007387 */ /* 0x0083e80000100800 */
[----:B-1----:R-:W3:Y:S04]  /*2150*/  LDG.E.U16 R26, desc[UR10][R8.64] ;  /* 0x0000000a081a7981 */ /* 0x002ee8000c1e1500 */
[----:B----4-:R1:W-:Y:S04]  /*2160*/  STL [R1+0x30], R29 ;  /* 0x0000301d01007387 */ /* 0x0103e80000100800 */
[----:B-1----:R1:W4:Y:S01]  /*2170*/  LDG.E.U16 R29, desc[UR10][R14.64] ;  /* 0x0000000a0e1d7981 */ /* 0x002322000c1e1500 */
[----:B------:R-:W-:-:S04]  /*2180*/  LEA R17, R3, R24, 0x2 ;  /* 0x0000001803117211 */ /* 0x000fc800078e10ff */
[----:B------:R-:W-:-:S04]  /*2190*/  LEA R23, R3, R17, 0x2 ;  /* 0x0000001103177211 */ /* 0x000fc800078e10ff */
[----:B------:R-:W-:-:S05]  /*21a0*/  LEA R19, R3, R23, 0x2 ;  /* 0x0000001703137211 */ /* 0x000fca00078e10ff */
[----:B------:R-:W-:Y:S01]  /*21b0*/  IMAD R6, R3, 0x4, R19 ;  /* 0x0000000403067824 */ /* 0x000fe200078e0213 */
[-C--:B0-----:R-:W-:Y:S02]  /*21c0*/  LEA R10, P0, R19, R2.reuse, 0x1 ;  /* 0x00000002130a7211 */ /* 0x081fe400078008ff */
[----:B------:R-:W-:Y:S02]  /*21d0*/  LEA R12, P1, R17, R2, 0x1 ;  /* 0x00000002110c7211 */ /* 0x000fe400078208ff */
[----:B------:R-:W-:Y:S02]  /*21e0*/  LEA R20, R3, R6, 0x2 ;  /* 0x0000000603147211 */ /* 0x000fe400078e10ff */
[----:B------:R-:W-:Y:S02]  /*21f0*/  LEA.HI.X.SX32 R11, R19, R0, 0x1, P0 ;  /* 0x00000000130b7211 */ /* 0x000fe400000f0eff */
[----:B-1----:R-:W-:Y:S02]  /*2200*/  LEA R14, P0, R20, R2, 0x1 ;  /* 0x00000002140e7211 */ /* 0x002fe400078008ff */
[----:B------:R-:W-:-:S02]  /*2210*/  LEA.HI.X.SX32 R13, R17, R0, 0x1, P1 ;  /* 0x00000000110d7211 */ /* 0x000fc400008f0eff */
[----:B------:R-:W-:Y:S01]  /*2220*/  LEA.HI.X.SX32 R15, R20, R0, 0x1, P0 ;  /* 0x00000000140f7211 */ /* 0x000fe200000f0eff */
[----:B--2---:R0:W-:Y:S04]  /*2230*/  STL [R1+0x2c], R21 ;  /* 0x00002c1501007387 */ /* 0x0041e80000100800 */
[----:B0-----:R0:W2:Y:S04]  /*2240*/  LDG.E.U16 R21, desc[UR10][R12.64] ;  /* 0x0000000a0c157981 */ /* 0x0010a8000c1e1500 */
[----:B---3--:R1:W-:Y:S04]  /*2250*/  STL [R1+0x28], R26 ;  /* 0x0000281a01007387 */ /* 0x0083e80000100800 */
[----:B-1----:R-:W3:Y:S04]  /*2260*/  LDG.E.U16 R26, desc[UR10][R10.64] ;  /* 0x0000000a0a1a7981 */ /* 0x002ee8000c1e1500 */
[----:B----4-:R1:W-:Y:S04]  /*2270*/  STL [R1+0x24], R29 ;  /* 0x0000241d01007387 */ /* 0x0103e80000100800 */
[----:B-1----:R-:W4:Y:S01]  /*2280*/  LDG.E.U16 R29, desc[UR10][R14.64] ;  /* 0x0000000a0e1d7981 */ /* 0x002f22000c1e1500 */
[----:B------:R-:W-:-:S04]  /*2290*/  LEA R7, R3, R20, 0x2 ;  /* 0x0000001403077211 */ /* 0x000fc800078e10ff */
[----:B------:R-:W-:-:S05]  /*22a0*/  LEA R16, R3, R7, 0x2 ;  /* 0x0000000703107211 */ /* 0x000fca00078e10ff */
[----:B------:R-:W-:Y:S01]  /*22b0*/  IMAD R8, R3, 0x4, R16 ;  /* 0x0000000403087824 */ /* 0x000fe200078e0210 */
[----:B0-----:R-:W-:-:S04]  /*22c0*/  LEA R12, P1, R16, R2, 0x1 ;  /* 0x00000002100c7211 */ /* 0x001fc800078208ff */
[----:B------:R-:W-:Y:S02]  /*22d0*/  LEA R17, R3, R8, 0x2 ;  /* 0x0000000803117211 */ /* 0x000fe400078e10ff */
[----:B------:R-:W-:Y:S02]  /*22e0*/  LEA.HI.X.SX32 R13, R16, R0, 0x1, P1 ;  /* 0x00000000100d7211 */ /* 0x000fe400008f0eff */
[----:B------:R-:W-:Y:S02]  /*22f0*/  LEA R16, P0, R17, R2, 0x1 ;  /* 0x0000000211107211 */ /* 0x000fe400078008ff */
[----:B------:R-:W-:Y:S02]  /*2300*/  LEA R9, R3, R17, 0x2 ;  /* 0x0000001103097211 */ /* 0x000fe400078e10ff */
[----:B------:R-:W-:Y:S01]  /*2310*/  LEA.HI.X.SX32 R17, R17, R0, 0x1, P0 ;  /* 0x0000000011117211 */ /* 0x000fe200000f0eff */
[----:B--2---:R0:W-:Y:S04]  /*2320*/  STL [R1+0x20], R21 ;  /* 0x0000201501007387 */ /* 0x0041e80000100800 */
[----:B0-----:R0:W2:Y:S04]  /*2330*/  LDG.E.U16 R21, desc[UR10][R12.64] ;  /* 0x0000000a0c157981 */ /* 0x0010a8000c1e1500 */
[----:B---3--:R-:W-:Y:S04]  /*2340*/  STL [R1+0x1c], R26 ;  /* 0x00001c1a01007387 */ /* 0x008fe80000100800 */
[----:B----4-:R1:W-:Y:S04]  /*2350*/  STL [R1+0x18], R29 ;  /* 0x0000181d01007387 */ /* 0x0103e80000100800 */
[----:B-1----:R-:W3:Y:S01]  /*2360*/  LDG.E.U16 R29, desc[UR10][R16.64] ;  /* 0x0000000a101d7981 */ /* 0x002ee2000c1e1500 */
[----:B------:R-:W-:-:S05]  /*2370*/  LEA R19, R3, R9, 0x2 ;  /* 0x0000000903137211 */ /* 0x000fca00078e10ff */
[----:B------:R-:W-:Y:S01]  /*2380*/  IMAD R10, R3, 0x4, R19 ;  /* 0x00000004030a7824 */ /* 0x000fe200078e0213 */
[----:B0-----:R-:W-:-:S04]  /*2390*/  LEA R12, P0, R19, R2, 0x1 ;  /* 0x00000002130c7211 */ /* 0x001fc800078008ff */
[----:B------:R-:W-:-:S04]  /*23a0*/  LEA R20, R3, R10, 0x2 ;  /* 0x0000000a03147211 */ /* 0x000fc800078e10ff */
[C---:B------:R-:W-:Y:S02]  /*23b0*/  LEA R14, P1, R20.reuse, R2, 0x1 ;  /* 0x00000002140e7211 */ /* 0x040fe400078208ff */
[-C--:B------:R-:W-:Y:S02]  /*23c0*/  LEA.HI.X.SX32 R13, R19, R0.reuse, 0x1, P0 ;  /* 0x00000000130d7211 */ /* 0x080fe400000f0eff */
[----:B------:R-:W-:-:S03]  /*23d0*/  LEA.HI.X.SX32 R15, R20, R0, 0x1, P1 ;  /* 0x00000000140f7211 */ /* 0x000fc600008f0eff */
[----:B------:R-:W4:Y:S04]  /*23e0*/  LDG.E.U16 R19, desc[UR10][R12.64] ;  /* 0x0000000a0c137981 */ /* 0x000f28000c1e1500 */
[----:B--2---:R-:W-:Y:S04]  /*23f0*/  STL [R1+0x14], R21 ;  /* 0x0000141501007387 */ /* 0x004fe80000100800 */
[----:B---3--:R0:W-:Y:S04]  /*2400*/  STL [R1+0x10], R29 ;  /* 0x0000101d01007387 */ /* 0x0081e80000100800 */
[----:B0-----:R0:W2:Y:S01]  /*2410*/  LDG.E.U16 R29, desc[UR10][R14.64] ;  /* 0x0000000a0e1d7981 */ /* 0x0010a2000c1e1500 */
[----:B------:R-:W-:-:S04]  /*2420*/  LEA R11, R3, R20, 0x2 ;  /* 0x00000014030b7211 */ /* 0x000fc800078e10ff */
[----:B------:R-:W-:-:S04]  /*2430*/  LEA R26, R3, R11, 0x2 ;  /* 0x0000000b031a7211 */ /* 0x000fc800078e10ff */
[----:B------:R-:W-:-:S04]  /*2440*/  LEA R16, P0, R26, R2, 0x1 ;  /* 0x000000021a107211 */ /* 0x000fc800078008ff */
[----:B------:R-:W-:Y:S02]  /*2450*/  LEA.HI.X.SX32 R17, R26, R0, 0x1, P0 ;  /* 0x000000001a117211 */ /* 0x000fe400000f0eff */
[C---:B0-----:R-:W-:Y:S01]  /*2460*/  LEA R14, P0, R18.reuse, R2, 0x1 ;  /* 0x00000002120e7211 */ /* 0x041fe200078008ff */
[----:B----4-:R-:W-:Y:S03]  /*2470*/  STL [R1+0xc], R19 ;  /* 0x00000c1301007387 */ /* 0x010fe60000100800 */
[----:B------:R-:W-:Y:S01]  /*2480*/  LEA.HI.X.SX32 R15, R18, R0, 0x1, P0 ;  /* 0x00000000120f7211 */ /* 0x000fe200000f0eff */
[C---:B------:R-:W-:Y:S02]  /*2490*/  IMAD R21, R3.reuse, 0x4, R26 ;  /* 0x0000000403157824 */ /* 0x040fe400078e021a */
[----:B------:R0:W3:Y:S04]  /*24a0*/  LDG.E.U16 R26, desc[UR10][R16.64] ;  /* 0x0000000a101a7981 */ /* 0x0000e8000c1e1500 */
[----:B--2---:R1:W-:Y:S04]  /*24b0*/  STL [R1+0x8], R29 ;  /* 0x0000081d01007387 */ /* 0x0043e80000100800 */
[----:B-1----:R-:W2:Y:S01]  /*24c0*/  LDG.E.U16 R29, desc[UR10][R14.64] ;  /* 0x0000000a0e1d7981 */ /* 0x002ea2000c1e1500 */
[----:B------:R-:W-:-:S02]  /*24d0*/  LEA R20, R3, R21, 0x2 ;  /* 0x0000001503147211 */ /* 0x000fc400078e10ff */
[-C--:B0-----:R-:W-:Y:S02]  /*24e0*/  LEA R16, P0, R4, R2.reuse, 0x1 ;  /* 0x0000000204107211 */ /* 0x081fe400078008ff */
[----:B------:R-:W-:Y:S02]  /*24f0*/  LEA R12, P1, R20, R2, 0x1 ;  /* 0x00000002140c7211 */ /* 0x000fe400078208ff */
[-C--:B------:R-:W-:Y:S02]  /*2500*/  LEA.HI.X.SX32 R17, R4, R0.reuse, 0x1, P0 ;  /* 0x0000000004117211 */ /* 0x080fe400000f0eff */
[----:B------:R-:W-:-:S06]  /*2510*/  LEA.HI.X.SX32 R13, R20, R0, 0x1, P1 ;  /* 0x00000000140d7211 */ /* 0x000fcc00008f0eff */
[----:B------:R0:W4:Y:S01]  /*2520*/  LDG.E.U16 R13, desc[UR10][R12.64] ;  /* 0x0000000a0c0d7981 */ /* 0x000122000c1e1500 */
[CC--:B------:R-:W-:Y:S02]  /*2530*/  LEA R18, P1, R5.reuse, R2.reuse, 0x1 ;  /* 0x0000000205127211 */ /* 0x0c0fe400078208ff */
[C---:B------:R-:W-:Y:S02]  /*2540*/  LEA R4, P0, R22.reuse, R2, 0x1 ;  /* 0x0000000216047211 */ /* 0x040fe400078008ff */
[-C--:B------:R-:W-:Y:S02]  /*2550*/  LEA.HI.X.SX32 R19, R5, R0.reuse, 0x1, P1 ;  /* 0x0000000005137211 */ /* 0x080fe400008f0eff */
[----:B------:R-:W-:-:S03]  /*2560*/  LEA.HI.X.SX32 R5, R22, R0, 0x1, P0 ;  /* 0x0000000016057211 */ /* 0x000fc600000f0eff */
[----:B------:R-:W4:Y:S04]  /*2570*/  LDG.E.U16 R22, desc[UR10][R18.64] ;  /* 0x0000000a12167981 */ /* 0x000f28000c1e1500 */
[----:B--2---:R1:W-:Y:S04]  /*2580*/  STL [R1+0x2a64], R29 ;  /* 0x002a641d01007387 */ /* 0x0043e80000100800 */
[----:B-1----:R-:W2:Y:S04]  /*2590*/  LDL.LU R29, [R1+0x110] ;  /* 0x00011000011d7983 */ /* 0x002ea80000300800 */
[----:B---3--:R1:W-:Y:S04]  /*25a0*/  STL [R1+0x4], R26 ;  /* 0x0000041a01007387 */ /* 0x0083e80000100800 */
[----:B-1----:R-:W3:Y:S01]  /*25b0*/  LDG.E.U16 R26, desc[UR10][R16.64] ;  /* 0x0000000a101a7981 */ /* 0x002ee2000c1e1500 */
[----:B0-----:R-:W-:-:S02]  /*25c0*/  LEA R12, P0, R28, R2, 0x1 ;  /* 0x000000021c0c7211 */ /* 0x001fc400078008ff */
[----:B------:R-:W-:Y:S02]  /*25d0*/  LEA R14, P1, R25, R2, 0x1 ;  /* 0x00000002190e7211 */ /* 0x000fe400078208ff */
[----:B------:R-:W-:Y:S02]  /*25e0*/  LEA R20, R3, R20, 0x2 ;  /* 0x0000001403147211 */ /* 0x000fe400078e10ff */
[----:B------:R0:W2:Y:S01]  /*25f0*/  LDG.E.U16 R3, desc[UR10][R4.64] ;  /* 0x0000000a04037981 */ /* 0x0000a2000c1e1500 */
[----:B------:R-:W-:-:S05]  /*2600*/  LEA.HI.X.SX32 R15, R25, R0, 0x1, P1 ;  /* 0x00000000190f7211 */ /* 0x000fca00008f0eff */
[----:B------:R-:W2:Y:S01]  /*2610*/  LDG.E.U16 R17, desc[UR10][R14.64] ;  /* 0x0000000a0e117981 */ /* 0x000ea2000c1e1500 */
[----:B0-----:R-:W-:-:S04]  /*2620*/  LEA R4, P1, R20, R2, 0x1 ;  /* 0x0000000214047211 */ /* 0x001fc800078208ff */
[----:B------:R-:W-:-:S05]  /*2630*/  LEA.HI.X.SX32 R5, R20, R0, 0x1, P1 ;  /* 0x0000000014057211 */ /* 0x000fca00008f0eff */
[----:B------:R0:W2:Y:S02]  /*2640*/  LDG.E.U16 R18, desc[UR10][R4.64] ;  /* 0x0000000a04127981 */ /* 0x0000a4000c1e1500 */
[----:B0-----:R-:W-:-:S04]  /*2650*/  LEA R4, P1, R23, R2, 0x1 ;  /* 0x0000000217047211 */ /* 0x001fc800078208ff */
[----:B------:R-:W-:-:S05]  /*2660*/  LEA.HI.X.SX32 R5, R23, R0, 0x1, P1 ;  /* 0x0000000017057211 */ /* 0x000fca00008f0eff */
[----:B------:R-:W2:Y:S04]  /*2670*/  LDG.E.U16 R23, desc[UR10][R4.64] ;  /* 0x0000000a04177981 */ /* 0x000ea8000c1e1500 */
[----:B---3--:R0:W-:Y:S04]  /*2680*/  STL [R1+0x2a68], R26 ;  /* 0x002a681a01007387 */ /* 0x0081e80000100800 */
[----:B0-----:R-:W3:Y:S04]  /*2690*/  LDL.LU R26, [R1+0x104] ;  /* 0x00010400011a7983 */ /* 0x001ee80000300800 */
[----:B----4-:R0:W-:Y:S02]  /*26a0*/  STL [R1], R13 ;  /* 0x0000000d01007387 */ /* 0x0101e40000100800 */
[----:B0-----:R-:W-:-:S05]  /*26b0*/  LEA.HI.X.SX32 R13, R28, R0, 0x1, P0 ;  /* 0x000000001c0d7211 */ /* 0x001fca00000f0eff */
[----:B------:R0:W4:Y:S02]  /*26c0*/  LDG.E.U16 R16, desc[UR10][R12.64] ;  /* 0x0000000a0c107981 */ /* 0x000124000c1e1500 */
[----:B0-----:R-:W-:-:S04]  /*26d0*/  LEA R12, P0, R27, R2, 0x1 ;  /* 0x000000021b0c7211 */ /* 0x001fc800078008ff */
[----:B------:R-:W-:Y:S02]  /*26e0*/  LEA.HI.X.SX32 R13, R27, R0, 0x1, P0 ;  /* 0x000000001b0d7211 */ /* 0x000fe400000f0eff */
[----:B------:R-:W-:-:S03]  /*26f0*/  LEA R14, P0, R24, R2, 0x1 ;  /* 0x00000002180e7211 */ /* 0x000fc600078008ff */
[----:B------:R0:W3:Y:S01]  /*2700*/  LDG.E.U16 R19, desc[UR10][R12.64] ;  /* 0x0000000a0c137981 */ /* 0x0000e2000c1e1500 */
[----:B------:R-:W-:-:S05]  /*2710*/  LEA.HI.X.SX32 R15, R24, R0, 0x1, P0 ;  /* 0x00000000180f7211 */ /* 0x000fca00000f0eff */
[----:B------:R1:W3:Y:S01]  /*2720*/  LDG.E.U16 R20, desc[UR10][R14.64] ;  /* 0x0000000a0e147981 */ /* 0x0002e2000c1e1500 */
[----:B0-----:R-:W-:-:S04]  /*2730*/  LEA R12, P0, R6, R2, 0x1 ;  /* 0x00000002060c7211 */ /* 0x001fc800078008ff */
[----:B------:R-:W-:Y:S02]  /*2740*/  LEA.HI.X.SX32 R13, R6, R0, 0x1, P0 ;  /* 0x00000000060d7211 */ /* 0x000fe400000f0eff */
[CC--:B-1----:R-:W-:Y:S02]  /*2750*/  LEA R14, P1, R7.reuse, R2.reuse, 0x1 ;  /* 0x00000002070e7211 */ /* 0x0c2fe400078208ff */
[C---:B------:R-:W-:Y:S01]  /*2760*/  LEA R6, P0, R8.reuse, R2, 0x1 ;  /* 0x0000000208067211 */ /* 0x040fe200078008ff */
[----:B------:R-:W3:Y:S01]  /*2770*/  LDG.E.U16 R12, desc[UR10][R12.64] ;  /* 0x0000000a0c0c7981 */ /* 0x000ee2000c1e1500 */
[-C--:B------:R-:W-:Y:S02]  /*2780*/  LEA.HI.X.SX32 R15, R7, R0.reuse, 0x1, P1 ;  /* 0x00000000070f7211 */ /* 0x080fe400008f0eff */
[----:B------:R-:W-:Y:S02]  /*2790*/  LEA.HI.X.SX32 R7, R8, R0, 0x1, P0 ;  /* 0x0000000008077211 */ /* 0x000fe400000f0eff */
[-C--:B------:R-:W-:Y:S01]  /*27a0*/  LEA R4, P0, R9, R2.reuse, 0x1 ;  /* 0x0000000209047211 */ /* 0x080fe200078008ff */
[----:B------:R-:W3:Y:S01]  /*27b0*/  LDG.E.U16 R14, desc[UR10][R14.64] ;  /* 0x0000000a0e0e7981 */ /* 0x000ee2000c1e1500 */
[----:B------:R-:W-:-:S02]  /*27c0*/  LEA R8, P1, R10, R2, 0x1 ;  /* 0x000000020a087211 */ /* 0x000fc400078208ff */
[-C--:B------:R-:W-:Y:S01]  /*27d0*/  LEA.HI.X.SX32 R5, R9, R0.reuse, 0x1, P0 ;  /* 0x0000000009057211 */ /* 0x080fe200000f0eff */
[----:B------:R0:W3:Y:S01]  /*27e0*/  LDG.E.U16 R13, desc[UR10][R6.64] ;  /* 0x0000000a060d7981 */ /* 0x0000e2000c1e1500 */
[----:B------:R-:W-:Y:S02]  /*27f0*/  LEA.HI.X.SX32 R9, R10, R0, 0x1, P1 ;  /* 0x000000000a097211 */ /* 0x000fe400008f0eff */
[-C--:B------:R-:W-:Y:S01]  /*2800*/  LEA R10, P1, R21, R2.reuse, 0x1 ;  /* 0x00000002150a7211 */ /* 0x080fe200078208ff */
[----:B------:R-:W3:Y:S04]  /*2810*/  LDG.E.U16 R4, desc[UR10][R4.64] ;  /* 0x0000000a04047981 */ /* 0x000ee8000c1e1500 */
[----:B------:R-:W3:Y:S01]  /*2820*/  LDG.E.U16 R8, desc[UR10][R8.64] ;  /* 0x0000000a08087981 */ /* 0x000ee2000c1e1500 */
[----:B0-----:R-:W-:-:S04]  /*2830*/  LEA R6, P0, R11, R2, 0x1 ;  /* 0x000000020b067211 */ /* 0x001fc800078008ff */
[-C--:B------:R-:W-:Y:S02]  /*2840*/  LEA.HI.X.SX32 R7, R11, R0.reuse, 0x1, P0 ;  /* 0x000000000b077211 */ /* 0x080fe400000f0eff */
[----:B------:R-:W-:Y:S01]  /*2850*/  LEA.HI.X.SX32 R11, R21, R0, 0x1, P1 ;  /* 0x00000000150b7211 */ /* 0x000fe200008f0eff */
[----:B------:R0:W-:Y:S04]  /*2860*/  STL [R1+0x2a6c], R22 ;  /* 0x002a6c1601007387 */ /* 0x0001e80000100800 */
[----:B------:R-:W3:Y:S04]  /*2870*/  LDG.E.U16 R6, desc[UR10][R6.64] ;  /* 0x0000000a06067981 */ /* 0x000ee8000c1e1500 */
[----:B------:R-:W3:Y:S04]  /*2880*/  LDG.E.U16 R10, desc[UR10][R10.64] ;  /* 0x0000000a0a0a7981 */ /* 0x000ee8000c1e1500 */
[----:B0-----:R-:W3:Y:S01]  /*2890*/  LDL.LU R22, [R1+0x180] ;  /* 0x0001800001167983 */ /* 0x001ee20000300800 */
[----:B------:R-:W0:Y:S01]  /*28a0*/  S2R R28, SR_TID.X ;  /* 0x00000000001c7919 */ /* 0x000e220000002100 */
[----:B------:R-:W1:Y:S02]  /*28b0*/  S2UR UR6, SR_CgaCtaId ;  /* 0x00000000000679c3 */ /* 0x000e640000008800 */
[----:B--2---:R2:W-:Y:S04]  /*28c0*/  STL [R1+0x2a70], R3 ;  /* 0x002a700301007387 */ /* 0x0045e80000100800 */
[----:B--2---:R-:W2:Y:S04]  /*28d0*/  LDL.LU R3, [R1+0x114] ;  /* 0x0001140001037983 */ /* 0x004ea80000300800 */
[----:B------:R-:W2:Y:S01]  /*28e0*/  LDL.LU R25, [R1+0x120] ;  /* 0x0001200001197983 */ /* 0x000ea20000300800 */
[----:B------:R-:W-:-:S02]  /*28f0*/  UMOV UR4, 0x400 ;  /* 0x0000040000047882 */ /* 0x000fc40000000000 */
[----:B-1----:R-:W-:Y:S01]  /*2900*/  ULEA UR6, UR6, UR4, 0x18 ;  /* 0x0000000406067291 */ /* 0x002fe2000f8ec0ff */
[----:B0-----:R-:W-:Y:S02]  /*2910*/  SHF.R.S32.HI R2, RZ, 0x6, R28 ;  /* 0x00000006ff027819 */ /* 0x001fe4000001141c */
[----:B------:R-:W-:Y:S02]  /*2920*/  LOP3.LUT R0, R28, 0x3f, RZ, 0xc0, !PT ;  /* 0x0000003f1c007812 */ /* 0x000fe400078ec0ff */
[----:B------:R-:W-:Y:S02]  /*2930*/  SGXT R2, R2, 0x1 ;  /* 0x000000010202781a */ /* 0x000fe40000000200 */
[----:B------:R-:W-:-:S04]  /*2940*/  SHF.L.U32 R0, R0, 0x1, RZ ;  /* 0x0000000100007819 */ /* 0x000fc800000006ff */
[----:B------:R-:W-:Y:S01]  /*2950*/  LOP3.LUT R0, R0, 0x90, R2, 0x78, !PT ;  /* 0x0000009000007812 */ /* 0x000fe200078e7802 */
[----:B----4-:R0:W-:Y:S04]  /*2960*/  STL [R1+0x2a74], R16 ;  /* 0x002a741001007387 */ /* 0x0101e80000100800 */
[----:B0-----:R-:W4:Y:S04]  /*2970*/  LDL.LU R16, [R1+0x124] ;  /* 0x0001240001107983 */ /* 0x001f280000300800 */
[----:B------:R0:W-:Y:S04]  /*2980*/  STL [R1+0x2a78], R17 ;  /* 0x002a781101007387 */ /* 0x0001e80000100800 */
[----:B0-----:R-:W2:Y:S04]  /*2990*/  LDL.LU R17, [R1+0x130] ;  /* 0x0001300001117983 */ /* 0x001ea80000300800 */
[----:B------:R-:W2:Y:S04]  /*29a0*/  LDL.LU R27, [R1+0x134] ;  /* 0x00013400011b7983 */ /* 0x000ea80000300800 */
[----:B------:R0:W-:Y:S04]  /*29b0*/  STL [R1+0x2a88], R18 ;  /* 0x002a881201007387 */ /* 0x0001e80000100800 */
[----:B0-----:R-:W2:Y:S04]  /*29c0*/  LDL.LU R18, [R1+0x140] ;  /* 0x0001400001127983 */ /* 0x001ea80000300800 */
[----:B------:R0:W-:Y:S04]  /*29d0*/  STL [R1+0x2a7c], R24 ;  /* 0x002a7c1801007387 */ /* 0x0001e80000100800 */
[----:B0-----:R-:W2:Y:S04]  /*29e0*/  LDL.LU R24, [R1+0x144] ;  /* 0x0001440001187983 */ /* 0x001ea80000300800 */
[----:B---3--:R0:W-:Y:S04]  /*29f0*/  STL [R1+0x2a80], R19 ;  /* 0x002a801301007387 */ /* 0x0081e80000100800 */
[----:B0-----:R-:W3:Y:S04]  /*2a00*/  LDL.LU R19, [R1+0x150] ;  /* 0x0001500001137983 */ /* 0x001ee80000300800 */
[----:B------:R0:W-:Y:S04]  /*2a10*/  STL [R1+0x2a84], R20 ;  /* 0x002a841401007387 */ /* 0x0001e80000100800 */
[----:B0-----:R-:W2:Y:S04]  /*2a20*/  LDL.LU R20, [R1+0x15c] ;  /* 0x00015c0001147983 */ /* 0x001ea80000300800 */
[----:B------:R0:W-:Y:S04]  /*2a30*/  STL [R1+0x2a8c], R23 ;  /* 0x002a8c1701007387 */ /* 0x0001e80000100800 */
[----:B0-----:R-:W2:Y:S04]  /*2a40*/  LDL.LU R23, [R1+0x160] ;  /* 0x0001600001177983 */ /* 0x001ea80000300800 */
[----:B------:R0:W-:Y:S04]  /*2a50*/  STL [R1+0x2a90], R12 ;  /* 0x002a900c01007387 */ /* 0x0001e80000100800 */
[----:B0-----:R-:W2:Y:S04]  /*2a60*/  LDL.LU R12, [R1+0x16c] ;  /* 0x00016c00010c7983 */ /* 0x001ea80000300800 */
[----:B------:R-:W2:Y:S04]  /*2a70*/  LDL.LU R15, [R1+0x170] ;  /* 0x00017000010f7983 */ /* 0x000ea80000300800 */
[----:B------:R0:W-:Y:S04]  /*2a80*/  STL [R1+0x2a94], R14 ;  /* 0x002a940e01007387 */ /* 0x0001e80000100800 */
[----:B0-----:R-:W2:Y:S04]  /*2a90*/  LDL.LU R14, [R1+0x17c] ;  /* 0x00017c00010e7983 */ /* 0x001ea80000300800 */
[----:B------:R0:W-:Y:S04]  /*2aa0*/  STL [R1+0x2a98], R13 ;  /* 0x002a980d01007387 */ /* 0x0001e80000100800 */
[----:B0-----:R-:W2:Y:S04]  /*2ab0*/  LDL.LU R13, [R1+0x18c] ;  /* 0x00018c00010d7983 */ /* 0x001ea80000300800 */
[----:B------:R-:W2:Y:S04]  /*2ac0*/  LDL.LU R5, [R1+0x190] ;  /* 0x0001900001057983 */ /* 0x000ea80000300800 */
[----:B------:R0:W-:Y:S04]  /*2ad0*/  STL [R1+0x2a9c], R4 ;  /* 0x002a9c0401007387 */ /* 0x0001e80000100800 */
[----:B------:R1:W-:Y:S04]  /*2ae0*/  STS.U16 [R0+UR6+0x20600], R22 ;  /* 0x0206001600007988 */ /* 0x0003e80008000406 */
[----:B0-----:R-:W2:Y:S04]  /*2af0*/  LDL.LU R4, [R1+0x19c] ;  /* 0x00019c0001047983 */ /* 0x001ea80000300800 */
[----:B------:R-:W-:Y:S04]  /*2b00*/  STL [R1+0x2aa0], R8 ;  /* 0x002aa00801007387 */ /* 0x000fe80000100800 */
[----:B------:R-:W-:Y:S04]  /*2b10*/  STL [R1+0x2aa4], R6 ;  /* 0x002aa40601007387 */ /* 0x000fe80000100800 */
[----:B------:R-:W-:Y:S04]  /*2b20*/  STL [R1+0x2aa8], R10 ;  /* 0x002aa80a01007387 */ /* 0x000fe80000100800 */
[----:B------:R-:W-:Y:S04]  /*2b30*/  STL [R1+0x2aac], R28 ;  /* 0x002aac1c01007387 */ /* 0x000fe80000100800 */
[----:B-1----:R-:W2:Y:S04]  /*2b40*/  LDL.LU R22, [R1+0x100] ;  /* 0x0001000001167983 */ /* 0x002ea80000300800 */
[----:B------:R-:W2:Y:S04]  /*2b50*/  LDL.LU R2, [R1+0xf0] ;  /* 0x0000f00001027983 */ /* 0x000ea80000300800 */
[----:B------:R-:W-:Y:S04]  /*2b60*/  STS.U16 [R0+UR6+0x22200], R29 ;  /* 0x0222001d00007988 */ /* 0x000fe80008000406 */
[----:B------:R-:W-:Y:S04]  /*2b70*/  STS.U16 [R0+UR6+0x22400], R26 ;  /* 0x0224001a00007988 */ /* 0x000fe80008000406 */
[----:B--2---:R0:W-:Y:S04]  /*2b80*/  STL [R1+0x2abc], R2 ;  /* 0x002abc0201007387 */ /* 0x0041e80000100800 */
[----:B0-----:R-:W2:Y:S04]  /*2b90*/  LDL.LU R2, [R1+0xf4] ;  /* 0x0000f40001027983 */ /* 0x001ea80000300800 */
[----:B------:R-:W2:Y:S04]  /*2ba0*/  LDL.LU R28, [R1+0xe4] ;  /* 0x0000e400011c7983 */ /* 0x000ea80000300800 */
[----:B------:R-:W2:Y:S04]  /*2bb0*/  LDL.LU R10, [R1+0xe0] ;  /* 0x0000e000010a7983 */ /* 0x000ea80000300800 */
[----:B------:R-:W2:Y:S04]  /*2bc0*/  LDL.LU R11, [R1+0xdc] ;  /* 0x0000dc00010b7983 */ /* 0x000ea80000300800 */
[----:B------:R-:W2:Y:S04]  /*2bd0*/  LDL.LU R6, [R1+0xd0] ;  /* 0x0000d00001067983 */ /* 0x000ea80000300800 */
[----:B------:R-:W2:Y:S04]  /*2be0*/  LDL.LU R7, [R1+0xcc] ;  /* 0x0000cc0001077983 */ /* 0x000ea80000300800 */
[----:B------:R-:W2:Y:S04]  /*2bf0*/  LDL.LU R8, [R1+0xc8] ;  /* 0x0000c80001087983 */ /* 0x000ea80000300800 */
[----:B------:R-:W2:Y:S04]  /*2c00*/  LDL.LU R9, [R1+0xbc] ;  /* 0x0000bc0001097983 */ /* 0x000ea80000300800 */
[----:B------:R-:W2:Y:S04]  /*2c10*/  LDL.LU R29, [R1+0xb8] ;  /* 0x0000b800011d7983 */ /* 0x000ea80000300800 */
[----:B------:R0:W-:Y:S04]  /*2c20*/  STS.U16 [R0+UR6+0x20000], R4 ;  /* 0x0200000400007988 */ /* 0x0001e80008000406 */
[----:B------:R-:W2:Y:S04]  /*2c30*/  LDL.LU R21, [R1+0xb4] ;  /* 0x0000b40001157983 */ /* 0x000ea80000300800 */
[----:B------:R1:W-:Y:S04]  /*2c40*/  STS.U16 [R0+UR6+0x20200], R5 ;  /* 0x0202000500007988 */ /* 0x0003e80008000406 */
[----:B0-----:R-:W2:Y:S04]  /*2c50*/  LDL.LU R4, [R1+0xb0] ;  /* 0x0000b00001047983 */ /* 0x001ea80000300800 */
[----:B------:R0:W-:Y:S04]  /*2c60*/  STS.U16 [R0+UR6+0x20400], R13 ;  /* 0x0204000d00007988 */ /* 0x0001e80008000406 */
[----:B-1----:R-:W2:Y:S04]  /*2c70*/  LDL.LU R5, [R1+0xa4] ;  /* 0x0000a40001057983 */ /* 0x002ea80000300800 */
[----:B------:R-:W2:Y:S04]  /*2c80*/  LDL.LU R26, [R1+0xa0] ;  /* 0x0000a000011a7983 */ /* 0x000ea80000300800 */
[----:B------:R1:W-:Y:S04]  /*2c90*/  STS.U16 [R0+UR6+0x20800], R14 ;  /* 0x0208000e00007988 */ /* 0x0003e80008000406 */
[----:B0-----:R-:W2:Y:S04]  /*2ca0*/  LDL.LU R13, [R1+0x9c] ;  /* 0x00009c00010d7983 */ /* 0x001ea80000300800 */
[----:B------:R0:W-:Y:S04]  /*2cb0*/  STS.U16 [R0+UR6+0x20a00], R15 ;  /* 0x020a000f00007988 */ /* 0x0001e80008000406 */
[----:B-1----:R-:W2:Y:S04]  /*2cc0*/  LDL.LU R14, [R1+0x90] ;  /* 0x00009000010e7983 */ /* 0x002ea80000300800 */
[----:B------:R1:W-:Y:S04]  /*2cd0*/  STS.U16 [R0+UR6+0x20c00], R12 ;  /* 0x020c000c00007988 */ /* 0x0003e80008000406 */
[----:B0-----:R-:W2:Y:S04]  /*2ce0*/  LDL.LU R15, [R1+0x8c] ;  /* 0x00008c00010f7983 */ /* 0x001ea80000300800 */
[----:B------:R0:W-:Y:S04]  /*2cf0*/  STS.U16 [R0+UR6+0x20e00], R23 ;  /* 0x020e001700007988 */ /* 0x0001e80008000406 */
[----:B-1----:R-:W2:Y:S04]  /*2d00*/  LDL.LU R12, [R1+0x88] ;  /* 0x00008800010c7983 */ /* 0x002ea80000300800 */
[----:B------:R1:W-:Y:S04]  /*2d10*/  STS.U16 [R0+UR6+0x21000], R20 ;  /* 0x0210001400007988 */ /* 0x0003e80008000406 */
[----:B0-----:R-:W2:Y:S04]  /*2d20*/  LDL.LU R23, [R1+0x7c] ;  /* 0x00007c0001177983 */ /* 0x001ea80000300800 */
[----:B---3--:R0:W-:Y:S04]  /*2d30*/  STS.U16 [R0+UR6+0x21200], R19 ;  /* 0x0212001300007988 */ /* 0x0081e80008000406 */
[----:B-1----:R-:W3:Y:S04]  /*2d40*/  LDL.LU R20, [R1+0x78] ;  /* 0x0000780001147983 */ /* 0x002ee80000300800 */
[----:B------:R1:W-:Y:S04]  /*2d50*/  STS.U16 [R0+UR6+0x21400], R24 ;  /* 0x0214001800007988 */ /* 0x0003e80008000406 */
[----:B0-----:R-:W3:Y:S04]  /*2d60*/  LDL.LU R19, [R1+0x74] ;  /* 0x0000740001137983 */ /* 0x001ee80000300800 */
[----:B------:R0:W-:Y:S04]  /*2d70*/  STS.U16 [R0+UR6+0x21600], R18 ;  /* 0x0216001200007988 */ /* 0x0001e80008000406 */
[----:B-1----:R-:W3:Y:S04]  /*2d80*/  LDL.LU R24, [R1+0x70] ;  /* 0x0000700001187983 */ /* 0x002ee80000300800 */
[----:B------:R1:W-:Y:S04]  /*2d90*/  STS.U16 [R0+UR6+0x21800], R27 ;  /* 0x0218001b00007988 */ /* 0x0003e80008000406 */
[----:B0-----:R-:W3:Y:S04]  /*2da0*/  LDL.LU R18, [R1+0x68] ;  /* 0x0000680001127983 */ /* 0x001ee80000300800 */
[----:B------:R0:W-:Y:S04]  /*2db0*/  STS.U16 [R0+UR6+0x21a00], R17 ;  /* 0x021a001100007988 */ /* 0x0001e80008000406 */
[----:B-1----:R-:W3:Y:S04]  /*2dc0*/  LDL.LU R27, [R1+0x60] ;  /* 0x00006000011b7983 */ /* 0x002ee80000300800 */
[----:B----4-:R1:W-:Y:S04]  /*2dd0*/  STS.U16 [R0+UR6+0x21c00], R16 ;  /* 0x021c001000007988 */ /* 0x0103e80008000406 */
[----:B0-----:R-:W4:Y:S04]  /*2de0*/  LDL.LU R17, [R1+0x58] ;  /* 0x0000580001117983 */ /* 0x001f280000300800 */
[----:B------:R0:W-:Y:S04]  /*2df0*/  STS.U16 [R0+UR6+0x21e00], R25 ;  /* 0x021e001900007988 */ /* 0x0001e80008000406 */
[----:B-1----:R-:W3:Y:S04]  /*2e00*/  LDL.LU R16, [R1+0x50] ;  /* 0x0000500001107983 */ /* 0x002ee80000300800 */
[----:B------:R1:W-:Y:S04]  /*2e10*/  STS.U16 [R0+UR6+0x22000], R3 ;  /* 0x0220000300007988 */ /* 0x0003e80008000406 */
[----:B0-----:R-:W3:Y:S04]  /*2e20*/  LDL.LU R25, [R1+0x48] ;  /* 0x0000480001197983 */ /* 0x001ee80000300800 */
[----:B------:R0:W-:Y:S04]  /*2e30*/  STS.U16 [R0+UR6+0x22600], R22 ;  /* 0x0226001600007988 */ /* 0x0001e80008000406 */
[----:B-1----:R-:W3:Y:S04]  /*2e40*/  LDL.LU R3, [R1+0x40] ;  /* 0x0000400001037983 */ /* 0x002ee80000300800 */
[----:B0-----:R-:W3:Y:S04]  /*2e50*/  LDL.LU R22, [R1+0x3c] ;  /* 0x00003c0001167983 */ /* 0x001ee80000300800 */
[----:B--2---:R0:W-:Y:S04]  /*2e60*/  STS.U16 [R0+UR6+0x22800], R2 ;  /* 0x0228000200007988 */ /* 0x0041e80008000406 */
[----:B0-----:R-:W2:Y:S04]  /*2e70*/  LDL.LU R2, [R1+0x2abc] ;  /* 0x002abc0001027983 */ /* 0x001ea80000300800 */
[----:B------:R0:W-:Y:S04]  /*2e80*/  STS.U16 [R0+UR6+0x23a00], R29 ;  /* 0x023a001d00007988 */ /* 0x0001e80008000406 */
[----:B0-----:R-:W3:Y:S04]  /*2e90*/  LDL.LU R29, [R1+0x38] ;  /* 0x00003800011d7983 */ /* 0x001ee80000300800 */
[----:B------:R0:W-:Y:S04]  /*2ea0*/  STS.U16 [R0+UR6+0x24200], R26 ;  /* 0x0242001a00007988 */ /* 0x0001e80008000406 */
[----:B0-----:R-:W4:Y:S04]  /*2eb0*/  LDL.LU R26, [R1+0x34] ;  /* 0x00003400011a7983 */ /* 0x001f280000300800 */
[----:B--2---:R0:W-:Y:S04]  /*2ec0*/  STS.U16 [R0+UR6+0x22a00], R2 ;  /* 0x022a000200007988 */ /* 0x0041e80008000406 */
[----:B0-----:R-:W2:Y:S04]  /*2ed0*/  LDL.LU R2, [R1+0x2c] ;  /* 0x00002c0001027983 */ /* 0x001ea80000300800 */
[----:B------:R-:W-:Y:S04]  /*2ee0*/  STS.U16 [R0+UR6+0x22c00], R28 ;  /* 0x022c001c00007988 */ /* 0x000fe80008000406 */
        /* <DEDUP_REMOVED lines=9> */
[----:B---3--:R-:W-:Y:S04]  /*2f80*/  STS.U16 [R0+UR6+0x26200], R29 ;  /* 0x0262001d00007988 */ /* 0x008fe80008000406 */
[----:B--2---:R0:W-:Y:S04]  /*2f90*/  STL [R1+0x2ab8], R2 ;  /* 0x002ab80201007387 */ /* 0x0041e80000100800 */
[----:B0-----:R-:W2:Y:S04]  /*2fa0*/  LDL.LU R2, [R1+0x30] ;  /* 0x0000300001027983 */ /* 0x001ea80000300800 */
[----:B------:R-:W3:Y:S04]  /*2fb0*/  LDL.LU R28, [R1+0x28] ;  /* 0x00002800011c7983 */ /* 0x000ee80000300800 */
        /* <DEDUP_REMOVED lines=8> */
[----:B------:R-:W3:Y:S04]  /*3040*/  LDL.LU R5, [R1] ;  /* 0x0000000001057983 */ /* 0x000ee80000300800 */
[----:B------:R-:W3:Y:S04]  /*3050*/  LDL.LU R29, [R1+0x4] ;  /* 0x00000400011d7983 */ /* 0x000ee80000300800 */
[----:B------:R0:W-:Y:S04]  /*3060*/  STS.U16 [R0+UR6+0x24400], R13 ;  /* 0x0244000d00007988 */ /* 0x0001e80008000406 */
[----:B------:R1:W-:Y:S04]  /*3070*/  STS.U16 [R0+UR6+0x24600], R14 ;  /* 0x0246000e00007988 */ /* 0x0003e80008000406 */
[----:B------:R4:W-:Y:S04]  /*3080*/  STS.U16 [R0+UR6+0x24800], R15 ;  /* 0x0248000f00007988 */ /* 0x0009e80008000406 */
[----:B0-----:R-:W3:Y:S04]  /*3090*/  LDL.LU R13, [R1+0x1b8] ;  /* 0x0001b800010d7983 */ /* 0x001ee80000300800 */
[----:B-1----:R-:W3:Y:S04]  /*30a0*/  LDL.LU R14, [R1+0x1b4] ;  /* 0x0001b400010e7983 */ /* 0x002ee80000300800 */
[----:B------:R0:W-:Y:S04]  /*30b0*/  STS.U16 [R0+UR6+0x24a00], R12 ;  /* 0x024a000c00007988 */ /* 0x0001e80008000406 */
[----:B----4-:R-:W4:Y:S04]  /*30c0*/  LDL.LU R15, [R1+0x1b0] ;  /* 0x0001b000010f7983 */ /* 0x010f280000300800 */
[----:B------:R1:W-:Y:S04]  /*30d0*/  STS.U16 [R0+UR6+0x24c00], R23 ;  /* 0x024c001700007988 */ /* 0x0003e80008000406 */
[----:B0-----:R-:W4:Y:S04]  /*30e0*/  LDL.LU R12, [R1+0x1ac] ;  /* 0x0001ac00010c7983 */ /* 0x001f280000300800 */
[----:B------:R0:W-:Y:S04]  /*30f0*/  STS.U16 [R0+UR6+0x24e00], R20 ;  /* 0x024e001400007988 */ /* 0x0001e80008000406 */
[----:B-1----:R-:W4:Y:S04]  /*3100*/  LDL.LU R23, [R1+0x1a8] ;  /* 0x0001a80001177983 */ /* 0x002f280000300800 */
        /* <DEDUP_REMOVED lines=20> */
[----:B0-----:R-:W4:Y:S04]  /*3250*/  LDL.LU R26, [R1+0x158] ;  /* 0x00015800011a7983 */ /* 0x001f280000300800 */
[----:B--2---:R0:W-:Y:S04]  /*3260*/  STS.U16 [R0+UR6+0x26600], R2 ;  /* 0x0266000200007988 */ /* 0x0041e80008000406 */
[----:B---3--:R-:W-:Y:S04]  /*3270*/  STS.U16 [R0+UR6+0x26a00], R28 ;  /* 0x026a001c00007988 */ /* 0x008fe80008000406 */
[----:B0-----:R-:W2:Y:S04]  /*3280*/  LDL.LU R2, [R1+0x2ab8] ;  /* 0x002ab80001027983 */ /* 0x001ea80000300800 */
[----:B------:R0:W-:Y:S04]  /*3290*/  STS.U16 [R0+UR6+0x27c00], R29 ;  /* 0x027c001d00007988 */ /* 0x0001e80008000406 */
[----:B0-----:R-:W3:Y:S04]  /*32a0*/  LDL.LU R29, [R1+0x154] ;  /* 0x00015400011d7983 */ /* 0x001ee80000300800 */
[----:B------:R-:W2:Y:S04]  /*32b0*/  LDL.LU R28, [R1+0x13c] ;  /* 0x00013c00011c7983 */ /* 0x000ea80000300800 */
[----:B--2---:R0:W-:Y:S04]  /*32c0*/  STL [R1+0x2ab0], R28 ;  /* 0x002ab01c01007387 */ /* 0x0041e80000100800 */
[----:B0-----:R-:W2:Y:S04]  /*32d0*/  LDL.LU R28, [R1+0x148] ;  /* 0x00014800011c7983 */ /* 0x001ea80000300800 */
[----:B------:R0:W-:Y:S04]  /*32e0*/  STS.U16 [R0+UR6+0x26800], R2 ;  /* 0x0268000200007988 */ /* 0x0001e80008000406 */
[----:B------:R-:W-:Y:S04]  /*32f0*/  STS.U16 [R0+UR6+0x26c00], R10 ;  /* 0x026c000a00007988 */ /* 0x000fe80008000406 */
[----:B------:R-:W-:Y:S01]  /*3300*/  STS.U16 [R0+UR6+0x27000], R6 ;  /* 0x0270000600007988 */ /* 0x000fe20008000406 */
[----:B0-----:R-:W-:-:S03]  /*3310*/  LOP3.LUT R2, R0, 0x20, RZ, 0x3c, !PT ;  /* 0x0000002000027812 */ /* 0x001fc600078e3cff */
[----:B------:R-:W-:Y:S04]  /*3320*/  STS.U16 [R0+UR6+0x27400], R8 ;  /* 0x0274000800007988 */ /* 0x000fe80008000406 */
[----:B------:R-:W-:Y:S04]  /*3330*/  STS.U16 [R0+UR6+0x26e00], R11 ;  /* 0x026e000b00007988 */ /* 0x000fe80008000406 */
[----:B--2---:R0:W-:Y:S04]  /*3340*/  STL [R1+0x2ab4], R28 ;  /* 0x002ab41c01007387 */ /* 0x0041e80000100800 */
[----:B0-----:R-:W2:Y:S04]  /*3350*/  LDL.LU R28, [R1+0x14c] ;  /* 0x00014c00011c7983 */ /* 0x001ea80000300800 */
[----:B------:R-:W2:Y:S04]  /*3360*/  LDL.LU R10, [R1+0x138] ;  /* 0x00013800010a7983 */ /* 0x000ea80000300800 */
[----:B------:R-:W2:Y:S04]  /*3370*/  LDL.LU R6, [R1+0x12c] ;  /* 0x00012c0001067983 */ /* 0x000ea80000300800 */
[----:B------:R-:W-:Y:S04]  /*3380*/  STS.U16 [R0+UR6+0x27200], R7 ;  /* 0x0272000700007988 */ /* 0x000fe80008000406 */
[----:B------:R-:W-:Y:S04]  /*3390*/  STS.U16 [R0+UR6+0x27600], R9 ;  /* 0x0276000900007988 */ /* 0x000fe80008000406 */
[----:B------:R-:W-:Y:S04]  /*33a0*/  STS.U16 [R0+UR6+0x27800], R21 ;  /* 0x0278001500007988 */ /* 0x000fe80008000406 */
[----:B------:R0:W-:Y:S04]  /*33b0*/  STS.U16 [R0+UR6+0x27a00], R4 ;  /* 0x027a000400007988 */ /* 0x0001e80008000406 */
[----:B------:R-:W-:Y:S04]  /*33c0*/  STS.U16 [R0+UR6+0x27e00], R5 ;  /* 0x027e000500007988 */ /* 0x000fe80008000406 */
[----:B------:R-:W2:Y:S04]  /*33d0*/  LDL.LU R8, [R1+0x128] ;  /* 0x0001280001087983 */ /* 0x000ea80000300800 */
[----:B------:R1:W-:Y:S04]  /*33e0*/  STS.U16 [R2+UR6+0x20100], R13 ;  /* 0x0201000d02007988 */ /* 0x0003e80008000406 */
[----:B0-----:R-:W2:Y:S04]  /*33f0*/  LDL.LU R4, [R1+0x11c] ;  /* 0x00011c0001047983 */ /* 0x001ea80000300800 */
[----:B------:R0:W-:Y:S04]  /*3400*/  STS.U16 [R2+UR6+0x20300], R14 ;  /* 0x0203000e02007988 */ /* 0x0001e80008000406 */
[----:B-1----:R-:W2:Y:S04]  /*3410*/  LDL.LU R13, [R1+0x118] ;  /* 0x00011800010d7983 */ /* 0x002ea80000300800 */
[----:B----4-:R1:W-:Y:S04]  /*3420*/  STS.U16 [R2+UR6+0x20700], R12 ;  /* 0x0207000c02007988 */ /* 0x0103e80008000406 */
        /* <DEDUP_REMOVED lines=21> */
[----:B---3--:R0:W-:Y:S04]  /*3580*/  STS.U16 [R2+UR6+0x22100], R29 ;  /* 0x0221001d02007988 */ /* 0x0081e80008000406 */
[----:B-1----:R-:W3:Y:S04]  /*3590*/  LDL.LU R26, [R1+0xa8] ;  /* 0x0000a800011a7983 */ /* 0x002ee80000300800 */
[----:B0-----:R-:W3:Y:S04]  /*35a0*/  LDL.LU R29, [R1+0x98] ;  /* 0x00009800011d7983 */ /* 0x001ee80000300800 */
[----:B------:R-:W3:Y:S04]  /*35b0*/  LDL.LU R0, [R1+0x94] ;  /* 0x0000940001007983 */ /* 0x000ee80000300800 */
[----:B------:R-:W3:Y:S04]  /*35c0*/  LDL.LU R11, [R1+0x84] ;  /* 0x00008400010b7983 */ /* 0x000ee80000300800 */
[----:B------:R-:W3:Y:S04]  /*35d0*/  LDL.LU R7, [R1+0x80] ;  /* 0x0000800001077983 */ /* 0x000ee80000300800 */
[----:B------:R-:W3:Y:S04]  /*35e0*/  LDL.LU R9, [R1+0x6c] ;  /* 0x00006c0001097983 */ /* 0x000ee80000300800 */
[----:B------:R-:W3:Y:S04]  /*35f0*/  LDL.LU R21, [R1+0x64] ;  /* 0x0000640001157983 */ /* 0x000ee80000300800 */
[----:B------:R0:W-:Y:S04]  /*3600*/  STS.U16 [R2+UR6+0x20500], R15 ;  /* 0x0205000f02007988 */ /* 0x0001e80008000406 */
[----:B------:R-:W3:Y:S04]  /*3610*/  LDL.LU R5, [R1+0x5c] ;  /* 0x00005c0001057983 */ /* 0x000ee80000300800 */
[----:B------:R1:W-:Y:S04]  /*3620*/  STS.U16 [R2+UR6+0x21300], R27 ;  /* 0x0213001b02007988 */ /* 0x0003e80008000406 */
[----:B0-----:R-:W3:Y:S04]  /*3630*/  LDL.LU R15, [R1+0x54] ;  /* 0x00005400010f7983 */ /* 0x001ee80000300800 */
[----:B------:R0:W-:Y:S04]  /*3640*/  STS.U16 [R2+UR6+0x21900], R25 ;  /* 0x0219001902007988 */ /* 0x0001e80008000406 */
[----:B-1----:R-:W3:Y:S04]  /*3650*/  LDL.LU R27, [R1+0x4c] ;  /* 0x00004c00011b7983 */ /* 0x002ee80000300800 */
[----:B0-----:R-:W3:Y:S04]  /*3660*/  LDL.LU R25, [R1+0x44] ;  /* 0x0000440001197983 */ /* 0x001ee80000300800 */
[----:B--2---:R0:W-:Y:S04]  /*3670*/  STS.U16 [R2+UR6+0x22300], R28 ;  /* 0x0223001c02007988 */ /* 0x0041e80008000406 */
[----:B0-----:R-:W2:Y:S04]  /*3680*/  LDL.LU R28, [R1+0x2ab4] ;  /* 0x002ab400011c7983 */ /* 0x001ea80000300800 */
[----:B--2---:R0:W-:Y:S04]  /*3690*/  STS.U16 [R2+UR6+0x22500], R28 ;  /* 0x0225001c02007988 */ /* 0x0041e80008000406 */
[----:B0-----:R-:W2:Y:S04]  /*36a0*/  LDL.LU R28, [R1+0x2ab0] ;  /* 0x002ab000011c7983 */ /* 0x001ea80000300800 */
[----:B------:R-:W-:Y:S04]  /*36b0*/  STS.U16 [R2+UR6+0x22900], R10 ;  /* 0x0229000a02007988 */ /* 0x000fe80008000406 */
[----:B------:R-:W-:Y:S04]  /*36c0*/  STS.U16 [R2+UR6+0x22b00], R6 ;  /* 0x022b000602007988 */ /* 0x000fe80008000406 */
[----:B------:R-:W-:Y:S04]  /*36d0*/  STS.U16 [R2+UR6+0x22d00], R8 ;  /* 0x022d000802007988 */ /* 0x000fe80008000406 */
[----:B------:R-:W-:Y:S04]  /*36e0*/  STS.U16 [R2+UR6+0x22f00], R4 ;  /* 0x022f000402007988 */ /* 0x000fe80008000406 */
[----:B------:R-:W-:Y:S04]  /*36f0*/  STS.U16 [R2+UR6+0x23100], R13 ;  /* 0x0231000d02007988 */ /* 0x000fe80008000406 */
[----:B----4-:R-:W-:Y:S04]  /*3700*/  STS.U16 [R2+UR6+0x23300], R14 ;  /* 0x0233000e02007988 */ /* 0x010fe80008000406 */
        /* <DEDUP_REMOVED lines=11> */
[----:B------:R-:W-:Y:S04]  /*37c0*/  STS.U16 [R2+UR6+0x24b00], R29 ;  /* 0x024b001d02007988 */ /* 0x000fe80008000406 */
[----:B--2---:R0:W-:Y:S04]  /*37d0*/  STS.U16 [R2+UR6+0x22700], R28 ;  /* 0x0227001c02007988 */ /* 0x0041e80008000406 */
[----:B0-----:R-:W2:Y:S04]  /*37e0*/  LDL.LU R28, [R1+0x2aac] ;  /* 0x002aac00011c7983 */ /* 0x001ea80000300800 */
[----:B------:R-:W3:Y:S04]  /*37f0*/  LDL.LU R10, [R1+0x2aa8] ;  /* 0x002aa800010a7983 */ /* 0x000ee80000300800 */
[----:B------:R-:W4:Y:S04]  /*3800*/  LDL.LU R6, [R1+0x2aa4] ;  /* 0x002aa40001067983 */ /* 0x000f280000300800 */
        /* <DEDUP_REMOVED lines=9> */
[----:B------:R0:W5:Y:S04]  /*38a0*/  LDL.LU R24, [R1+0x2a7c] ;  /* 0x002a7c0001187983 */ /* 0x0001680000300800 */
[----:B------:R-:W2:Y:S04]  /*38b0*/  LDL.LU R17, [R1+0x2a78] ;  /* 0x002a780001117983 */ /* 0x000ea80000300800 */
[----:B------:R-:W2:Y:S04]  /*38c0*/  LDL.LU R16, [R1+0x2a74] ;  /* 0x002a740001107983 */ /* 0x000ea80000300800 */
[----:B------:R-:W2:Y:S04]  /*38d0*/  LDL.LU R3, [R1+0x2a70] ;  /* 0x002a700001037983 */ /* 0x000ea80000300800 */
[----:B------:R-:W2:Y:S04]  /*38e0*/  LDL.LU R22, [R1+0x2a6c] ;  /* 0x002a6c0001167983 */ /* 0x000ea80000300800 */
[----:B------:R-:W2:Y:S04]  /*38f0*/  LDL.LU R26, [R1+0x2a68] ;  /* 0x002a6800011a7983 */ /* 0x000ea80000300800 */
[----:B------:R-:W2:Y:S04]  /*3900*/  LDL.LU R29, [R1+0x2a64] ;  /* 0x002a6400011d7983 */ /* 0x000ea80000300800 */
[----:B------:R1:W-:Y:S04]  /*3910*/  STS.U16 [R2+UR6+0x24d00], R0 ;  /* 0x024d000002007988 */ /* 0x0003e80008000406 */
[----:B------:R-:W-:Y:S04]  /*3920*/  STS.U16 [R2+UR6+0x24f00], R11 ;  /* 0x024f000b02007988 */ /* 0x000fe80008000406 */
[----:B------:R-:W-:Y:S01]  /*3930*/  STS.U16 [R2+UR6+0x25100], R7 ;  /* 0x0251000702007988 */ /* 0x000fe20008000406 */
[----:B-1----:R-:W-:-:S03]  /*3940*/  IMAD.MOV.U32 R0, RZ, RZ, -0x800000 ;  /* 0xff800000ff007424 */ /* 0x002fc600078e00ff */
[----:B------:R-:W-:Y:S04]  /*3950*/  STS.U16 [R2+UR6+0x25300], R9 ;  /* 0x0253000902007988 */ /* 0x000fe80008000406 */
[----:B------:R-:W-:Y:S04]  /*3960*/  STS.U16 [R2+UR6+0x25500], R21 ;  /* 0x0255001502007988 */ /* 0x000fe80008000406 */
[----:B------:R1:W-:Y:S04]  /*3970*/  STS.U16 [R2+UR6+0x25700], R5 ;  /* 0x0257000502007988 */ /* 0x0003e80008000406 */
[----:B------:R-:W-:Y:S04]  /*3980*/  STS.U16 [R2+UR6+0x25900], R15 ;  /* 0x0259000f02007988 */ /* 0x000fe80008000406 */
[----:B------:R-:W-:Y:S04]  /*3990*/  STS.U16 [R2+UR6+0x25b00], R27 ;  /* 0x025b001b02007988 */ /* 0x000fe80008000406 */
[----:B------:R0:W-:Y:S01]  /*39a0*/  STS.U16 [R2+UR6+0x25d00], R25 ;  /* 0x025d001902007988 */ /* 0x0001e20008000406 */
[----:B-1----:R-:W-:-:S03]  /*39b0*/  IMAD.MOV.U32 R5, RZ, RZ, 0x3f800000 ;  /* 0x3f800000ff057424 */ /* 0x002fc600078e00ff */
[----:B------:R-:W-:Y:S01]  /*39c0*/  STL [R1+0x460], R0 ;  /* 0x0004600001007387 */ /* 0x000fe20000100800 */
[----:B0-----:R-:W0:Y:S02]  /*39d0*/  S2R R25, SR_CTAID.X ;  /* 0x0000000000197919 */ /* 0x001e240000002500 */
[----:B0-----:R-:W-:Y:S01]  /*39e0*/  SHF.L.U32 R25, R25, 0x5, RZ ;  /* 0x0000000519197819 */ /* 0x001fe200000006ff */
[----:B---3--:R-:W-:Y:S04]  /*39f0*/  STS.U16 [R2+UR6+0x27d00], R10 ;  /* 0x027d000a02007988 */ /* 0x008fe80008000406 */
[----:B----4-:R-:W-:Y:S04]  /*3a00*/  STS.U16 [R2+UR6+0x27b00], R6 ;  /* 0x027b000602007988 */ /* 0x010fe80008000406 */
[----:B--2---:R-:W-:Y:S04]  /*3a10*/  STS.U16 [R2+UR6+0x27900], R8 ;  /* 0x0279000802007988 */ /* 0x004fe80008000406 */
[----:B------:R0:W-:Y:S04]  /*3a20*/  STS.U16 [R2+UR6+0x27700], R4 ;  /* 0x0277000402007988 */ /* 0x0001e80008000406 */
[----:B------:R-:W-:Y:S04]  /*3a30*/  STS.U16 [R2+UR6+0x27500], R13 ;  /* 0x0275000d02007988 */ /* 0x000fe80008000406 */
[----:B------:R-:W-:Y:S04]  /*3a40*/  STS.U16 [R2+UR6+0x27300], R14 ;  /* 0x0273000e02007988 */ /* 0x000fe80008000406 */
[----:B------:R-:W-:Y:S04]  /*3a50*/  STS.U16 [R2+UR6+0x27100], R12 ;  /* 0x0271000c02007988 */ /* 0x000fe80008000406 */
[----:B------:R-:W-:Y:S04]  /*3a60*/  STS.U16 [R2+UR6+0x26f00], R23 ;  /* 0x026f001702007988 */ /* 0x000fe80008000406 */
[----:B------:R-:W-:Y:S04]  /*3a70*/  STS.U16 [R2+UR6+0x27f00], R18 ;  /* 0x027f001202007988 */ /* 0x000fe80008000406 */
[----:B------:R-:W-:Y:S04]  /*3a80*/  STS.U16 [R2+UR6+0x26d00], R20 ;  /* 0x026d001402007988 */ /* 0x000fe80008000406 */
[----:B------:R-:W-:Y:S01]  /*3a90*/  STS.U16 [R2+UR6+0x26b00], R19 ;  /* 0x026b001302007988 */ /* 0x000fe20008000406 */
[----:B0-----:R-:W-:-:S03]  /*3aa0*/  MOV R4, 0x3f800000 ;  /* 0x3f80000000047802 */ /* 0x001fc60000000f00 */
[----:B------:R-:W-:Y:S04]  /*3ab0*/  STS.U16 [R2+UR6+0x26900], R17 ;  /* 0x0269001102007988 */ /* 0x000fe80008000406 */
[----:B------:R-:W-:Y:S04]  /*3ac0*/  STS.U16 [R2+UR6+0x26700], R16 ;  /* 0x0267001002007988 */ /* 0x000fe80008000406 */
[----:B------:R0:W-:Y:S04]  /*3ad0*/  STS.U16 [R2+UR6+0x26500], R3 ;  /* 0x0265000302007988 */ /* 0x0001e80008000406 */
[----:B------:R-:W-:Y:S04]  /*3ae0*/  STS.U16 [R2+UR6+0x26300], R22 ;  /* 0x0263001602007988 */ /* 0x000fe80008000406 */
[----:B------:R-:W-:Y:S01]  /*3af0*/  STS.U16 [R2+UR6+0x26100], R26 ;  /* 0x0261001a02007988 */ /* 0x000fe20008000406 */
[----:B0-----:R-:W-:-:S03]  /*3b00*/  MOV R3, 0xff800000 ;  /* 0xff80000000037802 */ /* 0x001fc60000000f00 */
[----:B------:R0:W-:Y:S04]  /*3b10*/  STS.U16 [R2+UR6+0x25f00], R29 ;  /* 0x025f001d02007988 */ /* 0x0001e80008000406 */
[----:B------:R1:W-:Y:S01]  /*3b20*/  STL [R1+0x45c], R3 ;  /* 0x00045c0301007387 */ /* 0x0003e20000100800 */
[----:B0-----:R-:W-:Y:S02]  /*3b30*/  MOV R2, 0xff800000 ;  /* 0xff80000000027802 */ /* 0x001fe40000000f00 */
[----:B-1----:R-:W-:-:S03]  /*3b40*/  MOV R3, 0x3f800000 ;  /* 0x3f80000000037802 */ /* 0x002fc60000000f00 */
[----:B------:R0:W-:Y:S04]  /*3b50*/  STL [R1+0x434], R2 ;  /* 0x0004340201007387 */ /* 0x0001e80000100800 */
[----:B------:R1:W-:Y:S01]  /*3b60*/  STL [R1+0x430], R0 ;  /* 0x0004300001007387 */ /* 0x0003e20000100800 */
[----:B0-----:R-:W-:-:S03]  /*3b70*/  MOV R2, 0x3f800000 ;  /* 0x3f80000000027802 */ /* 0x001fc60000000f00 */
[----:B------:R0:W-:Y:S04]  /*3b80*/  STL.64 [R1+0xa90], R4 ;  /* 0x000a900401007387 */ /* 0x0001e80000100a00 */
[----:B------:R0:W-:Y:S04]  /*3b90*/  STL [R1+0x580], RZ ;  /* 0x000580ff01007387 */ /* 0x0001e80000100800 */
[----:B------:R0:W-:Y:S04]  /*3ba0*/  STL.64 [R1+0xa98], R2 ;  /* 0x000a980201007387 */ /* 0x0001e80000100a00 */
[----:B------:R0:W-:Y:S04]  /*3bb0*/  STL [R1+0x584], RZ ;  /* 0x000584ff01007387 */ /* 0x0001e80000100800 */
        /* <DEDUP_REMOVED lines=121> */
[----:B------:R0:W-:Y:S01]  /*4350*/  STL [R1+0x7bc], RZ ;  /* 0x0007bcff01007387 */ /* 0x0001e20000100800 */
[----:B-1----:R-:W-:-:S03]  /*4360*/  VIADD R0, R25, 0x20 ;  /* 0x0000002019007836 */ /* 0x002fc60000000000 */
[----:B------:R0:W-:Y:S04]  /*4370*/  STL [R1+0x7c0], RZ ;  /* 0x0007c0ff01007387 */ /* 0x0001e80000100800 */
[----:B------:R0:W-:Y:S04]  /*4380*/  STL [R1+0x7c4], RZ ;  /* 0x0007c4ff01007387 */ /* 0x0001e80000100800 */
[----:B------:R0:W-:Y:S04]  /*4390*/  STL [R1+0x7c8], RZ ;  /* 0x0007c8ff01007387 */ /* 0x0001e80000100800 */
[----:B------:R0:W-:Y:S01]  /*43a0*/  STL [R1+0x7cc], RZ ;  /* 0x0007ccff01007387 */ /* 0x0001e20000100800 */
[----:B------:R-:W-:-:S02]  /*43b0*/  ISETP.GE.AND P0, PT, R0, 0x1, PT ;  /* 0x000000010000780c */ /* 0x000fc40003f06270 */
[----:B------:R-:W-:-:S11]  /*43c0*/  LOP3.LUT R7, R28, 0x7f, RZ, 0xc0, !PT ;  /* 0x0000007f1c077812 */ /* 0x000fd600078ec0ff */
[----:B0-----:R-:W-:Y:S05]  /*43d0*/  @!P0 BRA `(.L_x_0) ;  /* 0x000004f800488947 */ /* 0x001fea0003800000 */
[----:B------:R-:W0:Y:S01]  /*43e0*/  LDC.64 R2, c[0x0][0x3c0] ;  /* 0x0000f000ff027b82 */ /* 0x000e220000000a00 */
[----:B------:R-:W-:Y:S01]  /*43f0*/  SHF.R.U32.HI R6, RZ, 0x2, R28 ;  /* 0x00000002ff067819 */ /* 0x000fe2000001161c */
[----:B------:R-:W-:Y:S01]  /*4400*/  STL [R1+0x2c98], R18 ;  /* 0x002c981201007387 */ /* 0x000fe20000100800 */
[----:B------:R-:W1:Y:S02]  /*4410*/  LDCU.64 UR4, c[0x0][0x3d0] ;  /* 0x00007a00ff0477ac */ /* 0x000e640008000a00 */
[----:B------:R-:W-:Y:S01]  /*4420*/  SGXT.U32 R6, R6, 0x3 ;  /* 0x000000030606781a */ /* 0x000fe20000000000 */
[----:B------:R-:W-:Y:S01]  /*4430*/  STL [R1+0x2c94], R16 ;  /* 0x002c941001007387 */ /* 0x000fe20000100800 */
[----:B------:R-:W2:Y:S01]  /*4440*/  LDCU UR9, c[0x0][0x3a8] ;  /* 0x00007500ff0977ac */ /* 0x000ea20008000800 */
[----:B------:R-:W3:Y:S01]  /*4450*/  LDC R15, c[0x0][0x3c8] ;  /* 0x0000f200ff0f7b82 */ /* 0x000ee20000000800 */
[----:B------:R-:W-:Y:S01]  /*4460*/  LOP3.LUT R8, R25, 0x8, R6, 0xfe, !PT ;  /* 0x0000000819087812 */ /* 0x000fe200078efe06 */
[----:B------:R-:W-:Y:S01]  /*4470*/  STL [R1+0x2c84], R20 ;  /* 0x002c841401007387 */ /* 0x000fe20000100800 */
[----:B------:R-:W-:-:S02]  /*4480*/  LOP3.LUT R9, R6, R25, RZ, 0xfc, !PT ;  /* 0x0000001906097212 */ /* 0x000fc400078efcff */
[----:B------:R-:W-:Y:S01]  /*4490*/  LOP3.LUT R9, R25, 0x10, R6, 0xfe, !PT ;  /* 0x0000001019097812 */ /* 0x000fe200078efe06 */
[----:B------:R-:W-:Y:S02]  /*44a0*/  STL [R1+0x2c88], R20 ;  /* 0x002c881401007387 */ /* 0x000fe40000100800 */
[----:B------:R-:W4:Y:S02]  /*44b0*/  LDC.64 R4, c[0x0][0x388] ;  /* 0x0000e200ff047b82 */ /* 0x000f240000000a00 */
[----:B------:R-:W-:Y:S01]  /*44c0*/  STL [R1+0x2c8c], R20 ;  /* 0x002c8c1401007387 */ /* 0x000fe20000100800 */
[----:B-1----:R-:W-:-:S03]  /*44d0*/  UIMAD UR4, UR7, UR4, URZ ;  /* 0x00000004070472a4 */ /* 0x002fc6000f8e02ff */
[----:B------:R-:W-:Y:S01]  /*44e0*/  STL [R1+0x2c90], R20 ;  /* 0x002c901401007387 */ /* 0x000fe20000100800 */
[----:B0-----:R-:W-:Y:S01]  /*44f0*/  IMAD R2, R2, UR7, RZ ;  /* 0x0000000702027c24 */ /* 0x001fe2000f8e02ff */
[----:B------:R-:W0:Y:S02]  /*4500*/  LDC.64 R28, c[0x0][0x390] ;  /* 0x0000e400ff1c7b82 */ /* 0x000e240000000a00 */
[----:B------:R1:W-:Y:S04]  /*4510*/  STL [R1+0x2c9c], R20 ;  /* 0x002c9c1401007387 */ /* 0x0003e80000100800 */
[----:B------:R-:W-:Y:S01]  /*4520*/  STL [R1+0x2c80], R26 ;  /* 0x002c801a01007387 */ /* 0x000fe20000100800 */
[----:B---3--:R-:W-:-:S03]  /*4530*/  IMAD R0, R7, R15, RZ ;  /* 0x0000000f07007224 */ /* 0x008fc600078e02ff */
[----:B-----5:R-:W-:Y:S01]  /*4540*/  STL [R1+0x2c7c], R24 ;  /* 0x002c7c1801007387 */ /* 0x020fe20000100800 */
[----:B------:R-:W-:Y:S01]  /*4550*/  IMAD R7, R7, UR5, RZ ;  /* 0x0000000507077c24 */ /* 0x000fe2000f8e02ff */
[----:B------:R-:W-:Y:S01]  /*4560*/  USHF.L.U32 UR5, UR4, 0x1, URZ ;  /* 0x0000000104057899 */ /* 0x000fe200080006ff */
[C---:B------:R-:W-:Y:S01]  /*4570*/  LEA R9, R15.reuse, R0, 0x7 ;  /* 0x000000000f097211 */ /* 0x040fe200078e38ff */
[----:B------:R-:W-:Y:S01]  /*4580*/  STL [R1+0x2c78], R22 ;  /* 0x002c781601007387 */ /* 0x000fe20000100800 */
[C---:B----4-:R-:W-:Y:S02]  /*4590*/  LEA R13, P0, R2.reuse, R4, 0x1 ;  /* 0x00000004020d7211 */ /* 0x050fe400078008ff */
[----:B------:R-:W-:Y:S02]  /*45a0*/  LEA R10, R15, R9, 0x7 ;  /* 0x000000090f0a7211 */ /* 0x000fe400078e38ff */
[----:B------:R-:W-:Y:S02]  /*45b0*/  LEA.HI.X.SX32 R8, R2, R5, 0x1, P0 ;  /* 0x0000000502087211 */ /* 0x000fe400000f0eff */
[CC--:B-1----:R-:W-:Y:S01]  /*45c0*/  LEA R20, P0, R0.reuse, R13.reuse, 0x1 ;  /* 0x0000000d00147211 */ /* 0x0c2fe200078008ff */
[----:B------:R-:W1:Y:S01]  /*45d0*/  LDC R5, c[0x0][0x3d8] ;  /* 0x0000f600ff057b82 */ /* 0x000e620000000800 */
[----:B------:R-:W-:Y:S01]  /*45e0*/  LEA R18, P1, R9, R13, 0x1 ;  /* 0x0000000d09127211 */ /* 0x000fe200078208ff */
[----:B------:R-:W-:Y:S01]  /*45f0*/  IMAD R12, R15, 0x80, R10 ;  /* 0x000000800f0c7824 */ /* 0x000fe200078e020a */
[----:B------:R-:W-:-:S02]  /*4600*/  LEA.HI.X.SX32 R21, R0, R8, 0x1, P0 ;  /* 0x0000000800157211 */ /* 0x000fc400000f0eff */
[-C--:B------:R-:W-:Y:S02]  /*4610*/  LEA R16, P2, R10, R13.reuse, 0x1 ;  /* 0x0000000d0a107211 */ /* 0x080fe400078408ff */
[----:B------:R-:W-:Y:S01]  /*4620*/  LOP3.LUT R4, R25, 0x18, R6, 0xfe, !PT ;  /* 0x0000001819047812 */ /* 0x000fe200078efe06 */
[----:B------:R3:W-:Y:S01]  /*4630*/  STL.64 [R1+0x450], R20 ;  /* 0x0004501401007387 */ /* 0x0007e20000100a00 */
[----:B------:R-:W4:Y:S01]  /*4640*/  LDC R2, c[0x0][0x3d8] ;  /* 0x0000f600ff027b82 */ /* 0x000f220000000800 */
[----:B------:R-:W-:Y:S02]  /*4650*/  LEA.HI.X.SX32 R19, R9, R8, 0x1, P1 ;  /* 0x0000000809137211 */ /* 0x000fe400008f0eff */
[----:B------:R-:W-:Y:S02]  /*4660*/  SHF.L.U32 R11, R7, 0x1, RZ ;  /* 0x00000001070b7819 */ /* 0x000fe400000006ff */
[----:B------:R-:W-:-:S03]  /*4670*/  LEA R14, P3, R12, R13, 0x1 ;  /* 0x0000000d0c0e7211 */ /* 0x000fc600078608ff */
[----:B------:R-:W2:Y:S01]  /*4680*/  LDC R9, c[0x0][0x3d8] ;  /* 0x0000f600ff097b82 */ /* 0x000ea20000000800 */
[----:B---3--:R3:W3:Y:S01]  /*4690*/  LDL.LU R20, [R1+0x2c9c] ;  /* 0x002c9c0001147983 */ /* 0x0086e20000300800 */
[-C--:B------:R-:W-:Y:S02]  /*46a0*/  LEA.HI.X.SX32 R17, R10, R8.reuse, 0x1, P2 ;  /* 0x000000080a117211 */ /* 0x080fe400010f0eff */
[----:B------:R-:W-:Y:S01]  /*46b0*/  LEA.HI.X.SX32 R15, R12, R8, 0x1, P3 ;  /* 0x000000080c0f7211 */ /* 0x000fe200018f0eff */
[----:B------:R1:W-:Y:S01]  /*46c0*/  STL.64 [R1+0x448], R18 ;  /* 0x0004481201007387 */ /* 0x0003e20000100a00 */
[----:B0-----:R-:W-:Y:S02]  /*46d0*/  IADD3 R28, P0, P1, R11, UR5, R28 ;  /* 0x000000050b1c7c10 */ /* 0x001fe4000f91e01c */
[----:B------:R-:W0:Y:S01]  /*46e0*/  LDC R0, c[0x0][0x3d8] ;  /* 0x0000f600ff007b82 */ /* 0x000e220000000800 */
[----:B------:R-:W-:Y:S01]  /*46f0*/  UIMAD.WIDE UR4, UR4, 0x2, URZ ;  /* 0x00000002040478a5 */ /* 0x000fe2000f8e02ff */
[----:B------:R-:W-:-:S04]  /*4700*/  IMAD.HI R7, R7, 0x2, RZ ;  /* 0x0000000207077827 */ /* 0x000fc800078e02ff */
[----:B-1----:R-:W-:Y:S02]  /*4710*/  IMAD R5, R5, 0x3a6, RZ ;  /* 0x000003a605057824 */ /* 0x002fe400078e02ff */
[----:B------:R-:W1:Y:S01]  /*4720*/  LDC R4, c[0x0][0x3d8] ;  /* 0x0000f600ff047b82 */ /* 0x000e620000000800 */
[----:B------:R0:W3:Y:S01]  /*4730*/  LDL.LU R18, [R1+0x2c98] ;  /* 0x002c980001127983 */ /* 0x0000e20000300800 */
[----:B----4-:R-:W-:-:S03]  /*4740*/  IMAD R2, R2, 0x39a, RZ ;  /* 0x0000039a02027824 */ /* 0x010fc600078e02ff */
[----:B------:R4:W-:Y:S03]  /*4750*/  STL.64 [R1+0x440], R16 ;  /* 0x0004401001007387 */ /* 0x0009e60000100a00 */
[----:B------:R-:W0:Y:S01]  /*4760*/  LDC R6, c[0x0][0x3d8] ;  /* 0x0000f600ff067b82 */ /* 0x000e220000000800 */
[----:B------:R-:W-:Y:S02]  /*4770*/  IADD3.X R29, PT, PT, R7, UR5, R29, P0, P1 ;  /* 0x00000005071d7c10 */ /* 0x000fe400087e241d */
[----:B------:R-:W-:-:S05]  /*4780*/  IADD3 RZ, P0, PT, R5, R28, RZ ;  /* 0x0000001c05ff7210 */ /* 0x000fca0007f1e0ff */
[----:B------:R-:W0:Y:S01]  /*4790*/  LDC R12, c[0x0][0x3d8] ;  /* 0x0000f600ff0c7b82 */ /* 0x000e220000000800 */
[----:B----4-:R4:W4:Y:S04]  /*47a0*/  LDL.LU R16, [R1+0x2c94] ;  /* 0x002c940001107983 */ /* 0x0109280000300800 */
[----:B------:R1:W-:Y:S03]  /*47b0*/  STL.64 [R1+0x438], R14 ;  /* 0x0004380e01007387 */ /* 0x0003e60000100a00 */
[----:B------:R-:W0:Y:S01]  /*47c0*/  LDC R8, c[0x0][0x3d8] ;  /* 0x0000f600ff087b82 */ /* 0x000e220000000800 */
[----:B------:R-:W-:Y:S01]  /*47d0*/  IADD3 RZ, P2, PT, R2, R28, RZ ;  /* 0x0000001c02ff7210 */ /* 0x000fe20007f5e0ff */
[----:B--2---:R-:W-:-:S06]  /*47e0*/  IMAD R9, R9, 0x3ae, RZ ;  /* 0x000003ae09097824 */ /* 0x004fcc00078e02ff */
[----:B------:R-:W2:Y:S08]  /*47f0*/  LDC R7, c[0x0][0x3d8] ;  /* 0x0000f600ff077b82 */ /* 0x000eb00000000800 */
[----:B-1----:R-:W1:Y:S01]  /*4800*/  LDC R14, c[0x0][0x3d8] ;  /* 0x0000f600ff0e7b82 */ /* 0x002e620000000800 */
[----:B------:R-:W-:-:S07]  /*4810*/  IADD3 RZ, P6, PT, R9, R28, RZ ;  /* 0x0000001c09ff7210 */ /* 0x000fce0007fde0ff */
[----:B------:R-:W2:Y:S08]  /*4820*/  LDC R5, c[0x0][0x3d8] ;  /* 0x0000f600ff057b82 */ /* 0x000eb00000000800 */
[----:B------:R-:W2:Y:S08]  /*4830*/  LDC R2, c[0x0][0x3d8] ;  /* 0x0000f600ff027b82 */ /* 0x000eb00000000800 */
[----:B------:R-:W2:Y:S08]  /*4840*/  LDC R13, c[0x0][0x3d8] ;  /* 0x0000f600ff0d7b82 */ /* 0x000eb00000000800 */
[----:B------:R-:W2:Y:S01]  /*4850*/  LDC R9, c[0x0][0x3d8] ;  /* 0x0000f600ff097b82 */ /* 0x000ea20000000800 */
[----:B0-----:R-:W-:-:S02]  /*4860*/  IMAD R0, R0, 0x1cd, RZ ;  /* 0x000001cd00007824 */ /* 0x001fc400078e02ff */
[----:B------:R-:W-:Y:S02]  /*4870*/  IMAD R4, R4, 0x39e, RZ ;  /* 0x0000039e04047824 */ /* 0x000fe400078e02ff */
[----:B------:R-:W-:Y:S01]  /*4880*/  IMAD R6, R6, 0x3a2, RZ ;  /* 0x000003a206067824 */ /* 0x000fe200078e02ff */
[-C--:B------:R-:W-:Y:S01]  /*4890*/  LEA.HI.X.SX32 R19, R0, R29.reuse, 0x1, P2 ;  /* 0x0000001d00137211 */ /* 0x080fe200010f0eff */
[----:B------:R-:W-:Y:S01]  /*48a0*/  IMAD R12, R12, 0x1cf, RZ ;  /* 0x000001cf0c0c7824 */ /* 0x000fe200078e02ff */
[-C--:B------:R-:W-:Y:S01]  /*48b0*/  IADD3 RZ, P1, PT, R4, R28.reuse, RZ ;  /* 0x0000001c04ff7210 */ /* 0x080fe20007f3e0ff */
[----:B------:R-:W-:Y:S01]  /*48c0*/  IMAD R8, R8, 0x3aa, RZ ;  /* 0x000003aa08087824 */ /* 0x000fe200078e02ff */
[-C--:B------:R-:W-:Y:S01]  /*48d0*/  IADD3 RZ, P4, PT, R6, R28.reuse, RZ ;  /* 0x0000001c06ff7210 */ /* 0x080fe20007f9e0ff */
[----:B-1----:R-:W-:Y:S01]  /*48e0*/  IMAD R0, R14, 0x3ba, RZ ;  /* 0x000003ba0e007824 */ /* 0x002fe200078e02ff */
[----:B------:R-:W0:Y:S01]  /*48f0*/  LDC R10, c[0x0][0x3d8] ;  /* 0x0000f600ff0a7b82 */ /* 0x000e220000000800 */
[----:B--2---:R-:W-:Y:S01]  /*4900*/  IMAD R7, R7, 0x1d1, RZ ;  /* 0x000001d107077824 */ /* 0x004fe200078e02ff */
[-C--:B------:R-:W-:Y:S01]  /*4910*/  LEA.HI.X.SX32 R17, R12, R29.reuse, 0x1, P1 ;  /* 0x0000001d0c117211 */ /* 0x080fe200008f0eff */
[----:B------:R-:W-:Y:S01]  /*4920*/  IMAD R5, R5, 0x1d3, RZ ;  /* 0x000001d305057824 */ /* 0x000fe200078e02ff */
[-C--:B------:R-:W-:Y:S01]  /*4930*/  IADD3 RZ, P3, PT, R8, R28.reuse, RZ ;  /* 0x0000001c08ff7210 */ /* 0x080fe20007f7e0ff */
[----:B------:R-:W-:Y:S01]  /*4940*/  IMAD R2, R2, 0x1d5, RZ ;  /* 0x000001d502027824 */ /* 0x000fe200078e02ff */
[----:B------:R-:W-:Y:S01]  /*4950*/  IADD3 RZ, P1, PT, R0, R28, RZ ;  /* 0x0000001c00ff7210 */ /* 0x000fe20007f3e0ff */
[----:B------:R-:W-:Y:S01]  /*4960*/  IMAD R0, R13, 0x3c6, RZ ;  /* 0x000003c60d007824 */ /* 0x000fe200078e02ff */
[-C--:B------:R-:W-:Y:S01]  /*4970*/  LEA.HI.X.SX32 R13, R7, R29.reuse, 0x1, P4 ;  /* 0x0000001d070d7211 */ /* 0x080fe200020f0eff */
[----:B------:R-:W-:Y:S01]  /*4980*/  STL [R1+0xc34], R19 ;  /* 0x000c341301007387 */ /* 0x000fe20000100800 */
[-C--:B------:R-:W-:Y:S01]  /*4990*/  LEA.HI.X.SX32 R7, R5, R29.reuse, 0x1, P0 ;  /* 0x0000001d05077211 */ /* 0x080fe200000f0eff */
[----:B------:R-:W1:Y:S01]  /*49a0*/  LDC R11, c[0x0][0x3d8] ;  /* 0x0000f600ff0b7b82 */ /* 0x000e620000000800 */
[-C--:B------:R-:W-:Y:S01]  /*49b0*/  LEA.HI.X.SX32 R5, R2, R29.reuse, 0x1, P3 ;  /* 0x0000001d02057211 */ /* 0x080fe200018f0eff */
[----:B------:R-:W-:Y:S01]  /*49c0*/  IMAD R2, R9, 0x1d7, RZ ;  /* 0x000001d709027824 */ /* 0x000fe200078e02ff */
[----:B------:R2:W-:Y:S04]  /*49d0*/  STL [R1+0xc24], R17 ;  /* 0x000c241101007387 */ /* 0x0005e80000100800 */
[----:B------:R-:W-:Y:S01]  /*49e0*/  LEA.HI.X.SX32 R21, R2, R29, 0x1, P6 ;  /* 0x0000001d02157211 */ /* 0x000fe200030f0eff */
[----:B------:R-:W-:Y:S01]  /*49f0*/  STL [R1+0xc14], R13 ;  /* 0x000c140d01007387 */ /* 0x000fe20000100800 */
[----:B------:R-:W2:Y:S03]  /*4a00*/  LDC R4, c[0x0][0x3d8] ;  /* 0x0000f600ff047b82 */ /* 0x000ea60000000800 */
[----:B------:R1:W-:Y:S04]  /*4a10*/  STL [R1+0xc04], R7 ;  /* 0x000c040701007387 */ /* 0x0003e80000100800 */
[----:B------:R1:W-:Y:S01]  /*4a20*/  STL [R1+0xbf4], R5 ;  /* 0x000bf40501007387 */ /* 0x0003e20000100800 */
[----:B0-----:R-:W-:Y:S01]  /*4a30*/  IMAD R10, R10, 0x3b2, RZ ;  /* 0x000003b20a0a7824 */ /* 0x001fe200078e02ff */
[----:B------:R-:W0:Y:S02]  /*4a40*/  LDC R8, c[0x0][0x3d8] ;  /* 0x0000f600ff087b82 */ /* 0x000e240000000800 */
[----:B------:R0:W-:Y:S01]  /*4a50*/  STL [R1+0xbe4], R21 ;  /* 0x000be41501007387 */ /* 0x0001e20000100800 */
[----:B-1----:R-:W-:-:S05]  /*4a60*/  IMAD R11, R11, 0x3b6, RZ ;  /* 0x000003b60b0b7824 */ /* 0x002fca00078e02ff */
[----:B------:R-:W1:Y:S08]  /*4a70*/  LDC R15, c[0x0][0x3d8] ;  /* 0x0000f600ff0f7b82 */ /* 0x000e700000000800 */
[----:B------:R-:W0:Y:S08]  /*4a80*/  LDC R6, c[0x0][0x3d8] ;  /* 0x0000f600ff067b82 */ /* 0x000e300000000800 */
[----:B--2---:R-:W2:Y:S08]  /*4a90*/  LDC R17, c[0x0][0x3d8] ;  /* 0x0000f600ff117b82 */ /* 0x004eb00000000800 */
[----:B------:R-:W0:Y:S01]  /*4aa0*/  LDC R12, c[0x0][0x3d8] ;  /* 0x0000f600ff0c7b82 */ /* 0x000e220000000800 */
[----:B------:R-:W-:Y:S01]  /*4ab0*/  IMAD R4, R4, 0x3c2, RZ ;  /* 0x000003c204047824 */ /* 0x000fe200078e02ff */
[----:B------:R-:W-:-:S06]  /*4ac0*/  IADD3 RZ, P3, PT, R0, R28, RZ ;  /* 0x0000001c00ff7210 */ /* 0x000fcc0007f7e0ff */
[----:B------:R-:W0:Y:S08]  /*4ad0*/  LDC R14, c[0x0][0x3d8] ;  /* 0x0000f600ff0e7b82 */ /* 0x000e300000000800 */
[----:B------:R-:W0:Y:S08]  /*4ae0*/  LDC R7, c[0x0][0x3d8] ;  /* 0x0000f600ff077b82 */ /* 0x000e300000000800 */
[----:B------:R-:W0:Y:S08]  /*4af0*/  LDC R13, c[0x0][0x3d8] ;  /* 0x0000f600ff0d7b82 */ /* 0x000e300000000800 */
[----:B------:R-:W0:Y:S01]  /*4b00*/  LDC R19, c[0x0][0x3d8] ;  /* 0x0000f600ff137b82 */ /* 0x000e220000000800 */
[----:B---3--:R3:W3:Y:S01]  /*4b10*/  LDL.LU R20, [R1+0x2c90] ;  /* 0x002c900001147983 */ /* 0x0086e20000300800 */
[----:B------:R-:W-:-:S06]  /*4b20*/  IADD3 RZ, P5, PT, R10, R28, RZ ;  /* 0x0000001c0aff7210 */ /* 0x000fcc0007fbe0ff */
[----:B------:R-:W2:Y:S01]  /*4b30*/  LDC R10, c[0x0][0x3d8] ;  /* 0x0000f600ff0a7b82 */ /* 0x000ea20000000800 */
[----:B------:R-:W-:-:S07]  /*4b40*/  IADD3 RZ, P2, PT, R11, R28, RZ ;  /* 0x0000001c0bff7210 */ /* 0x000fce0007f5e0ff */
[----:B------:R-:W4:Y:S01]  /*4b50*/  LDC R11, c[0x0][0x3d8] ;  /* 0x0000f600ff0b7b82 */ /* 0x000f220000000800 */
[----:B0-----:R-:W-:Y:S01]  /*4b60*/  IMAD R0, R8, 0x3ca, RZ ;  /* 0x000003ca08007824 */ /* 0x001fe200078e02ff */
[----:B------:R-:W-:Y:S01]  /*4b70*/  IADD3 RZ, P0, PT, R4, R28, RZ ;  /* 0x0000001c04ff7210 */ /* 0x000fe20007f1e0ff */
[----:B------:R-:W-:-:S03]  /*4b80*/  IMAD R6, R6, 0x3be, RZ ;  /* 0x000003be06067824 */ /* 0x000fc600078e02ff */
[-C--:B------:R-:W-:Y:S01]  /*4b90*/  IADD3 RZ, P6, PT, R0, R28.reuse, RZ ;  /* 0x0000001c00ff7210 */ /* 0x080fe20007fde0ff */
[----:B-1----:R-:W-:Y:S01]  /*4ba0*/  IMAD R0, R15, 0x1db, RZ ;  /* 0x000001db0f007824 */ /* 0x002fe200078e02ff */
[----:B------:R-:W-:Y:S01]  /*4bb0*/  IADD3 RZ, P4, PT, R6, R28, RZ ;  /* 0x0000001c06ff7210 */ /* 0x000fe20007f9e0ff */
[----:B------:R-:W0:Y:S01]  /*4bc0*/  LDC R18, c[0x0][0x3d8] ;  /* 0x0000f600ff127b82 */ /* 0x000e220000000800 */
[----:B--2---:R-:W-:-:S07]  /*4bd0*/  IMAD R4, R10, 0x1d9, RZ ;  /* 0x000001d90a047824 */ /* 0x004fce00078e02ff */
[----:B------:R-:W1:Y:S01]  /*4be0*/  LDC R8, c[0x0][0x3d8] ;  /* 0x0000f600ff087b82 */ /* 0x000e620000000800 */
[-C--:B------:R-:W-:Y:S01]  /*4bf0*/  LEA.HI.X.SX32 R9, R4, R29.reuse, 0x1, P5 ;  /* 0x0000001d04097211 */ /* 0x080fe200028f0eff */
[----:B------:R-:W-:Y:S02]  /*4c00*/  IMAD R4, R17, 0x1dd, RZ ;  /* 0x000001dd11047824 */ /* 0x000fe400078e02ff */
[----:B----4-:R-:W-:Y:S01]  /*4c10*/  IMAD R5, R11, 0x3ce, RZ ;  /* 0x000003ce0b057824 */ /* 0x010fe200078e02ff */
[-C--:B------:R-:W-:Y:S01]  /*4c20*/  LEA.HI.X.SX32 R11, R0, R29.reuse, 0x1, P2 ;  /* 0x0000001d000b7211 */ /* 0x080fe200010f0eff */
[----:B------:R-:W-:Y:S01]  /*4c30*/  IMAD R0, R12, 0x1df, RZ ;  /* 0x000001df0c007824 */ /* 0x000fe200078e02ff */
[-C--:B------:R-:W-:Y:S01]  /*4c40*/  LEA.HI.X.SX32 R17, R4, R29.reuse, 0x1, P1 ;  /* 0x0000001d04117211 */ /* 0x080fe200008f0eff */
[----:B------:R2:W-:Y:S01]  /*4c50*/  STL [R1+0xbd4], R9 ;  /* 0x000bd40901007387 */ /* 0x0005e20000100800 */
[----:B------:R-:W4:Y:S02]  /*4c60*/  LDC R16, c[0x0][0x3d8] ;  /* 0x0000f600ff107b82 */ /* 0x000f240000000800 */
[----:B------:R-:W-:Y:S01]  /*4c70*/  LEA.HI.X.SX32 R21, R0, R29, 0x1, P4 ;  /* 0x0000001d00157211 */ /* 0x000fe200020f0eff */
[----:B------:R-:W-:Y:S04]  /*4c80*/  STL [R1+0xbc4], R11 ;  /* 0x000bc40b01007387 */ /* 0x000fe80000100800 */
[----:B------:R0:W-:Y:S01]  /*4c90*/  STL [R1+0xbb4], R17 ;  /* 0x000bb41101007387 */ /* 0x0001e20000100800 */
[----:B------:R-:W-:Y:S01]  /*4ca0*/  IMAD R4, R14, 0x1e1, RZ ;  /* 0x000001e10e047824 */ /* 0x000fe200078e02ff */
[----:B------:R-:W0:Y:S02]  /*4cb0*/  LDC R6, c[0x0][0x3d8] ;  /* 0x0000f600ff067b82 */ /* 0x000e240000000800 */
[----:B------:R0:W-:Y:S01]  /*4cc0*/  STL [R1+0xba4], R21 ;  /* 0x000ba41501007387 */ /* 0x0001e20000100800 */
[----:B------:R-:W-:Y:S01]  /*4cd0*/  IMAD R0, R7, 0x1e3, RZ ;  /* 0x000001e307007824 */ /* 0x000fe200078e02ff */
[----:B------:R-:W-:-:S04]  /*4ce0*/  IADD3 RZ, P5, PT, R5, R28, RZ ;  /* 0x0000001c05ff7210 */ /* 0x000fc80007fbe0ff */
[----:B--2---:R-:W2:Y:S01]  /*4cf0*/  LDC R9, c[0x0][0x3d8] ;  /* 0x0000f600ff097b82 */ /* 0x004ea20000000800 */
[----:B----4-:R-:W-:-:S07]  /*4d00*/  IMAD R2, R16, 0x3d2, RZ ;  /* 0x000003d210027824 */ /* 0x010fce00078e02ff */
[----:B------:R-:W4:Y:S08]  /*4d10*/  LDC R10, c[0x0][0x3d8] ;  /* 0x0000f600ff0a7b82 */ /* 0x000f300000000800 */
[----:B------:R-:W1:Y:S08]  /*4d20*/  LDC R15, c[0x0][0x3d8] ;  /* 0x0000f600ff0f7b82 */ /* 0x000e700000000800 */
[----:B0-----:R-:W0:Y:S08]  /*4d30*/  LDC R17, c[0x0][0x3d8] ;  /* 0x0000f600ff117b82 */ /* 0x001e300000000800 */
[----:B------:R-:W0:Y:S08]  /*4d40*/  LDC R11, c[0x0][0x3d8] ;  /* 0x0000f600ff0b7b82 */ /* 0x000e300000000800 */
[----:B------:R-:W0:Y:S08]  /*4d50*/  LDC R14, c[0x0][0x3d8] ;  /* 0x0000f600ff0e7b82 */ /* 0x000e300000000800 */
[----:B------:R-:W0:Y:S01]  /*4d60*/  LDC R12, c[0x0][0x3d8] ;  /* 0x0000f600ff0c7b82 */ /* 0x000e220000000800 */
[----:B---3--:R3:W2:Y:S01]  /*4d70*/  LDL.LU R20, [R1+0x2c8c] ;  /* 0x002c8c0001147983 */ /* 0x0086a20000300800 */
[----:B------:R-:W-:Y:S01]  /*4d80*/  IADD3 RZ, P2, PT, R2, R28, RZ ;  /* 0x0000001c02ff7210 */ /* 0x000fe20007f5e0ff */
[----:B------:R-:W-:Y:S01]  /*4d90*/  IMAD R2, R13, 0x3da, RZ ;  /* 0x000003da0d027824 */ /* 0x000fe200078e02ff */
[----:B------:R-:W-:-:S02]  /*4da0*/  LEA.HI.X.SX32 R13, R4, R29, 0x1, P0 ;  /* 0x0000001d040d7211 */ /* 0x000fc400000f0eff */
[----:B------:R-:W-:Y:S01]  /*4db0*/  LEA.HI.X.SX32 R21, R0, R29, 0x1, P3 ;  /* 0x0000001d00157211 */ /* 0x000fe200018f0eff */
[----:B------:R-:W-:Y:S01]  /*4dc0*/  IMAD R5, R18, 0x3d6, RZ ;  /* 0x000003d612057824 */ /* 0x000fe200078e02ff */
[----:B------:R-:W0:Y:S01]  /*4dd0*/  LDC R16, c[0x0][0x3d8] ;  /* 0x0000f600ff107b82 */ /* 0x000e220000000800 */
[----:B------:R3:W-:Y:S04]  /*4de0*/  STL [R1+0xb94], R13 ;  /* 0x000b940d01007387 */ /* 0x0007e80000100800 */
[----:B------:R0:W-:Y:S03]  /*4df0*/  STL [R1+0xb84], R21 ;  /* 0x000b841501007387 */ /* 0x0001e60000100800 */
[----:B------:R-:W0:Y:S01]  /*4e00*/  LDC R18, c[0x0][0x3d8] ;  /* 0x0000f600ff127b82 */ /* 0x000e220000000800 */
[-C--:B------:R-:W-:Y:S01]  /*4e10*/  IADD3 RZ, P4, PT, R2, R28.reuse, RZ ;  /* 0x0000001c02ff7210 */ /* 0x080fe20007f9e0ff */
[----:B-1----:R-:W-:Y:S01]  /*4e20*/  IMAD R2, R8, 0x3e2, RZ ;  /* 0x000003e208027824 */ /* 0x002fe200078e02ff */
[----:B------:R-:W-:Y:S01]  /*4e30*/  IADD3 RZ, P1, PT, R5, R28, RZ ;  /* 0x0000001c05ff7210 */ /* 0x000fe20007f3e0ff */
[----:B------:R-:W-:-:S04]  /*4e40*/  IMAD R5, R6, 0x3de, RZ ;  /* 0x000003de06057824 */ /* 0x000fc800078e02ff */
[----:B------:R-:W1:Y:S01]  /*4e50*/  LDC R8, c[0x0][0x3d8] ;  /* 0x0000f600ff087b82 */ /* 0x000e620000000800 */
[----:B------:R-:W-:Y:S02]  /*4e60*/  IMAD R4, R19, 0x1e5, RZ ;  /* 0x000001e513047824 */ /* 0x000fe400078e02ff */
[----:B----4-:R-:W-:-:S05]  /*4e70*/  IMAD R0, R10, 0x1e7, RZ ;  /* 0x000001e70a007824 */ /* 0x010fca00078e02ff */
[----:B---3--:R-:W3:Y:S01]  /*4e80*/  LDC R13, c[0x0][0x3d8] ;  /* 0x0000f600ff0d7b82 */ /* 0x008ee20000000800 */
[----:B--2---:R2:W4:Y:S01]  /*4e90*/  LDL.LU R20, [R1+0x2c88] ;  /* 0x002c880001147983 */ /* 0x0045220000300800 */
[-C--:B------:R-:W-:Y:S01]  /*4ea0*/  IADD3 RZ, P0, PT, R5, R28.reuse, RZ ;  /* 0x0000001c05ff7210 */ /* 0x080fe20007f1e0ff */
[----:B------:R-:W-:Y:S01]  /*4eb0*/  IMAD R5, R9, 0x3e6, RZ ;  /* 0x000003e609057824 */ /* 0x000fe200078e02ff */
[-C--:B------:R-:W-:Y:S01]  /*4ec0*/  LEA.HI.X.SX32 R7, R4, R29.reuse, 0x1, P6 ;  /* 0x0000001d04077211 */ /* 0x080fe200030f0eff */
[----:B------:R-:W-:Y:S02]  /*4ed0*/  IMAD R4, R15, 0x1e9, RZ ;  /* 0x000001e90f047824 */ /* 0x000fe400078e02ff */
[----:B0-----:R-:W-:Y:S01]  /*4ee0*/  IMAD R6, R17, 0x1eb, RZ ;  /* 0x000001eb11067824 */ /* 0x001fe200078e02ff */
[----:B------:R-:W-:Y:S01]  /*4ef0*/  IADD3 RZ, P6, PT, R5, R28, RZ ;  /* 0x0000001c05ff7210 */ /* 0x000fe20007fde0ff */
[----:B------:R-:W-:Y:S01]  /*4f00*/  IMAD R5, R18, 0x3ee, RZ ;  /* 0x000003ee12057824 */ /* 0x000fe200078e02ff */
[----:B------:R0:W-:Y:S01]  /*4f10*/  STL [R1+0xb74], R7 ;  /* 0x000b740701007387 */ /* 0x0001e20000100800 */
[-C--:B------:R-:W-:Y:S01]  /*4f20*/  LEA.HI.X.SX32 R21, R0, R29.reuse, 0x1, P5 ;  /* 0x0000001d00157211 */ /* 0x080fe200028f0eff */
[----:B------:R-:W1:Y:S01]  /*4f30*/  LDC R9, c[0x0][0x3d8] ;  /* 0x0000f600ff097b82 */ /* 0x000e620000000800 */
[----:B0-----:R-:W-:Y:S01]  /*4f40*/  IMAD R7, R11, 0x3f2, RZ ;  /* 0x000003f20b077824 */ /* 0x001fe200078e02ff */
[----:B------:R-:W-:-:S06]  /*4f50*/  LEA.HI.X.SX32 R11, R4, R29, 0x1, P2 ;  /* 0x0000001d040b7211 */ /* 0x000fcc00010f0eff */
[----:B------:R-:W0:Y:S01]  /*4f60*/  LDC R19, c[0x0][0x3d8] ;  /* 0x0000f600ff137b82 */ /* 0x000e220000000800 */
[-C--:B------:R-:W-:Y:S02]  /*4f70*/  IADD3 RZ, P2, PT, R5, R28.reuse, RZ ;  /* 0x0000001c05ff7210 */ /* 0x080fe40007f5e0ff */
[-C--:B------:R-:W-:Y:S01]  /*4f80*/  LEA.HI.X.SX32 R5, R6, R29.reuse, 0x1, P1 ;  /* 0x0000001d06057211 */ /* 0x080fe200008f0eff */
[----:B------:R0:W-:Y:S01]  /*4f90*/  STL [R1+0xb64], R21 ;  /* 0x000b641501007387 */ /* 0x0001e20000100800 */
[----:B------:R-:W-:Y:S01]  /*4fa0*/  IMAD R4, R14, 0x1ef, RZ ;  /* 0x000001ef0e047824 */ /* 0x000fe200078e02ff */
[----:B------:R-:W-:Y:S02]  /*4fb0*/  IADD3 RZ, P1, PT, R7, R28, RZ ;  /* 0x0000001c07ff7210 */ /* 0x000fe40007f3e0ff */
[----:B------:R-:W2:Y:S02]  /*4fc0*/  LDC R6, c[0x0][0x3d8] ;  /* 0x0000f600ff067b82 */ /* 0x000ea40000000800 */
[----:B------:R-:W-:-:S06]  /*4fd0*/  LEA.HI.X.SX32 R17, R4, R29, 0x1, P0 ;  /* 0x0000001d04117211 */ /* 0x000fcc00000f0eff */
[----:B------:R-:W2:Y:S01]  /*4fe0*/  LDC R7, c[0x0][0x3d8] ;  /* 0x0000f600ff077b82 */ /* 0x000ea20000000800 */
[----:B------:R-:W-:Y:S01]  /*4ff0*/  IADD3 RZ, P3, PT, R2, R28, RZ ;  /* 0x0000001c02ff7210 */ /* 0x000fe20007f7e0ff */
[----:B------:R-:W-:-:S06]  /*5000*/  IMAD R2, R16, 0x3ea, RZ ;  /* 0x000003ea10027824 */ /* 0x000fcc00078e02ff */
[----:B------:R-:W2:Y:S01]  /*5010*/  LDC R4, c[0x0][0x3d8] ;  /* 0x0000f600ff047b82 */ /* 0x000ea20000000800 */
[----:B------:R-:W-:Y:S01]  /*5020*/  IMAD R0, R12, 0x1ed, RZ ;  /* 0x000001ed0c007824 */ /* 0x000fe200078e02ff */
[----:B------:R-:W-:Y:S01]  /*5030*/  IADD3 RZ, P5, PT, R2, R28, RZ ;  /* 0x0000001c02ff7210 */ /* 0x000fe20007fbe0ff */
[----:B---3--:R-:W-:-:S03]  /*5040*/  IMAD R2, R13, 0x3f6, RZ ;  /* 0x000003f60d027824 */ /* 0x008fc600078e02ff */
[-C--:B------:R-:W-:Y:S01]  /*5050*/  LEA.HI.X.SX32 R27, R0, R29.reuse, 0x1, P4 ;  /* 0x0000001d001b7211 */ /* 0x080fe200020f0eff */
[----:B-1----:R-:W-:Y:S01]  /*5060*/  IMAD R0, R9, 0x1f1, RZ ;  /* 0x000001f109007824 */ /* 0x002fe200078e02ff */
[-C--:B------:R-:W-:Y:S01]  /*5070*/  IADD3 RZ, P4, PT, R2, R28.reuse, RZ ;  /* 0x0000001c02ff7210 */ /* 0x080fe20007f9e0ff */
[----:B0-----:R-:W-:Y:S01]  /*5080*/  IMAD R2, R19, 0x3fe, RZ ;  /* 0x000003fe13027824 */ /* 0x001fe200078e02ff */
[----:B------:R-:W0:Y:S02]  /*5090*/  LDC R15, c[0x0][0x3d8] ;  /* 0x0000f600ff0f7b82 */ /* 0x000e240000000800 */
[----:B------:R-:W-:Y:S01]  /*50a0*/  LEA.HI.X.SX32 R13, R0, R29, 0x1, P3 ;  /* 0x0000001d000d7211 */ /* 0x000fe200018f0eff */
[----:B--2---:R-:W-:Y:S01]  /*50b0*/  IMAD R0, R6, 0x1f3, RZ ;  /* 0x000001f306007824 */ /* 0x004fe200078e02ff */
[----:B------:R-:W-:Y:S01]  /*50c0*/  IADD3 RZ, P3, PT, R2, R28, RZ ;  /* 0x0000001c02ff7210 */ /* 0x000fe20007f7e0ff */
[----:B------:R-:W-:-:S03]  /*50d0*/  IMAD R2, R7, 0x1f5, RZ ;  /* 0x000001f507027824 */ /* 0x000fc600078e02ff */
[-C--:B------:R-:W-:Y:S01]  /*50e0*/  LEA.HI.X.SX32 R21, R0, R29.reuse, 0x1, P6 ;  /* 0x0000001d00157211 */ /* 0x080fe200030f0eff */
[----:B------:R-:W1:Y:S01]  /*50f0*/  LDC R9, c[0x0][0x3d8] ;  /* 0x0000f600ff097b82 */ /* 0x000e620000000800 */
[----:B------:R-:W-:Y:S01]  /*5100*/  LEA.HI.X.SX32 R19, R2, R29, 0x1, P5 ;  /* 0x0000001d02137211 */ /* 0x000fe200028f0eff */
[----:B------:R-:W-:-:S06]  /*5110*/  IMAD R0, R4, 0x1f7, RZ ;  /* 0x000001f704007824 */ /* 0x000fcc00078e02ff */
[----:B------:R-:W2:Y:S01]  /*5120*/  LDC R14, c[0x0][0x3d8] ;  /* 0x0000f600ff0e7b82 */ /* 0x000ea20000000800 */
[----:B------:R-:W-:-:S07]  /*5130*/  LEA.HI.X.SX32 R25, R0, R29, 0x1, P2 ;  /* 0x0000001d00197211 */ /* 0x000fce00010f0eff */
[----:B------:R-:W3:Y:S08]  /*5140*/  LDC R6, c[0x0][0x3d8] ;  /* 0x0000f600ff067b82 */ /* 0x000ef00000000800 */
[----:B------:R-:W0:Y:S08]  /*5150*/  LDC R18, c[0x0][0x3d8] ;  /* 0x0000f600ff127b82 */ /* 0x000e300000000800 */
[----:B------:R-:W0:Y:S08]  /*5160*/  LDC R16, c[0x0][0x3d8] ;  /* 0x0000f600ff107b82 */ /* 0x000e300000000800 */
[----:B------:R-:W0:Y:S01]  /*5170*/  LDC R10, c[0x0][0x3d8] ;  /* 0x0000f600ff0a7b82 */ /* 0x000e220000000800 */
[----:B----4-:R4:W4:Y:S07]  /*5180*/  LDL.LU R20, [R1+0x2c84] ;  /* 0x002c840001147983 */ /* 0x01092e0000300800 */
[----:B------:R-:W0:Y:S01]  /*5190*/  LDC R12, c[0x0][0x3d8] ;  /* 0x0000f600ff0c7b82 */ /* 0x000e220000000800 */
[----:B------:R1:W-:Y:S04]  /*51a0*/  STL [R1+0xb54], R11 ;  /* 0x000b540b01007387 */ /* 0x0003e80000100800 */
[----:B------:R1:W-:Y:S03]  /*51b0*/  STL [R1+0xb44], R5 ;  /* 0x000b440501007387 */ /* 0x0003e60000100800 */
[----:B------:R-:W0:Y:S08]  /*51c0*/  LDC R7, c[0x0][0x3d8] ;  /* 0x0000f600ff077b82 */ /* 0x000e300000000800 */
[----:B-1----:R-:W1:Y:S01]  /*51d0*/  LDC R11, c[0x0][0x3d8] ;  /* 0x0000f600ff0b7b82 */ /* 0x002e620000000800 */
[----:B------:R-:W-:-:S05]  /*51e0*/  IMAD R5, R8, 0x3fa, RZ ;  /* 0x000003fa08057824 */ /* 0x000fca00078e02ff */
[-C--:B------:R-:W-:Y:S02]  /*51f0*/  IADD3 RZ, P0, PT, R5, R28.reuse, RZ ;  /* 0x0000001c05ff7210 */ /* 0x080fe40007f1e0ff */
[----:B------:R-:W0:Y:S01]  /*5200*/  LDC R5, c[0x0][0x3d8] ;  /* 0x0000f600ff057b82 */ /* 0x000e220000000800 */
[----:B------:R-:W-:Y:S04]  /*5210*/  STL [R1+0xb34], R27 ;  /* 0x000b341b01007387 */ /* 0x000fe80000100800 */
[----:B------:R0:W4:Y:S03]  /*5220*/  LDL.LU R26, [R1+0x2c80] ;  /* 0x002c8000011a7983 */ /* 0x0001260000300800 */
[----:B------:R-:W2:Y:S01]  /*5230*/  LDC R8, c[0x0][0x3d8] ;  /* 0x0000f600ff087b82 */ /* 0x000ea20000000800 */
[----:B------:R1:W-:Y:S04]  /*5240*/  STL [R1+0xb24], R17 ;  /* 0x000b241101007387 */ /* 0x0003e80000100800 */
[----:B------:R0:W-:Y:S04]  /*5250*/  STL [R1+0xb14], R13 ;  /* 0x000b140d01007387 */ /* 0x0001e80000100800 */
[----:B------:R-:W-:Y:S01]  /*5260*/  STL [R1+0xb04], R21 ;  /* 0x000b041501007387 */ /* 0x000fe20000100800 */
[-C--:B-1----:R-:W-:Y:S01]  /*5270*/  LEA RZ, P5, R11, R28.reuse, 0x3 ;  /* 0x0000001c0bff7211 */ /* 0x082fe200078a18ff */
[----:B------:R-:W1:Y:S01]  /*5280*/  LDC R17, c[0x0][0x3d8] ;  /* 0x0000f600ff117b82 */ /* 0x000e620000000800 */
[----:B0-----:R-:W-:Y:S01]  /*5290*/  IMAD R2, R5, 0x1f9, RZ ;  /* 0x000001f905027824 */ /* 0x001fe200078e02ff */
[----:B------:R0:W-:Y:S06]  /*52a0*/  STL [R1+0xafc], R19 ;  /* 0x000afc1301007387 */ /* 0x0001ec0000100800 */
[----:B------:R-:W1:Y:S01]  /*52b0*/  LDC R13, c[0x0][0x3d8] ;  /* 0x0000f600ff0d7b82 */ /* 0x000e620000000800 */
[----:B------:R-:W-:Y:S01]  /*52c0*/  LEA.HI.X.SX32 R23, R2, R29, 0x1, P1 ;  /* 0x0000001d02177211 */ /* 0x000fe200008f0eff */
[----:B------:R-:W-:Y:S04]  /*52d0*/  STL [R1+0xaf4], R25 ;  /* 0x000af41901007387 */ /* 0x000fe80000100800 */
[----:B------:R0:W4:Y:S02]  /*52e0*/  LDL.LU R24, [R1+0x2c7c] ;  /* 0x002c7c0001187983 */ /* 0x0001240000300800 */
[----:B------:R-:W1:Y:S02]  /*52f0*/  LDC R11, c[0x0][0x3d8] ;  /* 0x0000f600ff0b7b82 */ /* 0x000e640000000800 */
[----:B------:R1:W-:Y:S04]  /*5300*/  STL [R1+0xad4], R23 ;  /* 0x000ad41701007387 */ /* 0x0003e80000100800 */
[----:B------:R1:W4:Y:S02]  /*5310*/  LDL.LU R22, [R1+0x2c78] ;  /* 0x002c780001167983 */ /* 0x0003240000300800 */
[----:B0-----:R-:W0:Y:S01]  /*5320*/  LDC R19, c[0x0][0x3d8] ;  /* 0x0000f600ff137b82 */ /* 0x001e220000000800 */
[----:B------:R-:W-:Y:S01]  /*5330*/  LEA RZ, P6, R15, R28, 0x2 ;  /* 0x0000001c0fff7211 */ /* 0x000fe200078c10ff */
[----:B--2---:R-:W-:-:S02]  /*5340*/  IMAD R4, R8, 0x1fb, RZ ;  /* 0x000001fb08047824 */ /* 0x004fc400078e02ff */
[----:B------:R-:W-:-:S04]  /*5350*/  IMAD R5, R9, 0x39c, RZ ;  /* 0x0000039c09057824 */ /* 0x000fc800078e02ff */
[----:B------:R-:W2:Y:S01]  /*5360*/  LDC R15, c[0x0][0x3d8] ;  /* 0x0000f600ff0f7b82 */ /* 0x000ea20000000800 */
[-C--:B------:R-:W-:Y:S01]  /*5370*/  LEA.HI.X.SX32 R27, R4, R29.reuse, 0x1, P4 ;  /* 0x0000001d041b7211 */ /* 0x080fe200020f0eff */
[----:B------:R-:W-:Y:S01]  /*5380*/  IMAD R4, R14, 0x1ff, RZ ;  /* 0x000001ff0e047824 */ /* 0x000fe200078e02ff */
[-C--:B------:R-:W-:Y:S01]  /*5390*/  IADD3 RZ, P4, PT, R5, R28.reuse, RZ ;  /* 0x0000001c05ff7210 */ /* 0x080fe20007f9e0ff */
[----:B---3--:R-:W-:Y:S02]  /*53a0*/  IMAD R5, R6, 0x3a0, RZ ;  /* 0x000003a006057824 */ /* 0x008fe400078e02ff */
[----:B-1----:R-:W-:Y:S01]  /*53b0*/  IMAD R2, R13, 0x1fd, RZ ;  /* 0x000001fd0d027824 */ /* 0x002fe200078e02ff */
[-C--:B------:R-:W-:Y:S01]  /*53c0*/  LEA.HI.X.SX32 R23, R4, R29.reuse, 0x1, P3 ;  /* 0x0000001d04177211 */ /* 0x080fe200018f0eff */
[----:B------:R-:W1:Y:S01]  /*53d0*/  LDC R21, c[0x0][0x3d8] ;  /* 0x0000f600ff157b82 */ /* 0x000e620000000800 */
[----:B------:R-:W-:Y:S01]  /*53e0*/  IADD3 RZ, P3, PT, R5, R28, RZ ;  /* 0x0000001c05ff7210 */ /* 0x000fe20007f7e0ff */
[----:B------:R-:W-:Y:S01]  /*53f0*/  IMAD R5, R18, 0x3ac, RZ ;  /* 0x000003ac12057824 */ /* 0x000fe200078e02ff */
[----:B------:R-:W-:Y:S01]  /*5400*/  LEA.HI.X.SX32 R25, R2, R29, 0x1, P0 ;  /* 0x0000001d02197211 */ /* 0x000fe200000f0eff */
[----:B------:R-:W-:Y:S01]  /*5410*/  IMAD R2, R11, 0x3a8, RZ ;  /* 0x000003a80b027824 */ /* 0x000fe200078e02ff */
[----:B------:R-:W-:-:S02]  /*5420*/  SHF.L.U32 R4, R17, 0x2, RZ ;  /* 0x0000000211047819 */ /* 0x000fc400000006ff */
[----:B------:R-:W-:Y:S02]  /*5430*/  SHF.L.U32 R0, R16, 0x1, RZ ;  /* 0x0000000110007819 */ /* 0x000fe400000006ff */
[-C--:B------:R-:W-:Y:S01]  /*5440*/  LEA RZ, P1, R12, R28.reuse, 0x5 ;  /* 0x0000001c0cff7211 */ /* 0x080fe200078228ff */
[----:B------:R-:W-:Y:S01]  /*5450*/  STL [R1+0xac4], R27 ;  /* 0x000ac41b01007387 */ /* 0x000fe20000100800 */
[-C--:B------:R-:W-:Y:S01]  /*5460*/  LEA.HI.X.SX32 R9, R4, R29.reuse, 0x1, P5 ;  /* 0x0000001d04097211 */ /* 0x080fe200028f0eff */
[----:B------:R-:W-:Y:S01]  /*5470*/  IMAD R6, R7, 0x3a4, RZ ;  /* 0x000003a407067824 */ /* 0x000fe200078e02ff */
[C---:B------:R-:W-:Y:S01]  /*5480*/  LEA.HI.X.SX32 R11, R0.reuse, R29, 0x1, P6 ;  /* 0x0000001d000b7211 */ /* 0x040fe200030f0eff */
[----:B------:R-:W3:Y:S01]  /*5490*/  LDC R14, c[0x0][0x3d8] ;  /* 0x0000f600ff0e7b82 */ /* 0x000ee20000000800 */
[-C--:B------:R-:W-:Y:S02]  /*54a0*/  IADD3 RZ, P5, PT, R5, R28.reuse, RZ ;  /* 0x0000001c05ff7210 */ /* 0x080fe40007fbe0ff */
[----:B------:R-:W-:-:S02]  /*54b0*/  IADD3 R12, P0, PT, R0, R28, RZ ;  /* 0x0000001c000c7210 */ /* 0x000fc40007f1e0ff */
[-C--:B------:R-:W-:Y:S01]  /*54c0*/  IADD3 RZ, P6, PT, R2, R28.reuse, RZ ;  /* 0x0000001c02ff7210 */ /* 0x080fe20007fde0ff */
[----:B0-----:R-:W-:Y:S01]  /*54d0*/  IMAD R2, R19, 0x3b0, RZ ;  /* 0x000003b013027824 */ /* 0x001fe200078e02ff */
[----:B------:R-:W-:Y:S01]  /*54e0*/  LEA RZ, P2, R10, R28, 0x4 ;  /* 0x0000001c0aff7211 */ /* 0x000fe200078420ff */
[----:B------:R-:W0:Y:S01]  /*54f0*/  LDC R5, c[0x0][0x3d8] ;  /* 0x0000f600ff057b82 */ /* 0x000e220000000800 */
[----:B------:R-:W-:Y:S01]  /*5500*/  STL [R1+0xab4], R25 ;  /* 0x000ab41901007387 */ /* 0x000fe20000100800 */
[----:B--2---:R-:W-:-:S03]  /*5510*/  LEA.HI.X.SX32 R13, R15, R29, 0x1, P0 ;  /* 0x0000001d0f0d7211 */ /* 0x004fc600000f0eff */
[----:B------:R2:W-:Y:S01]  /*5520*/  STL [R1+0xaa4], R23 ;  /* 0x000aa41701007387 */ /* 0x0005e20000100800 */
[----:B------:R-:W-:Y:S02]  /*5530*/  IADD3 RZ, P0, PT, R6, R28, RZ ;  /* 0x0000001c06ff7210 */ /* 0x000fe40007f1e0ff */
[----:B------:R-:W0:Y:S08]  /*5540*/  LDC R6, c[0x0][0x3d8] ;  /* 0x0000f600ff067b82 */ /* 0x000e300000000800 */
[----:B--2---:R-:W2:Y:S01]  /*5550*/  LDC R23, c[0x0][0x3d8] ;  /* 0x0000f600ff177b82 */ /* 0x004ea20000000800 */
[----:B------:R1:W-:Y:S07]  /*5560*/  STL.64 [R1+0x1a90], R12 ;  /* 0x001a900c01007387 */ /* 0x0003ee0000100a00 */
[----:B------:R-:W0:Y:S01]  /*5570*/  LDC R4, c[0x0][0x3d8] ;  /* 0x0000f600ff047b82 */ /* 0x000e220000000800 */
[----:B------:R-:W-:Y:S07]  /*5580*/  STL [R1+0xc54], R11 ;  /* 0x000c540b01007387 */ /* 0x000fee0000100800 */
[----:B------:R-:W2:Y:S01]  /*5590*/  LDC R10, c[0x0][0x3d8] ;  /* 0x0000f600ff0a7b82 */ /* 0x000ea20000000800 */
[----:B------:R0:W-:Y:S07]  /*55a0*/  STL [R1+0xc4c], R9 ;  /* 0x000c4c0901007387 */ /* 0x0001ee0000100800 */
[----:B------:R-:W2:Y:S08]  /*55b0*/  LDC R8, c[0x0][0x3d8] ;  /* 0x0000f600ff087b82 */ /* 0x000eb00000000800 */
[----:B-1----:R-:W1:Y:S01]  /*55c0*/  LDC R12, c[0x0][0x3d8] ;  /* 0x0000f600ff0c7b82 */ /* 0x002e620000000800 */
[----:B0-----:R-:W-:-:S07]  /*55d0*/  SHF.L.U32 R4, R4, 0x6, RZ ;  /* 0x0000000604047819 */ /* 0x001fce00000006ff */
[----:B------:R-:W0:Y:S08]  /*55e0*/  LDC R9, c[0x0][0x3d8] ;  /* 0x0000f600ff097b82 */ /* 0x000e300000000800 */
        /* <DEDUP_REMOVED lines=8> */
[----:B----4-:R-:W4:Y:S02]  /*5670*/  LDC R20, c[0x0][0x3d8] ;  /* 0x0000f600ff147b82 */ /* 0x010f240000000800 */
[----:B----4-:R-:W-:-:S06]  /*5680*/  SHF.L.U32 R0, R20, 0x3, RZ ;  /* 0x0000000314007819 */ /* 0x010fcc00000006ff */
[----:B------:R-:W4:Y:S01]  /*5690*/  LDC R20, c[0x0][0x3d8] ;  /* 0x0000f600ff147b82 */ /* 0x000f220000000800 */
[----:B------:R-:W-:Y:S02]  /*56a0*/  LEA.HI.X.SX32 R7, R0, R29, 0x1, P2 ;  /* 0x0000001d00077211 */ /* 0x000fe400010f0eff */
[----:B------:R-:W-:-:S05]  /*56b0*/  IADD3 RZ, P2, PT, R2, R28, RZ ;  /* 0x0000001c02ff7210 */ /* 0x000fca0007f5e0ff */
[----:B------:R-:W0:Y:S01]  /*56c0*/  LDC R2, c[0x0][0x3d8] ;  /* 0x0000f600ff027b82 */ /* 0x000e220000000800 */
[----:B------:R-:W-:Y:S01]  /*56d0*/  IMAD.SHL.U32 R0, R5, 0x10, RZ ;  /* 0x0000001005007824 */ /* 0x000fe200078e00ff */
[----:B------:R1:W-:Y:S06]  /*56e0*/  STL [R1+0xc44], R7 ;  /* 0x000c440701007387 */ /* 0x0003ec0000100800 */
[----:B------:R-:W2:Y:S08]  /*56f0*/  LDC R26, c[0x0][0x3d8] ;  /* 0x0000f600ff1a7b82 */ /* 0x000eb00000000800 */
[----:B-1----:R-:W1:Y:S08]  /*5700*/  LDC R7, c[0x0][0x3d8] ;  /* 0x0000f600ff077b82 */ /* 0x002e700000000800 */
[----:B------:R-:W1:Y:S08]  /*5710*/  LDC R24, c[0x0][0x3d8] ;  /* 0x0000f600ff187b82 */ /* 0x000e700000000800 */
[----:B------:R-:W2:Y:S01]  /*5720*/  LDC R22, c[0x0][0x3d8] ;  /* 0x0000f600ff167b82 */ /* 0x000ea20000000800 */
[----:B----4-:R-:W-:Y:S01]  /*5730*/  STL.64 [R1+0x2c68], R20 ;  /* 0x002c681401007387 */ /* 0x010fe20000100a00 */
[----:B0-----:R-:W-:-:S03]  /*5740*/  SHF.L.U32 R2, R2, 0x5, RZ ;  /* 0x0000000502027819 */ /* 0x001fc600000006ff */
[----:B--2---:R0:W-:Y:S02]  /*5750*/  STL.64 [R1+0x2c70], R22 ;  /* 0x002c701601007387 */ /* 0x0041e40000100a00 */
[----:B0-----:R-:W-:Y:S02]  /*5760*/  LEA.HI.X.SX32 R23, R0, R29, 0x1, P1 ;  /* 0x0000001d00177211 */ /* 0x001fe400008f0eff */
[----:B------:R-:W-:-:S03]  /*5770*/  LEA R22, P1, R6, R28, 0x6 ;  /* 0x0000001c06167211 */ /* 0x000fc600078230ff */
[----:B------:R0:W-:Y:S02]  /*5780*/  STL [R1+0xc3c], R23 ;  /* 0x000c3c1701007387 */ /* 0x0001e40000100800 */
[----:B0-----:R-:W-:-:S05]  /*5790*/  LEA.HI.X.SX32 R23, R2, R29, 0x1, P1 ;  /* 0x0000001d02177211 */ /* 0x001fca00008f0eff */
[----:B------:R0:W-:Y:S01]  /*57a0*/  STL.64 [R1+0x1a68], R22 ;  /* 0x001a681601007387 */ /* 0x0001e20000100a00 */
[----:B-1----:R-:W-:Y:S02]  /*57b0*/  SHF.L.U32 R7, R7, 0x7, RZ ;  /* 0x0000000707077819 */ /* 0x002fe400000006ff */
[----:B0-----:R-:W-:-:S04]  /*57c0*/  LEA R22, P1, R10, R28, 0x7 ;  /* 0x0000001c0a167211 */ /* 0x001fc800078238ff */
[----:B------:R-:W-:-:S05]  /*57d0*/  LEA.HI.X.SX32 R23, R4, R29, 0x1, P1 ;  /* 0x0000001d04177211 */ /* 0x000fca00008f0eff */
[----:B------:R3:W-:Y:S01]  /*57e0*/  STL.64 [R1+0x1a38], R22 ;  /* 0x001a381601007387 */ /* 0x0007e20000100a00 */
[----:B------:R-:W-:Y:S02]  /*57f0*/  IMAD R0, R8, 0x1ce, RZ ;  /* 0x000001ce08007824 */ /* 0x000fe400078e02ff */
[----:B------:R-:W-:Y:S01]  /*5800*/  IMAD R2, R12, 0x3a, RZ ;  /* 0x0000003a0c027824 */ /* 0x000fe200078e02ff */
[----:B---3--:R-:W-:-:S04]  /*5810*/  LEA R22, P1, R14, R28, 0x8 ;  /* 0x0000001c0e167211 */ /* 0x008fc800078240ff */
[-C--:B------:R-:W-:Y:S01]  /*5820*/  LEA.HI.X.SX32 R23, R7, R29.reuse, 0x1, P1 ;  /* 0x0000001d07177211 */ /* 0x080fe200008f0eff */
[----:B------:R-:W-:Y:S01]  /*5830*/  IMAD R8, R9, 0xe7, RZ ;  /* 0x000000e709087824 */ /* 0x000fe200078e02ff */
[----:B------:R-:W-:Y:S01]  /*5840*/  LEA.HI.X.SX32 R21, R0, R29, 0x1, P4 ;  /* 0x0000001d00157211 */ /* 0x000fe200020f0eff */
[----:B------:R-:W-:Y:S02]  /*5850*/  IMAD R9, R11, 0x1d, RZ ;  /* 0x0000001d0b097824 */ /* 0x000fe400078e02ff */
[----:B------:R0:W-:Y:S01]  /*5860*/  STL.64 [R1+0x19e0], R22 ;  /* 0x0019e01601007387 */ /* 0x0001e20000100a00 */
[----:B------:R-:W-:-:S03]  /*5870*/  IADD3 R20, P4, PT, R2, R28, RZ ;  /* 0x0000001c02147210 */ /* 0x000fc60007f9e0ff */
[----:B------:R1:W-:Y:S01]  /*5880*/  STL [R1+0xc2c], R21 ;  /* 0x000c2c1501007387 */ /* 0x0003e20000100800 */
[----:B0-----:R-:W-:Y:S02]  /*5890*/  IADD3 R22, P1, PT, R0, R28, RZ ;  /* 0x0000001c00167210 */ /* 0x001fe40007f3e0ff */
[-C--:B-1----:R-:W-:Y:S02]  /*58a0*/  LEA.HI.X.SX32 R21, R9, R29.reuse, 0x1, P4 ;  /* 0x0000001d09157211 */ /* 0x082fe400020f0eff */
[----:B------:R-:W-:-:S05]  /*58b0*/  LEA.HI.X.SX32 R23, R8, R29, 0x1, P1 ;  /* 0x0000001d08177211 */ /* 0x000fca00008f0eff */
[----:B------:R0:W-:Y:S04]  /*58c0*/  STL.64 [R1+0x19d8], R22 ;  /* 0x0019d81601007387 */ /* 0x0001e80000100a00 */
[----:B0-----:R-:W2:Y:S04]  /*58d0*/  LDL.LU.64 R22, [R1+0x2c70] ;  /* 0x002c700001167983 */ /* 0x001ea80000300a00 */
[----:B------:R0:W-:Y:S04]  /*58e0*/  STL.64 [R1+0x1a80], R20 ;  /* 0x001a801401007387 */ /* 0x0001e80000100a00 */
[----:B0-----:R-:W3:Y:S01]  /*58f0*/  LDL.LU.64 R20, [R1+0x2c68] ;  /* 0x002c680001147983 */ /* 0x001ee20000300a00 */
[----:B------:R-:W-:-:S02]  /*5900*/  IMAD R5, R13, 0x74, RZ ;  /* 0x000000740d057824 */ /* 0x000fc400078e02ff */
[----:B------:R-:W-:Y:S01]  /*5910*/  IMAD R4, R16, 0x1d0, RZ ;  /* 0x000001d010047824 */ /* 0x000fe200078e02ff */
[----:B------:R-:W-:Y:S01]  /*5920*/  MOV R9, R13 ;  /* 0x0000000d00097202 */ /* 0x000fe20000000f00 */
[----:B------:R-:W-:Y:S01]  /*5930*/  IMAD R6, R15, 0xe8, RZ ;  /* 0x000000e80f067824 */ /* 0x000fe200078e02ff */
[-C--:B------:R-:W-:Y:S01]  /*5940*/  IADD3 R12, P1, PT, R5, R28.reuse, RZ ;  /* 0x0000001c050c7210 */ /* 0x080fe20007f3e0ff */
[----:B------:R-:W-:Y:S01]  /*5950*/  IMAD R0, R19, 0x3bc, RZ ;  /* 0x000003bc13007824 */ /* 0x000fe200078e02ff */
[----:B------:R-:W0:Y:S02]  /*5960*/  LDC R16, c[0x0][0x3d8] ;  /* 0x0000f600ff107b82 */ /* 0x000e240000000800 */
[----:B------:R-:W-:Y:S01]  /*5970*/  LEA.HI.X.SX32 R9, R2, R29, 0x1, P1 ;  /* 0x0000001d02097211 */ /* 0x000fe200008f0eff */
[----:B------:R-:W-:Y:S01]  /*5980*/  IMAD.MOV.U32 R8, RZ, RZ, R12 ;  /* 0x000000ffff087224 */ /* 0x000fe200078e000c */
[----:B------:R-:W-:Y:S01]  /*5990*/  IADD3 R8, P1, PT, R4, R28, RZ ;  /* 0x0000001c04087210 */ /* 0x000fe20007f3e0ff */
[----:B------:R1:W-:Y:S01]  /*59a0*/  STL [R1+0x1a60], R12 ;  /* 0x001a600c01007387 */ /* 0x0003e20000100800 */
[----:B------:R-:W-:-:S02]  /*59b0*/  IMAD R7, R18, 0x3b8, RZ ;  /* 0x000003b812077824 */ /* 0x000fc400078e02ff */
[----:B------:R-:W-:Y:S01]  /*59c0*/  IMAD R10, R17, 0x3b4, RZ ;  /* 0x000003b4110a7824 */ /* 0x000fe200078e02ff */
[----:B------:R4:W-:Y:S01]  /*59d0*/  STL [R1+0x1a64], R9 ;  /* 0x001a640901007387 */ /* 0x0009e20000100800 */
[----:B------:R-:W0:Y:S01]  /*59e0*/  LDC R18, c[0x0][0x3d8] ;  /* 0x0000f600ff127b82 */ /* 0x000e220000000800 */
[----:B-1----:R-:W-:-:S07]  /*59f0*/  IADD3 R12, P4, PT, R6, R28, RZ ;  /* 0x0000001c060c7210 */ /* 0x002fce0007f9e0ff */
[----:B------:R-:W1:Y:S01]  /*5a00*/  LDC R19, c[0x0][0x3d8] ;  /* 0x0000f600ff137b82 */ /* 0x000e620000000800 */
[-C--:B----4-:R-:W-:Y:S02]  /*5a10*/  LEA.HI.X.SX32 R9, R6, R29.reuse, 0x1, P1 ;  /* 0x0000001d06097211 */ /* 0x090fe400008f0eff */
[-C--:B------:R-:W-:Y:S02]  /*5a20*/  IADD3 RZ, P1, PT, R0, R28.reuse, RZ ;  /* 0x0000001c00ff7210 */ /* 0x080fe40007f3e0ff */
[-C--:B------:R-:W-:Y:S02]  /*5a30*/  LEA.HI.X.SX32 R13, R5, R29.reuse, 0x1, P4 ;  /* 0x0000001d050d7211 */ /* 0x080fe400020f0eff */
[----:B------:R-:W-:Y:S02]  /*5a40*/  LEA.HI.X.SX32 R5, R4, R29, 0x1, P3 ;  /* 0x0000001d04057211 */ /* 0x000fe400018f0eff */
[-C--:B------:R-:W-:Y:S01]  /*5a50*/  IADD3 RZ, P3, PT, R7, R28.reuse, RZ ;  /* 0x0000001c07ff7210 */ /* 0x080fe20007f7e0ff */
[----:B------:R4:W-:Y:S01]  /*5a60*/  STL.64 [R1+0x1a30], R12 ;  /* 0x001a300c01007387 */ /* 0x0009e20000100a00 */
[----:B------:R-:W0:Y:S01]  /*5a70*/  LDC R7, c[0x0][0x3d8] ;  /* 0x0000f600ff077b82 */ /* 0x000e220000000800 */
[----:B------:R-:W-:-:S02]  /*5a80*/  IADD3 RZ, P4, PT, R10, R28, RZ ;  /* 0x0000001c0aff7210 */ /* 0x000fc40007f9e0ff */
[----:B------:R-:W-:Y:S04]  /*5a90*/  STL [R1+0xc1c], R5 ;  /* 0x000c1c0501007387 */ /* 0x000fe80000100800 */
[----:B------:R4:W-:Y:S02]  /*5aa0*/  STL.64 [R1+0x19d0], R8 ;  /* 0x0019d00801007387 */ /* 0x0009e40000100a00 */
[----:B----4-:R-:W4:Y:S08]  /*5ab0*/  LDC R12, c[0x0][0x3d8] ;  /* 0x0000f600ff0c7b82 */ /* 0x010f300000000800 */
[----:B------:R-:W0:Y:S08]  /*5ac0*/  LDC R9, c[0x0][0x3d8] ;  /* 0x0000f600ff097b82 */ /* 0x000e300000000800 */
[----:B------:R-:W0:Y:S01]  /*5ad0*/  LDC R8, c[0x0][0x3d8] ;  /* 0x0000f600ff087b82 */ /* 0x000e220000000800 */
[----:B------:R-:W-:-:S07]  /*5ae0*/  IMAD R6, R26, 0x3c0, RZ ;  /* 0x000003c01a067824 */ /* 0x000fce00078e02ff */
[----:B------:R-:W0:Y:S08]  /*5af0*/  LDC R13, c[0x0][0x3d8] ;  /* 0x0000f600ff0d7b82 */ /* 0x000e300000000800 */
[----:B------:R-:W0:Y:S01]  /*5b00*/  LDC R26, c[0x0][0x3d8] ;  /* 0x0000f600ff1a7b82 */ /* 0x000e220000000800 */
[----:B--2---:R-:W-:Y:S02]  /*5b10*/  IMAD R2, R22, 0xea, RZ ;  /* 0x000000ea16027824 */ /* 0x004fe400078e02ff */
[----:B---3--:R-:W-:-:S05]  /*5b20*/  IMAD R0, R20, 0x1d2, RZ ;  /* 0x000001d214007824 */ /* 0x008fca00078e02ff */
[----:B------:R-:W2:Y:S01]  /*5b30*/  LDC R22, c[0x0][0x3d8] ;  /* 0x0000f600ff167b82 */ /* 0x000ea20000000800 */
[----:B------:R-:W-:Y:S01]  /*5b40*/  IMAD R4, R21, 0xe9, RZ ;  /* 0x000000e915047824 */ /* 0x000fe200078e02ff */
[C---:B------:R-:W-:Y:S02]  /*5b50*/  LEA.HI.X.SX32 R15, R0.reuse, R29, 0x1, P0 ;  /* 0x0000001d000f7211 */ /* 0x040fe400000f0eff */
[----:B------:R-:W-:Y:S01]  /*5b60*/  IADD3 R10, P0, PT, R0, R28, RZ ;  /* 0x0000001c000a7210 */ /* 0x000fe20007f1e0ff */
[----:B------:R-:W-:-:S03]  /*5b70*/  IMAD R5, R23, 0x75, RZ ;  /* 0x0000007517057824 */ /* 0x000fc600078e02ff */
[----:B------:R-:W3:Y:S01]  /*5b80*/  LDC R21, c[0x0][0x3d8] ;  /* 0x0000f600ff157b82 */ /* 0x000ee20000000800 */
[----:B------:R-:W-:Y:S01]  /*5b90*/  LEA.HI.X.SX32 R11, R4, R29, 0x1, P0 ;  /* 0x0000001d040b7211 */ /* 0x000fe200000f0eff */
[----:B------:R-:W-:Y:S04]  /*5ba0*/  STL [R1+0xc0c], R15 ;  /* 0x000c0c0f01007387 */ /* 0x000fe80000100800 */
[----:B------:R0:W-:Y:S01]  /*5bb0*/  STL.64 [R1+0x19c8], R10 ;  /* 0x0019c80a01007387 */ /* 0x0001e20000100a00 */
[----:B------:R-:W-:Y:S01]  /*5bc0*/  IMAD R0, R24, 0x1d4, RZ ;  /* 0x000001d418007824 */ /* 0x000fe200078e02ff */
[----:B------:R-:W1:Y:S08]  /*5bd0*/  LDC R20, c[0x0][0x3d8] ;  /* 0x0000f600ff147b82 */ /* 0x000e700000000800 */
[----:B------:R-:W1:Y:S01]  /*5be0*/  LDC R23, c[0x0][0x3d8] ;  /* 0x0000f600ff177b82 */ /* 0x000e620000000800 */
[----:B0-----:R-:W-:-:S04]  /*5bf0*/  IADD3 R10, P0, PT, R2, R28, RZ ;  /* 0x0000001c020a7210 */ /* 0x001fc80007f1e0ff */
[-C--:B------:R-:W-:Y:S02]  /*5c00*/  LEA.HI.X.SX32 R11, R5, R29.reuse, 0x1, P0 ;  /* 0x0000001d050b7211 */ /* 0x080fe400000f0eff */
[C---:B------:R-:W-:Y:S01]  /*5c10*/  IADD3 R14, P0, PT, R0.reuse, R28, RZ ;  /* 0x0000001c000e7210 */ /* 0x040fe20007f1e0ff */
[----:B------:R-:W-:Y:S01]  /*5c20*/  IMAD R4, R25, 0x3c4, RZ ;  /* 0x000003c419047824 */ /* 0x000fe200078e02ff */
[----:B------:R-:W0:Y:S01]  /*5c30*/  LDC R24, c[0x0][0x3d8] ;  /* 0x0000f600ff187b82 */ /* 0x000e220000000800 */
[----:B------:R2:W-:Y:S01]  /*5c40*/  STL.64 [R1+0x1a28], R10 ;  /* 0x001a280a01007387 */ /* 0x0005e20000100a00 */
[-C--:B------:R-:W-:Y:S01]  /*5c50*/  LEA.HI.X.SX32 R17, R0, R29.reuse, 0x1, P6 ;  /* 0x0000001d00117211 */ /* 0x080fe200030f0eff */
[----:B------:R-:W-:Y:S01]  /*5c60*/  IMAD R0, R7, 0x1d6, RZ ;  /* 0x000001d607007824 */ /* 0x000fe200078e02ff */
[----:B------:R-:W-:Y:S01]  /*5c70*/  LEA.HI.X.SX32 R15, R2, R29, 0x1, P0 ;  /* 0x0000001d020f7211 */ /* 0x000fe200000f0eff */
[----:B------:R-:W-:-:S03]  /*5c80*/  IMAD R5, R9, 0xeb, RZ ;  /* 0x000000eb09057824 */ /* 0x000fc600078e02ff */
[----:B------:R-:W0:Y:S01]  /*5c90*/  LDC R25, c[0x0][0x3d8] ;  /* 0x0000f600ff197b82 */ /* 0x000e220000000800 */
[----:B------:R-:W-:-:S07]  /*5ca0*/  LEA.HI.X.SX32 R9, R0, R29, 0x1, P5 ;  /* 0x0000001d00097211 */ /* 0x000fce00028f0eff */
[----:B--2---:R-:W2:Y:S01]  /*5cb0*/  LDC R11, c[0x0][0x3d8] ;  /* 0x0000f600ff0b7b82 */ /* 0x004ea20000000800 */
[----:B------:R-:W-:Y:S01]  /*5cc0*/  IMAD R2, R8, 0x76, RZ ;  /* 0x0000007608027824 */ /* 0x000fe200078e02ff */
[-C--:B------:R-:W-:Y:S01]  /*5cd0*/  IADD3 R8, P5, PT, R0, R28.reuse, RZ ;  /* 0x0000001c00087210 */ /* 0x080fe20007fbe0ff */
[----:B------:R3:W-:Y:S04]  /*5ce0*/  STL [R1+0xbfc], R17 ;  /* 0x000bfc1101007387 */ /* 0x0007e80000100800 */
[----:B------:R-:W-:Y:S01]  /*5cf0*/  STL.64 [R1+0x19c0], R14 ;  /* 0x0019c00e01007387 */ /* 0x000fe20000100a00 */
[----:B------:R-:W0:Y:S03]  /*5d00*/  LDC R10, c[0x0][0x3d8] ;  /* 0x0000f600ff0a7b82 */ /* 0x000e260000000800 */
[----:B------:R1:W-:Y:S01]  /*5d10*/  STL [R1+0xbec], R9 ;  /* 0x000bec0901007387 */ /* 0x0003e20000100800 */
[-C--:B------:R-:W-:Y:S01]  /*5d20*/  IADD3 RZ, P6, PT, R6, R28.reuse, RZ ;  /* 0x0000001c06ff7210 */ /* 0x080fe20007fde0ff */
[----:B----4-:R-:W-:Y:S01]  /*5d30*/  IMAD R6, R12, 0x3b, RZ ;  /* 0x0000003b0c067824 */ /* 0x010fe200078e02ff */
[----:B------:R-:W-:-:S02]  /*5d40*/  IADD3 RZ, P0, PT, R4, R28, RZ ;  /* 0x0000001c04ff7210 */ /* 0x000fc40007f1e0ff */
[----:B---3--:R-:W3:Y:S01]  /*5d50*/  LDC R17, c[0x0][0x3d8] ;  /* 0x0000f600ff117b82 */ /* 0x008ee20000000800 */
[----:B-1----:R-:W-:-:S07]  /*5d60*/  LEA.HI.X.SX32 R9, R5, R29, 0x1, P5 ;  /* 0x0000001d05097211 */ /* 0x002fce00028f0eff */
[----:B------:R-:W1:Y:S01]  /*5d70*/  LDC R15, c[0x0][0x3d8] ;  /* 0x0000f600ff0f7b82 */ /* 0x000e620000000800 */
[----:B------:R4:W-:Y:S01]  /*5d80*/  STL.64 [R1+0x19b8], R8 ;  /* 0x0019b80801007387 */ /* 0x0009e20000100a00 */
[----:B--2---:R-:W-:-:S06]  /*5d90*/  IMAD R4, R11, 0xec, RZ ;  /* 0x000000ec0b047824 */ /* 0x004fcc00078e02ff */
[----:B------:R-:W2:Y:S01]  /*5da0*/  LDC R14, c[0x0][0x3d8] ;  /* 0x0000f600ff0e7b82 */ /* 0x000ea20000000800 */
[----:B----4-:R-:W-:Y:S01]  /*5db0*/  IADD3 R8, P5, PT, R2, R28, RZ ;  /* 0x0000001c02087210 */ /* 0x010fe20007fbe0ff */
[----:B0-----:R-:W-:-:S06]  /*5dc0*/  IMAD R0, R10, 0x1d8, RZ ;  /* 0x000001d80a007824 */ /* 0x001fcc00078e02ff */
[----:B------:R-:W0:Y:S01]  /*5dd0*/  LDC R7, c[0x0][0x3d8] ;  /* 0x0000f600ff077b82 */ /* 0x000e220000000800 */
[----:B------:R-:W-:-:S05]  /*5de0*/  LEA.HI.X.SX32 R9, R6, R29, 0x1, P5 ;  /* 0x0000001d06097211 */ /* 0x000fca00028f0eff */
[----:B------:R4:W-:Y:S02]  /*5df0*/  STL.64 [R1+0x1a58], R8 ;  /* 0x001a580801007387 */ /* 0x0009e40000100a00 */
[----:B------:R-:W0:Y:S08]  /*5e00*/  LDC R12, c[0x0][0x3d8] ;  /* 0x0000f600ff0c7b82 */ /* 0x000e300000000800 */
[----:B------:R-:W0:Y:S01]  /*5e10*/  LDC R11, c[0x0][0x3d8] ;  /* 0x0000f600ff0b7b82 */ /* 0x000e220000000800 */
[----:B----4-:R-:W-:-:S04]  /*5e20*/  IADD3 R8, P5, PT, R4, R28, RZ ;  /* 0x0000001c04087210 */ /* 0x010fc80007fbe0ff */
[----:B------:R-:W-:-:S05]  /*5e30*/  LEA.HI.X.SX32 R9, R2, R29, 0x1, P5 ;  /* 0x0000001d02097211 */ /* 0x000fca00028f0eff */
[----:B------:R4:W-:Y:S01]  /*5e40*/  STL.64 [R1+0x1a20], R8 ;  /* 0x001a200801007387 */ /* 0x0009e20000100a00 */
[----:B------:R-:W-:Y:S01]  /*5e50*/  LEA.HI.X.SX32 R27, R0, R29, 0x1, P2 ;  /* 0x0000001d001b7211 */ /* 0x000fe200010f0eff */
[----:B--2---:R-:W-:Y:S02]  /*5e60*/  IMAD R5, R14, 0x3cc, RZ ;  /* 0x000003cc0e057824 */ /* 0x004fe400078e02ff */
[----:B------:R-:W2:Y:S01]  /*5e70*/  LDC R14, c[0x0][0x3d8] ;  /* 0x0000f600ff0e7b82 */ /* 0x000ea20000000800 */
[----:B----4-:R-:W-:Y:S01]  /*5e80*/  IADD3 R8, P5, PT, R0, R28, RZ ;  /* 0x0000001c00087210 */ /* 0x010fe20007fbe0ff */
[----:B-1----:R-:W-:-:S03]  /*5e90*/  IMAD R0, R15, 0x1da, RZ ;  /* 0x000001da0f007824 */ /* 0x002fc600078e02ff */
[-C--:B------:R-:W-:Y:S01]  /*5ea0*/  LEA.HI.X.SX32 R9, R4, R29.reuse, 0x1, P5 ;  /* 0x0000001d04097211 */ /* 0x080fe200028f0eff */
[----:B------:R1:W-:Y:S01]  /*5eb0*/  STL [R1+0xbdc], R27 ;  /* 0x000bdc1b01007387 */ /* 0x0003e20000100800 */
[----:B------:R-:W-:Y:S01]  /*5ec0*/  IMAD R10, R21, 0xef, RZ ;  /* 0x000000ef150a7824 */ /* 0x000fe200078e02ff */
[----:B------:R-:W-:Y:S02]  /*5ed0*/  LEA.HI.X.SX32 R21, R0, R29, 0x1, P4 ;  /* 0x0000001d00157211 */ /* 0x000fe400020f0eff */
[----:B------:R4:W-:Y:S01]  /*5ee0*/  STL.64 [R1+0x19b0], R8 ;  /* 0x0019b00801007387 */ /* 0x0009e20000100a00 */
[----:B------:R-:W-:Y:S01]  /*5ef0*/  IMAD R4, R18, 0xee, RZ ;  /* 0x000000ee12047824 */ /* 0x000fe200078e02ff */
[-C--:B------:R-:W-:Y:S01]  /*5f00*/  IADD3 RZ, P5, PT, R5, R28.reuse, RZ ;  /* 0x0000001c05ff7210 */ /* 0x080fe20007fbe0ff */
[----:B------:R-:W-:Y:S02]  /*5f10*/  IMAD R2, R19, 0x1dc, RZ ;  /* 0x000001dc13027824 */ /* 0x000fe400078e02ff */
[----:B------:R-:W-:Y:S01]  /*5f20*/  IMAD R6, R13, 0x3c8, RZ ;  /* 0x000003c80d067824 */ /* 0x000fe200078e02ff */
[----:B-1----:R-:W1:Y:S01]  /*5f30*/  LDC R27, c[0x0][0x3d8] ;  /* 0x0000f600ff1b7b82 */ /* 0x002e620000000800 */
[----:B----4-:R-:W-:Y:S01]  /*5f40*/  IMAD R8, R16, 0xed, RZ ;  /* 0x000000ed10087824 */ /* 0x010fe200078e02ff */
[----:B------:R-:W-:Y:S01]  /*5f50*/  IADD3 R16, P4, PT, R0, R28, RZ ;  /* 0x0000001c00107210 */ /* 0x000fe20007f9e0ff */
[----:B---3--:R-:W-:-:S03]  /*5f60*/  IMAD R9, R17, 0x77, RZ ;  /* 0x0000007711097824 */ /* 0x008fc600078e02ff */
[-C--:B------:R-:W-:Y:S01]  /*5f70*/  LEA.HI.X.SX32 R17, R8, R29.reuse, 0x1, P4 ;  /* 0x0000001d08117211 */ /* 0x080fe200020f0eff */
[----:B------:R-:W-:Y:S04]  /*5f80*/  STL [R1+0xbcc], R21 ;  /* 0x000bcc1501007387 */ /* 0x000fe80000100800 */
[----:B------:R3:W-:Y:S01]  /*5f90*/  STL.64 [R1+0x19a8], R16 ;  /* 0x0019a81001007387 */ /* 0x0007e20000100a00 */
[----:B------:R-:W-:Y:S01]  /*5fa0*/  IMAD R5, R20, 0x1de, RZ ;  /* 0x000001de14057824 */ /* 0x000fe200078e02ff */
[----:B------:R-:W-:Y:S01]  /*5fb0*/  LEA.HI.X.SX32 R19, R2, R29, 0x1, P3 ;  /* 0x0000001d02137211 */ /* 0x000fe200018f0eff */
[----:B0-----:R-:W-:Y:S01]  /*5fc0*/  IMAD R7, R7, 0x1e, RZ ;  /* 0x0000001e07077824 */ /* 0x001fe200078e02ff */
[-C--:B------:R-:W-:Y:S01]  /*5fd0*/  IADD3 RZ, P2, PT, R6, R28.reuse, RZ ;  /* 0x0000001c06ff7210 */ /* 0x080fe20007f5e0ff */
[----:B------:R-:W-:Y:S01]  /*5fe0*/  IMAD R13, R22, 0xf, RZ ;  /* 0x0000000f160d7824 */ /* 0x000fe200078e02ff */
[----:B------:R-:W0:Y:S01]  /*5ff0*/  LDC R20, c[0x0][0x3d8] ;  /* 0x0000f600ff147b82 */ /* 0x000e220000000800 */
[----:B---3--:R-:W-:Y:S01]  /*6000*/  IADD3 R16, P4, PT, R4, R28, RZ ;  /* 0x0000001c04107210 */ /* 0x008fe20007f9e0ff */
[----:B------:R-:W-:-:S06]  /*6010*/  IMAD R6, R25, 0x3c, RZ ;  /* 0x0000003c19067824 */ /* 0x000fcc00078e02ff */
[----:B------:R-:W3:Y:S01]  /*6020*/  LDC R22, c[0x0][0x3d8] ;  /* 0x0000f600ff167b82 */ /* 0x000ee20000000800 */
[----:B------:R-:W-:Y:S01]  /*6030*/  LEA.HI.X.SX32 R17, R9, R29, 0x1, P4 ;  /* 0x0000001d09117211 */ /* 0x000fe200020f0eff */
[----:B--2---:R-:W-:Y:S01]  /*6040*/  IMAD R9, R14, 0x3d8, RZ ;  /* 0x000003d80e097824 */ /* 0x004fe200078e02ff */
[----:B------:R-:W-:-:S03]  /*6050*/  IADD3 R14, P3, PT, R5, R28, RZ ;  /* 0x0000001c050e7210 */ /* 0x000fc60007f7e0ff */
[----:B------:R2:W-:Y:S01]  /*6060*/  STL.64 [R1+0x1a18], R16 ;  /* 0x001a181001007387 */ /* 0x0005e20000100a00 */
[-C--:B------:R-:W-:Y:S01]  /*6070*/  LEA.HI.X.SX32 R5, R5, R29.reuse, 0x1, P1 ;  /* 0x0000001d05057211 */ /* 0x080fe200008f0eff */
[----:B------:R-:W-:Y:S01]  /*6080*/  IMAD R0, R23, 0x78, RZ ;  /* 0x0000007817007824 */ /* 0x000fe200078e02ff */
[----:B------:R-:W-:Y:S01]  /*6090*/  LEA.HI.X.SX32 R15, R10, R29, 0x1, P3 ;  /* 0x0000001d0a0f7211 */ /* 0x000fe200018f0eff */
[----:B------:R-:W-:Y:S01]  /*60a0*/  IMAD R8, R12, 0xf0, RZ ;  /* 0x000000f00c087824 */ /* 0x000fe200078e02ff */
[----:B------:R-:W4:Y:S01]  /*60b0*/  LDC R25, c[0x0][0x3d8] ;  /* 0x0000f600ff197b82 */ /* 0x000f220000000800 */
[----:B--2---:R-:W-:Y:S01]  /*60c0*/  IADD3 R16, P4, PT, R2, R28, RZ ;  /* 0x0000001c02107210 */ /* 0x004fe20007f9e0ff */
[----:B------:R2:W-:Y:S01]  /*60d0*/  STL [R1+0xbbc], R19 ;  /* 0x000bbc1301007387 */ /* 0x0005e20000100800 */
[----:B------:R-:W-:-:S05]  /*60e0*/  IMAD R11, R11, 0x3d4, RZ ;  /* 0x000003d40b0b7824 */ /* 0x000fca00078e02ff */
[----:B------:R-:W0:Y:S01]  /*60f0*/  LDC R10, c[0x0][0x3d8] ;  /* 0x0000f600ff0a7b82 */ /* 0x000e220000000800 */
[----:B------:R-:W-:Y:S02]  /*6100*/  LEA.HI.X.SX32 R17, R4, R29, 0x1, P4 ;  /* 0x0000001d04117211 */ /* 0x000fe400020f0eff */
[----:B------:R-:W-:-:S03]  /*6110*/  IADD3 R18, P4, PT, R7, R28, RZ ;  /* 0x0000001c07127210 */ /* 0x000fc60007f9e0ff */
[----:B------:R1:W-:Y:S01]  /*6120*/  STL.64 [R1+0x19a0], R16 ;  /* 0x0019a01001007387 */ /* 0x0003e20000100a00 */
[----:B--2---:R-:W-:Y:S01]  /*6130*/  LEA.HI.X.SX32 R19, R13, R29, 0x1, P4 ;  /* 0x0000001d0d137211 */ /* 0x004fe200020f0eff */
[----:B------:R-:W2:Y:S02]  /*6140*/  LDC R23, c[0x0][0x3d8] ;  /* 0x0000f600ff177b82 */ /* 0x000ea40000000800 */
[----:B------:R1:W-:Y:S01]  /*6150*/  STL [R1+0xbac], R5 ;  /* 0x000bac0501007387 */ /* 0x0003e20000100800 */
[----:B------:R-:W-:-:S03]  /*6160*/  IADD3 R4, P4, PT, R8, R28, RZ ;  /* 0x0000001c08047210 */ /* 0x000fc60007f9e0ff */
[----:B------:R3:W-:Y:S02]  /*6170*/  STL.64 [R1+0x1998], R14 ;  /* 0x0019980e01007387 */ /* 0x0007e40000100a00 */
[----:B------:R-:W0:Y:S01]  /*6180*/  LDC R21, c[0x0][0x3d8] ;  /* 0x0000f600ff157b82 */ /* 0x000e220000000800 */
[-C--:B-1----:R-:W-:Y:S02]  /*6190*/  IADD3 R16, P1, PT, R6, R28.reuse, RZ ;  /* 0x0000001c06107210 */ /* 0x082fe40007f3e0ff */
[CC--:B------:R-:W-:Y:S02]  /*61a0*/  LEA.HI.X.SX32 R5, R0.reuse, R29.reuse, 0x1, P4 ;  /* 0x0000001d00057211 */ /* 0x0c0fe400020f0eff */
[-C--:B------:R-:W-:Y:S02]  /*61b0*/  LEA.HI.X.SX32 R17, R7, R29.reuse, 0x1, P1 ;  /* 0x0000001d07117211 */ /* 0x080fe400008f0eff */
[----:B---3--:R-:W-:Y:S01]  /*61c0*/  IADD3 R14, P3, PT, R0, R28, RZ ;  /* 0x0000001c000e7210 */ /* 0x008fe20007f7e0ff */
[----:B------:R1:W-:Y:S01]  /*61d0*/  STL.64 [R1+0x1a88], R18 ;  /* 0x001a881201007387 */ /* 0x0003e20000100a00 */
[----:B------:R-:W3:Y:S02]  /*61e0*/  LDC R7, c[0x0][0x3d8] ;  /* 0x0000f600ff077b82 */ /* 0x000ee40000000800 */
[----:B------:R-:W-:Y:S01]  /*61f0*/  LEA.HI.X.SX32 R15, R6, R29, 0x1, P3 ;  /* 0x0000001d060f7211 */ /* 0x000fe200018f0eff */
[----:B------:R-:W-:Y:S04]  /*6200*/  STL.64 [R1+0x1a78], R16 ;  /* 0x001a781001007387 */ /* 0x000fe80000100a00 */
[----:B------:R-:W-:Y:S01]  /*6210*/  STL.64 [R1+0x1a50], R14 ;  /* 0x001a500e01007387 */ /* 0x000fe20000100a00 */
[----:B------:R-:W0:Y:S03]  /*6220*/  LDC R6, c[0x0][0x3d8] ;  /* 0x0000f600ff067b82 */ /* 0x000e260000000800 */
[----:B------:R4:W-:Y:S05]  /*6230*/  STL.64 [R1+0x1a10], R4 ;  /* 0x001a100401007387 */ /* 0x0009ea0000100a00 */
[----:B-1----:R-:W1:Y:S08]  /*6240*/  LDC R18, c[0x0][0x3d8] ;  /* 0x0000f600ff127b82 */ /* 0x002e700000000800 */
[----:B----4-:R-:W4:Y:S08]  /*6250*/  LDC R4, c[0x0][0x3d8] ;  /* 0x0000f600ff047b82 */ /* 0x010f300000000800 */
[----:B------:R-:W1:Y:S01]  /*6260*/  LDC R19, c[0x0][0x3d8] ;  /* 0x0000f600ff137b82 */ /* 0x000e620000000800 */
[----:B------:R-:W-:-:S07]  /*6270*/  IMAD R0, R26, 0x1e0, RZ ;  /* 0x000001e01a007824 */ /* 0x000fce00078e02ff */
[----:B------:R-:W2:Y:S01]  /*6280*/  LDC R5, c[0x0][0x3d8] ;  /* 0x0000f600ff057b82 */ /* 0x000ea20000000800 */
[C---:B------:R-:W-:Y:S02]  /*6290*/  LEA.HI.X.SX32 R13, R0.reuse, R29, 0x1, P6 ;  /* 0x0000001d000d7211 */ /* 0x040fe400030f0eff */
[----:B------:R-:W-:-:S04]  /*62a0*/  IADD3 R14, P6, PT, R0, R28, RZ ;  /* 0x0000001c000e7210 */ /* 0x000fc80007fde0ff */
[----:B------:R-:W-:Y:S01]  /*62b0*/  LEA.HI.X.SX32 R15, R8, R29, 0x1, P6 ;  /* 0x0000001d080f7211 */ /* 0x000fe200030f0eff */
[----:B----4-:R-:W-:Y:S01]  /*62c0*/  IMAD R0, R4, 0x1e2, RZ ;  /* 0x000001e204007824 */ /* 0x010fe200078e02ff */
[----:B------:R-:W-:Y:S01]  /*62d0*/  STL [R1+0xb9c], R13 ;  /* 0x000b9c0d01007387 */ /* 0x000fe20000100800 */
[----:B0-----:R-:W-:Y:S01]  /*62e0*/  IMAD R6, R6, 0xf1, RZ ;  /* 0x000000f106067824 */ /* 0x001fe200078e02ff */
[----:B------:R-:W-:Y:S01]  /*62f0*/  IADD3 RZ, P4, PT, R9, R28, RZ ;  /* 0x0000001c09ff7210 */ /* 0x000fe20007f9e0ff */
[----:B---3--:R-:W-:Y:S01]  /*6300*/  IMAD R7, R7, 0x79, RZ ;  /* 0x0000007907077824 */ /* 0x008fe200078e02ff */
[----:B------:R-:W-:Y:S01]  /*6310*/  STL.64 [R1+0x1990], R14 ;  /* 0x0019900e01007387 */ /* 0x000fe20000100a00 */
[----:B------:R-:W0:Y:S03]  /*6320*/  LDC R9, c[0x0][0x3d8] ;  /* 0x0000f600ff097b82 */ /* 0x000e260000000800 */
[----:B-1----:R1:W-:Y:S01]  /*6330*/  STL.64 [R1+0x2c60], R18 ;  /* 0x002c601201007387 */ /* 0x0023e20000100a00 */
[----:B------:R-:W-:-:S04]  /*6340*/  IMAD R12, R24, 0x3d0, RZ ;  /* 0x000003d0180c7824 */ /* 0x000fc800078e02ff */
[----:B------:R-:W3:Y:S01]  /*6350*/  LDC R8, c[0x0][0x3d8] ;  /* 0x0000f600ff087b82 */ /* 0x000ee20000000800 */
[C---:B-1----:R-:W-:Y:S01]  /*6360*/  LEA.HI.X.SX32 R19, R0.reuse, R29, 0x1, P0 ;  /* 0x0000001d00137211 */ /* 0x042fe200000f0eff */
[----:B--2---:R-:W-:Y:S01]  /*6370*/  IMAD R4, R5, 0xf2, RZ ;  /* 0x000000f205047824 */ /* 0x004fe200078e02ff */
[----:B------:R-:W-:-:S05]  /*6380*/  IADD3 R18, P0, PT, R0, R28, RZ ;  /* 0x0000001c00127210 */ /* 0x000fca0007f1e0ff */
[----:B------:R-:W1:Y:S01]  /*6390*/  LDC R14, c[0x0][0x3d8] ;  /* 0x0000f600ff0e7b82 */ /* 0x000e620000000800 */
[----:B------:R2:W-:Y:S01]  /*63a0*/  STL [R1+0xb8c], R19 ;  /* 0x000b8c1301007387 */ /* 0x0005e20000100800 */
[----:B------:R-:W-:-:S06]  /*63b0*/  IADD3 RZ, P3, PT, R11, R28, RZ ;  /* 0x0000001c0bff7210 */ /* 0x000fcc0007f7e0ff */
[----:B------:R-:W4:Y:S01]  /*63c0*/  LDC R15, c[0x0][0x3d8] ;  /* 0x0000f600ff0f7b82 */ /* 0x000f220000000800 */
[----:B--2---:R-:W-:-:S07]  /*63d0*/  LEA.HI.X.SX32 R19, R6, R29, 0x1, P0 ;  /* 0x0000001d06137211 */ /* 0x004fce00000f0eff */
[----:B------:R-:W2:Y:S01]  /*63e0*/  LDC R13, c[0x0][0x3d8] ;  /* 0x0000f600ff0d7b82 */ /* 0x000ea20000000800 */
[----:B------:R0:W-:Y:S01]  /*63f0*/  STL.64 [R1+0x1988], R18 ;  /* 0x0019881201007387 */ /* 0x0001e20000100a00 */
[----:B------:R-:W-:Y:S01]  /*6400*/  IADD3 RZ, P1, PT, R12, R28, RZ ;  /* 0x0000001c0cff7210 */ /* 0x000fe20007f3e0ff */
[----:B------:R-:W-:-:S05]  /*6410*/  IMAD R2, R27, 0x3dc, RZ ;  /* 0x000003dc1b027824 */ /* 0x000fca00078e02ff */
[----:B------:R-:W2:Y:S01]  /*6420*/  LDC R11, c[0x0][0x3d8] ;  /* 0x0000f600ff0b7b82 */ /* 0x000ea20000000800 */
[----:B0-----:R-:W-:-:S07]  /*6430*/  IADD3 R18, P0, PT, R4, R28, RZ ;  /* 0x0000001c04127210 */ /* 0x001fce0007f1e0ff */
[----:B------:R-:W0:Y:S01]  /*6440*/  LDC R12, c[0x0][0x3d8] ;  /* 0x0000f600ff0c7b82 */ /* 0x000e220000000800 */
[----:B------:R-:W-:-:S05]  /*6450*/  LEA.HI.X.SX32 R19, R7, R29, 0x1, P0 ;  /* 0x0000001d07137211 */ /* 0x000fca00000f0eff */
[----:B------:R1:W-:Y:S02]  /*6460*/  STL.64 [R1+0x1a08], R18 ;  /* 0x001a081201007387 */ /* 0x0003e40000100a00 */
[----:B------:R-:W0:Y:S08]  /*6470*/  LDC R17, c[0x0][0x3d8] ;  /* 0x0000f600ff117b82 */ /* 0x000e300000000800 */
[----:B------:R-:W0:Y:S01]  /*6480*/  LDC R24, c[0x0][0x3d8] ;  /* 0x0000f600ff187b82 */ /* 0x000e220000000800 */
[----:B-1----:R-:W2:Y:S01]  /*6490*/  LDL.LU.64 R18, [R1+0x2c60] ;  /* 0x002c600001127983 */ /* 0x002ea20000300a00 */
[----:B------:R-:W-:Y:S01]  /*64a0*/  IADD3 RZ, P6, PT, R2, R28, RZ ;  /* 0x0000001c02ff7210 */ /* 0x000fe20007fde0ff */
[----:B------:R-:W-:-:S02]  /*64b0*/  IMAD R2, R9, 0x1e4, RZ ;  /* 0x000001e409027824 */ /* 0x000fc400078e02ff */
[----:B------:R-:W-:-:S03]  /*64c0*/  IMAD R9, R14, 0x3e0, RZ ;  /* 0x000003e00e097824 */ /* 0x000fc600078e02ff */
[----:B------:R-:W1:Y:S01]  /*64d0*/  LDC R16, c[0x0][0x3d8] ;  /* 0x0000f600ff107b82 */ /* 0x000e620000000800 */
[-C--:B------:R-:W-:Y:S01]  /*64e0*/  IADD3 R14, P0, PT, R2, R28.reuse, RZ ;  /* 0x0000001c020e7210 */ /* 0x080fe20007f1e0ff */
[----:B---3--:R-:W-:Y:S01]  /*64f0*/  IMAD R6, R8, 0xf4, RZ ;  /* 0x000000f408067824 */ /* 0x008fe200078e02ff */
[-C--:B------:R-:W-:Y:S01]  /*6500*/  LEA.HI.X.SX32 R27, R2, R29.reuse, 0x1, P2 ;  /* 0x0000001d021b7211 */ /* 0x080fe200010f0eff */
[----:B----4-:R-:W-:Y:S01]  /*6510*/  IMAD R8, R15, 0x3e4, RZ ;  /* 0x000003e40f087824 */ /* 0x010fe200078e02ff */
[-C--:B------:R-:W-:Y:S01]  /*6520*/  LEA.HI.X.SX32 R15, R4, R29.reuse, 0x1, P0 ;  /* 0x0000001d040f7211 */ /* 0x080fe200000f0eff */
[----:B------:R-:W-:Y:S02]  /*6530*/  IMAD R5, R10, 0x1e6, RZ ;  /* 0x000001e60a057824 */ /* 0x000fe400078e02ff */
[----:B--2---:R-:W-:Y:S01]  /*6540*/  IMAD R0, R13, 0x7a, RZ ;  /* 0x0000007a0d007824 */ /* 0x004fe200078e02ff */
[----:B------:R2:W-:Y:S01]  /*6550*/  STL [R1+0xb7c], R27 ;  /* 0x000b7c1b01007387 */ /* 0x0005e20000100800 */
[----:B------:R-:W-:Y:S01]  /*6560*/  IMAD R10, R11, 0xf3, RZ ;  /* 0x000000f30b0a7824 */ /* 0x000fe200078e02ff */
[C---:B------:R-:W-:Y:S01]  /*6570*/  IADD3 R26, P2, PT, R5.reuse, R28, RZ ;  /* 0x0000001c051a7210 */ /* 0x040fe20007f5e0ff */
[----:B0-----:R-:W-:Y:S01]  /*6580*/  IMAD R11, R12, 0x3d, RZ ;  /* 0x0000003d0c0b7824 */ /* 0x001fe200078e02ff */
[----:B------:R0:W-:Y:S01]  /*6590*/  STL.64 [R1+0x1980], R14 ;  /* 0x0019800e01007387 */ /* 0x0001e20000100a00 */
[----:B------:R-:W-:-:S02]  /*65a0*/  LEA.HI.X.SX32 R13, R5, R29, 0x1, P5 ;  /* 0x0000001d050d7211 */ /* 0x000fc400028f0eff */
[-C--:B------:R-:W-:Y:S02]  /*65b0*/  IADD3 R12, P5, PT, R6, R28.reuse, RZ ;  /* 0x0000001c060c7210 */ /* 0x080fe40007fbe0ff */
[-C--:B--2---:R-:W-:Y:S01]  /*65c0*/  LEA.HI.X.SX32 R27, R10, R29.reuse, 0x1, P2 ;  /* 0x0000001d0a1b7211 */ /* 0x084fe200010f0eff */
[----:B------:R2:W-:Y:S01]  /*65d0*/  STL [R1+0xb6c], R13 ;  /* 0x000b6c0d01007387 */ /* 0x0005e20000100800 */
[CC--:B0-----:R-:W-:Y:S01]  /*65e0*/  IADD3 R14, P0, PT, R0.reuse, R28.reuse, RZ ;  /* 0x0000001c000e7210 */ /* 0x0c1fe20007f1e0ff */
[----:B------:R-:W0:Y:S01]  /*65f0*/  LDC R10, c[0x0][0x3d8] ;  /* 0x0000f600ff0a7b82 */ /* 0x000e220000000800 */
[----:B------:R-:W-:Y:S02]  /*6600*/  IADD3 RZ, P2, PT, R9, R28, RZ ;  /* 0x0000001c09ff7210 */ /* 0x000fe40007f5e0ff */
[-C--:B------:R-:W-:Y:S02]  /*6610*/  LEA.HI.X.SX32 R15, R11, R29.reuse, 0x1, P0 ;  /* 0x0000001d0b0f7211 */ /* 0x080fe400000f0eff */
[-C--:B--2---:R-:W-:Y:S01]  /*6620*/  LEA.HI.X.SX32 R13, R0, R29.reuse, 0x1, P5 ;  /* 0x0000001d000d7211 */ /* 0x084fe200028f0eff */
[----:B------:R2:W-:Y:S02]  /*6630*/  STL.64 [R1+0x1978], R26 ;  /* 0x0019781a01007387 */ /* 0x0005e40000100a00 */
[----:B------:R-:W3:Y:S01]  /*6640*/  LDC R9, c[0x0][0x3d8] ;  /* 0x0000f600ff097b82 */ /* 0x000ee20000000800 */
[----:B------:R-:W-:Y:S01]  /*6650*/  IMAD R0, R17, 0x1e8, RZ ;  /* 0x000001e811007824 */ /* 0x000fe200078e02ff */
[----:B------:R4:W-:Y:S04]  /*6660*/  STL.64 [R1+0x1a48], R14 ;  /* 0x001a480e01007387 */ /* 0x0009e80000100a00 */
[----:B------:R1:W-:Y:S02]  /*6670*/  STL.64 [R1+0x1a00], R12 ;  /* 0x001a000c01007387 */ /* 0x0003e40000100a00 */
[----:B------:R-:W0:Y:S01]  /*6680*/  LDC R11, c[0x0][0x3d8] ;  /* 0x0000f600ff0b7b82 */ /* 0x000e220000000800 */
[----:B------:R-:W-:-:S02]  /*6690*/  LEA.HI.X.SX32 R5, R0, R29, 0x1, P1 ;  /* 0x0000001d00057211 */ /* 0x000fc400008f0eff */
[----:B--2---:R-:W-:Y:S01]  /*66a0*/  IADD3 R26, P1, PT, R0, R28, RZ ;  /* 0x0000001c001a7210 */ /* 0x004fe20007f3e0ff */
[----:B------:R-:W-:-:S04]  /*66b0*/  IMAD R4, R22, 0xf6, RZ ;  /* 0x000000f616047824 */ /* 0x000fc800078e02ff */
[----:B----4-:R-:W2:Y:S08]  /*66c0*/  LDC R14, c[0x0][0x3d8] ;  /* 0x0000f600ff0e7b82 */ /* 0x010eb00000000800 */
[----:B-1----:R-:W1:Y:S01]  /*66d0*/  LDC R12, c[0x0][0x3d8] ;  /* 0x0000f600ff0c7b82 */ /* 0x002e620000000800 */
[----:B------:R4:W-:Y:S01]  /*66e0*/  STL [R1+0xb5c], R5 ;  /* 0x000b5c0501007387 */ /* 0x0009e20000100800 */
[----:B------:R-:W-:-:S06]  /*66f0*/  LEA.HI.X.SX32 R27, R6, R29, 0x1, P1 ;  /* 0x0000001d061b7211 */ /* 0x000fcc00008f0eff */
[----:B------:R-:W0:Y:S01]  /*6700*/  LDC R13, c[0x0][0x3d8] ;  /* 0x0000f600ff0d7b82 */ /* 0x000e220000000800 */
[----:B------:R-:W-:Y:S01]  /*6710*/  IADD3 RZ, P0, PT, R8, R28, RZ ;  /* 0x0000001c08ff7210 */ /* 0x000fe20007f1e0ff */
[----:B----4-:R-:W-:Y:S02]  /*6720*/  IMAD R5, R23, 0x3ec, RZ ;  /* 0x000003ec17057824 */ /* 0x010fe400078e02ff */
[----:B------:R-:W-:-:S04]  /*6730*/  IMAD R8, R20, 0x7b, RZ ;  /* 0x0000007b14087824 */ /* 0x000fc800078e02ff */
[----:B------:R-:W4:Y:S01]  /*6740*/  LDC R15, c[0x0][0x3d8] ;  /* 0x0000f600ff0f7b82 */ /* 0x000f220000000800 */
[----:B------:R-:W-:Y:S01]  /*6750*/  IMAD R0, R24, 0x3f0, RZ ;  /* 0x000003f018007824 */ /* 0x000fe200078e02ff */
[----:B------:R0:W-:Y:S01]  /*6760*/  STL.64 [R1+0x1970], R26 ;  /* 0x0019701a01007387 */ /* 0x0001e20000100a00 */
[----:B------:R-:W-:-:S05]  /*6770*/  IMAD R7, R16, 0x3e8, RZ ;  /* 0x000003e810077824 */ /* 0x000fca00078e02ff */
[----:B------:R-:W0:Y:S01]  /*6780*/  LDC R16, c[0x0][0x3d8] ;  /* 0x0000f600ff107b82 */ /* 0x000e220000000800 */
[----:B------:R-:W-:Y:S01]  /*6790*/  IADD3 RZ, P5, PT, R7, R28, RZ ;  /* 0x0000001c07ff7210 */ /* 0x000fe20007fbe0ff */
[----:B--2---:R-:W-:-:S06]  /*67a0*/  IMAD R6, R14, 0x7c, RZ ;  /* 0x0000007c0e067824 */ /* 0x004fcc00078e02ff */
[----:B------:R-:W2:Y:S01]  /*67b0*/  LDC R17, c[0x0][0x3d8] ;  /* 0x0000f600ff117b82 */ /* 0x000ea20000000800 */
[C---:B------:R-:W-:Y:S02]  /*67c0*/  IMAD R20, R3.reuse, 0x12, RZ ;  /* 0x0000001203147824 */ /* 0x040fe400078e02ff */
[----:B------:R-:W-:Y:S02]  /*67d0*/  IMAD R24, R3, 0x16, RZ ;  /* 0x0000001603187824 */ /* 0x000fe400078e02ff */
[----:B------:R-:W-:-:S05]  /*67e0*/  IMAD R2, R18, 0x1ea, RZ ;  /* 0x000001ea12027824 */ /* 0x000fca00078e02ff */
[----:B------:R-:W-:Y:S02]  /*67f0*/  LEA.HI.X.SX32 R23, R2, R29, 0x1, P3 ;  /* 0x0000001d02177211 */ /* 0x000fe400018f0eff */
[----:B------:R-:W-:-:S03]  /*6800*/  IADD3 R22, P3, PT, R4, R28, RZ ;  /* 0x0000001c04167210 */ /* 0x000fc60007f7e0ff */
[----:B------:R1:W-:Y:S01]  /*6810*/  STL [R1+0xb4c], R23 ;  /* 0x000b4c1701007387 */ /* 0x0003e20000100800 */
[----:B------:R-:W-:Y:S01]  /*6820*/  IMAD R7, R19, 0xf5, RZ ;  /* 0x000000f513077824 */ /* 0x000fe200078e02ff */
[-C--:B0-----:R-:W-:Y:S02]  /*6830*/  IADD3 R26, P1, PT, R2, R28.reuse, RZ ;  /* 0x0000001c021a7210 */ /* 0x081fe40007f3e0ff */
[-C--:B-1----:R-:W-:Y:S02]  /*6840*/  LEA.HI.X.SX32 R23, R8, R29.reuse, 0x1, P3 ;  /* 0x0000001d08177211 */ /* 0x082fe400018f0eff */
[----:B------:R-:W-:Y:S01]  /*6850*/  IADD3 RZ, P3, PT, R0, R28, RZ ;  /* 0x0000001c00ff7210 */ /* 0x000fe20007f7e0ff */
[----:B---3--:R-:W-:Y:S02]  /*6860*/  IMAD R0, R9, 0x1ec, RZ ;  /* 0x000001ec09007824 */ /* 0x008fe400078e02ff */
[----:B------:R-:W-:Y:S02]  /*6870*/  IMAD R8, R11, 0xf7, RZ ;  /* 0x000000f70b087824 */ /* 0x000fe400078e02ff */
[----:B------:R-:W-:Y:S01]  /*6880*/  IMAD R9, R12, 0x1f, RZ ;  /* 0x0000001f0c097824 */ /* 0x000fe200078e02ff */
[----:B------:R-:W-:-:S02]  /*6890*/  LEA.HI.X.SX32 R11, R0, R29, 0x1, P4 ;  /* 0x0000001d000b7211 */ /* 0x000fc400020f0eff */
[-C--:B------:R-:W-:Y:S01]  /*68a0*/  IADD3 R12, P4, PT, R0, R28.reuse, RZ ;  /* 0x0000001c000c7210 */ /* 0x080fe20007f9e0ff */
[----:B------:R-:W-:Y:S01]  /*68b0*/  IMAD R2, R10, 0x1ee, RZ ;  /* 0x000001ee0a027824 */ /* 0x000fe200078e02ff */
[-C--:B------:R-:W-:Y:S02]  /*68c0*/  LEA.HI.X.SX32 R27, R7, R29.reuse, 0x1, P1 ;  /* 0x0000001d071b7211 */ /* 0x080fe400008f0eff */
[-C--:B------:R-:W-:Y:S01]  /*68d0*/  IADD3 RZ, P1, PT, R5, R28.reuse, RZ ;  /* 0x0000001c05ff7210 */ /* 0x080fe20007f3e0ff */
[----:B------:R-:W-:Y:S01]  /*68e0*/  IMAD R5, R13, 0x3e, RZ ;  /* 0x0000003e0d057824 */ /* 0x000fe200078e02ff */
[----:B------:R-:W-:Y:S01]  /*68f0*/  LEA.HI.X.SX32 R13, R4, R29, 0x1, P4 ;  /* 0x0000001d040d7211 */ /* 0x000fe200020f0eff */
[----:B------:R-:W-:Y:S01]  /*6900*/  STL.64 [R1+0x1968], R26 ;  /* 0x0019681a01007387 */ /* 0x000fe20000100a00 */
[----:B------:R-:W-:-:S03]  /*6910*/  IADD3 R14, P4, PT, R2, R28, RZ ;  /* 0x0000001c020e7210 */ /* 0x000fc60007f9e0ff */
[----:B------:R-:W-:Y:S01]  /*6920*/  STL.64 [R1+0x19f8], R22 ;  /* 0x0019f81601007387 */ /* 0x000fe20000100a00 */
[-C--:B------:R-:W-:Y:S01]  /*6930*/  LEA.HI.X.SX32 R19, R2, R29.reuse, 0x1, P6 ;  /* 0x0000001d02137211 */ /* 0x080fe200030f0eff */
[----:B----4-:R-:W-:Y:S02]  /*6940*/  IMAD R7, R15, 0xf8, RZ ;  /* 0x000000f80f077824 */ /* 0x010fe400078e02ff */
[----:B------:R-:W-:Y:S01]  /*6950*/  STL [R1+0xb3c], R11 ;  /* 0x000b3c0b01007387 */ /* 0x000fe20000100800 */
[----:B------:R-:W-:-:S03]  /*6960*/  LEA.HI.X.SX32 R15, R8, R29, 0x1, P4 ;  /* 0x0000001d080f7211 */ /* 0x000fc600020f0eff */
[----:B------:R0:W-:Y:S01]  /*6970*/  STL.64 [R1+0x1960], R12 ;  /* 0x0019600c01007387 */ /* 0x0001e20000100a00 */
[----:B------:R-:W-:-:S03]  /*6980*/  IMAD R0, R16, 0x1f0, RZ ;  /* 0x000001f010007824 */ /* 0x000fc600078e02ff */
[----:B------:R-:W-:Y:S01]  /*6990*/  STL [R1+0xb2c], R19 ;  /* 0x000b2c1301007387 */ /* 0x000fe20000100800 */
[----:B0-----:R-:W-:-:S03]  /*69a0*/  IADD3 R12, P6, PT, R5, R28, RZ ;  /* 0x0000001c050c7210 */ /* 0x001fc60007fde0ff */
[----:B------:R0:W-:Y:S01]  /*69b0*/  STL.64 [R1+0x1958], R14 ;  /* 0x0019580e01007387 */ /* 0x0001e20000100a00 */
[----:B------:R-:W-:-:S05]  /*69c0*/  LEA.HI.X.SX32 R13, R9, R29, 0x1, P6 ;  /* 0x0000001d090d7211 */ /* 0x000fca00030f0eff */
[----:B------:R1:W-:Y:S01]  /*69d0*/  STL.64 [R1+0x1a70], R12 ;  /* 0x001a700c01007387 */ /* 0x0003e20000100a00 */
[----:B0-----:R-:W-:-:S04]  /*69e0*/  IADD3 R14, P4, PT, R6, R28, RZ ;  /* 0x0000001c060e7210 */ /* 0x001fc80007f9e0ff */
[-C--:B------:R-:W-:Y:S02]  /*69f0*/  LEA.HI.X.SX32 R15, R5, R29.reuse, 0x1, P4 ;  /* 0x0000001d050f7211 */ /* 0x080fe400020f0eff */
[CC--:B------:R-:W-:Y:S02]  /*6a00*/  IADD3 R8, P4, PT, R0.reuse, R28.reuse, RZ ;  /* 0x0000001c00087210 */ /* 0x0c0fe40007f9e0ff */
[-C--:B-1----:R-:W-:Y:S01]  /*6a10*/  IADD3 R12, P6, PT, R7, R28.reuse, RZ ;  /* 0x0000001c070c7210 */ /* 0x082fe20007fde0ff */
[----:B------:R-:W-:Y:S01]  /*6a20*/  IMAD R4, R25, 0x3f8, RZ ;  /* 0x000003f819047824 */ /* 0x000fe200078e02ff */
[-C--:B------:R-:W-:Y:S02]  /*6a30*/  LEA.HI.X.SX32 R11, R0, R29.reuse, 0x1, P2 ;  /* 0x0000001d000b7211 */ /* 0x080fe400010f0eff */
[-C--:B------:R-:W-:Y:S01]  /*6a40*/  LEA.HI.X.SX32 R13, R6, R29.reuse, 0x1, P6 ;  /* 0x0000001d060d7211 */ /* 0x080fe200030f0eff */
[----:B------:R-:W-:Y:S01]  /*6a50*/  IMAD R6, R3, 0x7f, RZ ;  /* 0x0000007f03067824 */ /* 0x000fe200078e02ff */
[----:B------:R-:W-:Y:S01]  /*6a60*/  LEA.HI.X.SX32 R9, R7, R29, 0x1, P4 ;  /* 0x0000001d07097211 */ /* 0x000fe200020f0eff */
[----:B------:R-:W-:Y:S01]  /*6a70*/  STL.64 [R1+0x1a40], R14 ;  /* 0x001a400e01007387 */ /* 0x000fe20000100a00 */
[----:B------:R-:W-:Y:S01]  /*6a80*/  IMAD R10, R21, 0x3f4, RZ ;  /* 0x000003f4150a7824 */ /* 0x000fe200078e02ff */
[-C--:B------:R-:W-:Y:S01]  /*6a90*/  IADD3 RZ, P2, PT, R4, R28.reuse, RZ ;  /* 0x0000001c04ff7210 */ /* 0x080fe20007f5e0ff */
[C---:B------:R-:W-:Y:S01]  /*6aa0*/  IMAD R5, R3.reuse, 0x3, RZ ;  /* 0x0000000303057824 */ /* 0x040fe200078e02ff */
[----:B------:R-:W-:Y:S01]  /*6ab0*/  STL.64 [R1+0x19f0], R12 ;  /* 0x0019f00c01007387 */ /* 0x000fe20000100a00 */
[----:B------:R-:W-:Y:S01]  /*6ac0*/  SHF.L.U32 R4, R3, 0x1, RZ ;  /* 0x0000000103047819 */ /* 0x000fe200000006ff */
[----:B--2---:R-:W-:Y:S01]  /*6ad0*/  IMAD R2, R17, 0x3fc, RZ ;  /* 0x000003fc11027824 */ /* 0x004fe200078e02ff */
[C---:B------:R-:W-:Y:S01]  /*6ae0*/  SHF.L.U32 R18, R3.reuse, 0x4, RZ ;  /* 0x0000000403127819 */ /* 0x040fe200000006ff */
[----:B------:R0:W-:Y:S01]  /*6af0*/  STL [R1+0xb1c], R11 ;  /* 0x000b1c0b01007387 */ /* 0x0001e20000100800 */
[----:B------:R-:W-:Y:S01]  /*6b00*/  IMAD R7, R3, 0x5, RZ ;  /* 0x0000000503077824 */ /* 0x000fe200078e02ff */
[----:B------:R-:W1:Y:S02]  /*6b10*/  LDC R0, c[0x0][0x3d8] ;  /* 0x0000f600ff007b82 */ /* 0x000e640000000800 */
[----:B------:R2:W-:Y:S01]  /*6b20*/  STL.64 [R1+0x1950], R8 ;  /* 0x0019500801007387 */ /* 0x0005e20000100a00 */
[----:B------:R-:W-:-:S03]  /*6b30*/  IADD3 RZ, P6, PT, R10, R28, RZ ;  /* 0x0000001c0aff7210 */ /* 0x000fc60007fde0ff */
[----:B------:R3:W-:Y:S01]  /*6b40*/  STL [R1+0x190], R6 ;  /* 0x0001900601007387 */ /* 0x0007e20000100800 */
[C---:B------:R-:W-:Y:S02]  /*6b50*/  IMAD.SHL.U32 R10, R3.reuse, 0x8, RZ ;  /* 0x00000008030a7824 */ /* 0x040fe400078e00ff */
[C---:B0-----:R-:W-:Y:S01]  /*6b60*/  IMAD R11, R3.reuse, 0x9, RZ ;  /* 0x00000009030b7824 */ /* 0x041fe200078e02ff */
[----:B------:R0:W-:Y:S01]  /*6b70*/  STL.64 [R1+0x2ba8], R4 ;  /* 0x002ba80401007387 */ /* 0x0001e20000100a00 */
[C---:B------:R-:W-:Y:S02]  /*6b80*/  IMAD R12, R3.reuse, 0xa, RZ ;  /* 0x0000000a030c7824 */ /* 0x040fe400078e02ff */
[C---:B--2---:R-:W-:Y:S01]  /*6b90*/  IMAD R8, R3.reuse, 0x6, RZ ;  /* 0x0000000603087824 */ /* 0x044fe200078e02ff */
[C---:B---3--:R-:W-:Y:S01]  /*6ba0*/  SHF.L.U32 R6, R3.reuse, 0x2, RZ ;  /* 0x0000000203067819 */ /* 0x048fe200000006ff */
[C---:B------:R-:W-:Y:S02]  /*6bb0*/  IMAD R9, R3.reuse, 0x7, RZ ;  /* 0x0000000703097824 */ /* 0x040fe400078e02ff */
[----:B------:R-:W-:-:S02]  /*6bc0*/  IMAD R13, R3, 0xb, RZ ;  /* 0x0000000b030d7824 */ /* 0x000fc400078e02ff */
[C---:B------:R-:W-:Y:S01]  /*6bd0*/  IMAD R14, R3.reuse, 0xc, RZ ;  /* 0x0000000c030e7824 */ /* 0x040fe200078e02ff */
[----:B------:R2:W-:Y:S01]  /*6be0*/  STL.64 [R1+0x2ba0], R6 ;  /* 0x002ba00601007387 */ /* 0x0005e20000100a00 */
[C---:B------:R-:W-:Y:S02]  /*6bf0*/  IMAD R15, R3.reuse, 0xd, RZ ;  /* 0x0000000d030f7824 */ /* 0x040fe400078e02ff */
[C---:B------:R-:W-:Y:S01]  /*6c00*/  IMAD R16, R3.reuse, 0xe, RZ ;  /* 0x0000000e03107824 */ /* 0x040fe200078e02ff */
[----:B------:R-:W-:Y:S01]  /*6c10*/  STL.64 [R1+0x2bb0], R8 ;  /* 0x002bb00801007387 */ /* 0x000fe20000100a00 */
[C---:B------:R-:W-:Y:S02]  /*6c20*/  IMAD R17, R3.reuse, 0xf, RZ ;  /* 0x0000000f03117824 */ /* 0x040fe400078e02ff */
[C---:B------:R-:W-:Y:S01]  /*6c30*/  IMAD R19, R3.reuse, 0x11, RZ ;  /* 0x0000001103137824 */ /* 0x040fe200078e02ff */
[----:B------:R-:W-:Y:S01]  /*6c40*/  STL.64 [R1+0x2bb8], R10 ;  /* 0x002bb80a01007387 */ /* 0x000fe20000100a00 */
[----:B------:R-:W-:-:S02]  /*6c50*/  IMAD R21, R3, 0x13, RZ ;  /* 0x0000001303157824 */ /* 0x000fc400078e02ff */
[C---:B------:R-:W-:Y:S01]  /*6c60*/  IMAD R22, R3.reuse, 0x14, RZ ;  /* 0x0000001403167824 */ /* 0x040fe200078e02ff */
[----:B------:R-:W-:Y:S01]  /*6c70*/  STL.64 [R1+0x2bc0], R12 ;  /* 0x002bc00c01007387 */ /* 0x000fe20000100a00 */
[C---:B------:R-:W-:Y:S02]  /*6c80*/  IMAD R23, R3.reuse, 0x15, RZ ;  /* 0x0000001503177824 */ /* 0x040fe400078e02ff */
[C---:B------:R-:W-:Y:S01]  /*6c90*/  IMAD R25, R3.reuse, 0x17, RZ ;  /* 0x0000001703197824 */ /* 0x040fe200078e02ff */
[----:B------:R-:W-:Y:S01]  /*6ca0*/  STL.64 [R1+0x2bc8], R14 ;  /* 0x002bc80e01007387 */ /* 0x000fe20000100a00 */
[C---:B------:R-:W-:Y:S02]  /*6cb0*/  IMAD R26, R3.reuse, 0x18, RZ ;  /* 0x00000018031a7824 */ /* 0x040fe400078e02ff */
[C---:B------:R-:W-:Y:S01]  /*6cc0*/  IMAD R27, R3.reuse, 0x19, RZ ;  /* 0x00000019031b7824 */ /* 0x040fe200078e02ff */
[----:B------:R3:W-:Y:S01]  /*6cd0*/  STL.64 [R1+0x2bd0], R16 ;  /* 0x002bd01001007387 */ /* 0x0007e20000100a00 */
[C---:B0-----:R-:W-:Y:S01]  /*6ce0*/  IMAD R5, R3.reuse, 0x1a, RZ ;  /* 0x0000001a03057824 */ /* 0x041fe200078e02ff */
[----:B------:R-:W-:Y:S01]  /*6cf0*/  IADD3 RZ, P4, PT, R2, R28, RZ ;  /* 0x0000001c02ff7210 */ /* 0x000fe20007f9e0ff */
[C---:B------:R-:W-:Y:S01]  /*6d00*/  IMAD R4, R3.reuse, 0x1b, RZ ;  /* 0x0000001b03047824 */ /* 0x040fe200078e02ff */
[----:B------:R-:W-:Y:S01]  /*6d10*/  STL.64 [R1+0x2bd8], R18 ;  /* 0x002bd81201007387 */ /* 0x000fe20000100a00 */
[C---:B--2---:R-:W-:Y:S01]  /*6d20*/  IMAD R6, R3.reuse, 0x1c, RZ ;  /* 0x0000001c03067824 */ /* 0x044fe200078e02ff */
[----:B------:R-:W0:Y:S02]  /*6d30*/  LDC R2, c[0x0][0x3d8] ;  /* 0x0000f600ff027b82 */ /* 0x000e240000000800 */
[----:B------:R2:W-:Y:S04]  /*6d40*/  STL.64 [R1+0x2be0], R20 ;  /* 0x002be01401007387 */ /* 0x0005e80000100a00 */
[----:B------:R-:W-:Y:S01]  /*6d50*/  STL.64 [R1+0x2be8], R22 ;  /* 0x002be81601007387 */ /* 0x000fe20000100a00 */
[----:B-1----:R-:W-:Y:S01]  /*6d60*/  IMAD R0, R0, 0x1f2, RZ ;  /* 0x000001f200007824 */ /* 0x002fe200078e02ff */
[----:B---3--:R-:W1:Y:S02]  /*6d70*/  LDC R16, c[0x0][0x3d8] ;  /* 0x0000f600ff107b82 */ /* 0x008e640000000800 */
[----:B------:R3:W-:Y:S04]  /*6d80*/  STL.64 [R1+0x2bf0], R24 ;  /* 0x002bf01801007387 */ /* 0x0007e80000100a00 */
[----:B------:R-:W-:Y:S01]  /*6d90*/  STL.64 [R1+0x2bf8], R26 ;  /* 0x002bf81a01007387 */ /* 0x000fe20000100a00 */
[C---:B------:R-:W-:Y:S01]  /*6da0*/  IMAD R7, R3.reuse, 0x7b, RZ ;  /* 0x0000007b03077824 */ /* 0x040fe200078e02ff */
[----:B--2---:R-:W2:Y:S02]  /*6db0*/  LDC R21, c[0x0][0x3d8] ;  /* 0x0000f600ff157b82 */ /* 0x004ea40000000800 */
[----:B------:R4:W-:Y:S04]  /*6dc0*/  STL [R1], R5 ;  /* 0x0000000501007387 */ /* 0x0009e80000100800 */
[----:B------:R0:W-:Y:S01]  /*6dd0*/  STL [R1+0x4], R4 ;  /* 0x0000040401007387 */ /* 0x0001e20000100800 */
[----:B------:R-:W-:Y:S01]  /*6de0*/  LEA.HI.X.SX32 R9, R0, R29, 0x1, P0 ;  /* 0x0000001d00097211 */ /* 0x000fe200000f0eff */
[----:B0-----:R-:W-:Y:S01]  /*6df0*/  IMAD R2, R2, 0xf9, RZ ;  /* 0x000000f902027824 */ /* 0x001fe200078e02ff */
[----:B---3--:R-:W0:Y:S01]  /*6e00*/  LDC R25, c[0x0][0x3d8] ;  /* 0x0000f600ff197b82 */ /* 0x008e220000000800 */
[C---:B----4-:R-:W-:Y:S01]  /*6e10*/  IMAD R5, R3.reuse, 0x1d, RZ ;  /* 0x0000001d03057824 */ /* 0x050fe200078e02ff */
[----:B------:R3:W-:Y:S01]  /*6e20*/  STL [R1+0x8], R6 ;  /* 0x0000080601007387 */ /* 0x0007e20000100800 */
[----:B------:R-:W-:-:S03]  /*6e30*/  IMAD R4, R3, 0x1e, RZ ;  /* 0x0000001e03047824 */ /* 0x000fc600078e02ff */
[----:B------:R4:W-:Y:S01]  /*6e40*/  STL [R1+0xc], R5 ;  /* 0x00000c0501007387 */ /* 0x0009e20000100800 */
[C---:B------:R-:W-:Y:S01]  /*6e50*/  IMAD R8, R3.reuse, 0x7c, RZ ;  /* 0x0000007c03087824 */ /* 0x040fe200078e02ff */
[----:B------:R-:W-:Y:S01]  /*6e60*/  MOV R26, 0xff800000 ;  /* 0xff800000001a7802 */ /* 0x000fe20000000f00 */
[----:B------:R-:W0:Y:S01]  /*6e70*/  LDC R24, c[0x0][0x3d8] ;  /* 0x0000f600ff187b82 */ /* 0x000e220000000800 */
[C---:B---3--:R-:W-:Y:S01]  /*6e80*/  IMAD R6, R3.reuse, 0x1f, RZ ;  /* 0x0000001f03067824 */ /* 0x048fe200078e02ff */
[----:B------:R3:W-:Y:S01]  /*6e90*/  STL [R1+0x10], R4 ;  /* 0x0000100401007387 */ /* 0x0007e20000100800 */
[----:B----4-:R-:W-:-:S03]  /*6ea0*/  SHF.L.U32 R5, R3, 0x5, RZ ;  /* 0x0000000503057819 */ /* 0x010fc600000006ff */
[----:B------:R4:W-:Y:S02]  /*6eb0*/  STL [R1+0x14], R6 ;  /* 0x0000140601007387 */ /* 0x0009e40000100800 */
[----:B------:R-:W0:Y:S02]  /*6ec0*/  LDC R27, c[0x0][0x3d8] ;  /* 0x0000f600ff1b7b82 */ /* 0x000e240000000800 */
[----:B------:R1:W-:Y:S01]  /*6ed0*/  STL [R1+0x18], R5 ;  /* 0x0000180501007387 */ /* 0x0003e20000100800 */
[----:B---3--:R-:W-:-:S05]  /*6ee0*/  IMAD R4, R3, 0x21, RZ ;  /* 0x0000002103047824 */ /* 0x008fca00078e02ff */
[----:B------:R-:W3:Y:S01]  /*6ef0*/  LDC R22, c[0x0][0x3d8] ;  /* 0x0000f600ff167b82 */ /* 0x000ee20000000800 */
[C---:B----4-:R-:W-:Y:S01]  /*6f00*/  IMAD R6, R3.reuse, 0x22, RZ ;  /* 0x0000002203067824 */ /* 0x050fe200078e02ff */
[----:B------:R4:W-:Y:S01]  /*6f10*/  STL [R1+0x1c], R4 ;  /* 0x00001c0401007387 */ /* 0x0009e20000100800 */
[----:B-1----:R-:W-:-:S03]  /*6f20*/  IMAD R5, R3, 0x23, RZ ;  /* 0x0000002303057824 */ /* 0x002fc600078e02ff */
[----:B------:R1:W-:Y:S02]  /*6f30*/  STL [R1+0x20], R6 ;  /* 0x0000200601007387 */ /* 0x0003e40000100800 */
[----:B------:R-:W0:Y:S02]  /*6f40*/  LDC R19, c[0x0][0x3d8] ;  /* 0x0000f600ff137b82 */ /* 0x000e240000000800 */
[----:B------:R2:W-:Y:S01]  /*6f50*/  STL [R1+0x24], R5 ;  /* 0x0000240501007387 */ /* 0x0005e20000100800 */
[C---:B----4-:R-:W-:Y:S02]  /*6f60*/  IMAD R4, R3.reuse, 0x24, RZ ;  /* 0x0000002403047824 */ /* 0x050fe400078e02ff */
[----:B-1----:R-:W-:-:S03]  /*6f70*/  IMAD R6, R3, 0x25, RZ ;  /* 0x0000002503067824 */ /* 0x002fc600078e02ff */
[----:B------:R1:W-:Y:S01]  /*6f80*/  STL [R1+0x28], R4 ;  /* 0x0000280401007387 */ /* 0x0003e20000100800 */
[----:B------:R-:W4:Y:S01]  /*6f90*/  LDC R23, c[0x0][0x3d8] ;  /* 0x0000f600ff177b82 */ /* 0x000f220000000800 */
[C---:B--2---:R-:W-:Y:S02]  /*6fa0*/  IMAD R5, R3.reuse, 0x26, RZ ;  /* 0x0000002603057824 */ /* 0x044fe400078e02ff */
[----:B------:R2:W-:Y:S04]  /*6fb0*/  STL [R1+0x2c], R6 ;  /* 0x00002c0601007387 */ /* 0x0005e80000100800 */
[----:B------:R2:W-:Y:S01]  /*6fc0*/  STL [R1+0x30], R5 ;  /* 0x0000300501007387 */ /* 0x0005e20000100800 */
[----:B------:R-:W0:Y:S01]  /*6fd0*/  LDC R20, c[0x0][0x3d8] ;  /* 0x0000f600ff147b82 */ /* 0x000e220000000800 */
[----:B-1----:R-:W-:-:S02]  /*6fe0*/  IMAD R4, R3, 0x27, RZ ;  /* 0x0000002703047824 */ /* 0x002fc400078e02ff */
[----:B--2---:R-:W-:-:S03]  /*6ff0*/  IMAD R6, R3, 0x28, RZ ;  /* 0x0000002803067824 */ /* 0x004fc600078e02ff */
[----:B------:R1:W-:Y:S02]  /*7000*/  STL [R1+0x34], R4 ;  /* 0x0000340401007387 */ /* 0x0003e40000100800 */
[----:B------:R-:W2:Y:S01]  /*7010*/  LDC R18, c[0x0][0x3d8] ;  /* 0x0000f600ff127b82 */ /* 0x000ea20000000800 */
[C---:B------:R-:W-:Y:S01]  /*7020*/  IMAD R5, R3.reuse, 0x29, RZ ;  /* 0x0000002903057824 */ /* 0x040fe200078e02ff */
[----:B------:R3:W-:Y:S04]  /*7030*/  STL [R1+0x38], R6 ;  /* 0x0000380601007387 */ /* 0x0007e80000100800 */
[----:B------:R3:W-:Y:S01]  /*7040*/  STL [R1+0x3c], R5 ;  /* 0x00003c0501007387 */ /* 0x0007e20000100800 */
[C---:B-1----:R-:W-:Y:S01]  /*7050*/  IMAD R4, R3.reuse, 0x2a, RZ ;  /* 0x0000002a03047824 */ /* 0x042fe200078e02ff */
[----:B------:R-:W1:Y:S01]  /*7060*/  LDC R17, c[0x0][0x3d8] ;  /* 0x0000f600ff117b82 */ /* 0x000e620000000800 */
[----:B---3--:R-:W-:-:S03]  /*7070*/  IMAD R6, R3, 0x2b, RZ ;  /* 0x0000002b03067824 */ /* 0x008fc600078e02ff */
[----:B------:R3:W-:Y:S01]  /*7080*/  STL [R1+0x40], R4 ;  /* 0x0000400401007387 */ /* 0x0007e20000100800 */
[----:B------:R-:W-:-:S03]  /*7090*/  IMAD R5, R3, 0x2c, RZ ;  /* 0x0000002c03057824 */ /* 0x000fc600078e02ff */
[----:B------:R4:W-:Y:S01]  /*70a0*/  STL [R1+0x44], R6 ;  /* 0x0000440601007387 */ /* 0x0009e20000100800 */
[----:B------:R-:W0:Y:S03]  /*70b0*/  LDC R15, c[0x0][0x3d8] ;  /* 0x0000f600ff0f7b82 */ /* 0x000e260000000800 */
[----:B------:R4:W-:Y:S01]  /*70c0*/  STL [R1+0x48], R5 ;  /* 0x0000480501007387 */ /* 0x0009e20000100800 */
[----:B---3--:R-:W-:-:S04]  /*70d0*/  IMAD R4, R3, 0x2d, RZ ;  /* 0x0000002d03047824 */ /* 0x008fc800078e02ff */
[----:B------:R-:W3:Y:S01]  /*70e0*/  LDC R14, c[0x0][0x3d8] ;  /* 0x0000f600ff0e7b82 */ /* 0x000ee20000000800 */
[C---:B----4-:R-:W-:Y:S01]  /*70f0*/  IMAD R6, R3.reuse, 0x2e, RZ ;  /* 0x0000002e03067824 */ /* 0x050fe200078e02ff */
[----:B------:R4:W-:Y:S01]  /*7100*/  STL [R1+0x4c], R4 ;  /* 0x00004c0401007387 */ /* 0x0009e20000100800 */
[----:B------:R-:W-:-:S03]  /*7110*/  IMAD R5, R3, 0x2f, RZ ;  /* 0x0000002f03057824 */ /* 0x000fc600078e02ff */
[----:B------:R2:W-:Y:S02]  /*7120*/  STL [R1+0x50], R6 ;  /* 0x0000500601007387 */ /* 0x0005e40000100800 */
[----:B------:R-:W0:Y:S02]  /*7130*/  LDC R13, c[0x0][0x3d8] ;  /* 0x0000f600ff0d7b82 */ /* 0x000e240000000800 */
[----:B------:R2:W-:Y:S01]  /*7140*/  STL [R1+0x54], R5 ;  /* 0x0000540501007387 */ /* 0x0005e20000100800 */
[C---:B----4-:R-:W-:Y:S02]  /*7150*/  IMAD R4, R3.reuse, 0x30, RZ ;  /* 0x0000003003047824 */ /* 0x050fe400078e02ff */
[----:B--2---:R-:W-:-:S03]  /*7160*/  IMAD R6, R3, 0x31, RZ ;  /* 0x0000003103067824 */ /* 0x004fc600078e02ff */
[----:B------:R2:W-:Y:S01]  /*7170*/  STL [R1+0x58], R4 ;  /* 0x0000580401007387 */ /* 0x0005e20000100800 */
[----:B------:R-:W4:Y:S01]  /*7180*/  LDC R12, c[0x0][0x3d8] ;  /* 0x0000f600ff0c7b82 */ /* 0x000f220000000800 */
[C---:B------:R-:W-:Y:S02]  /*7190*/  IMAD R5, R3.reuse, 0x32, RZ ;  /* 0x0000003203057824 */ /* 0x040fe400078e02ff */
[----:B------:R1:W-:Y:S04]  /*71a0*/  STL [R1+0x5c], R6 ;  /* 0x00005c0601007387 */ /* 0x0003e80000100800 */
[----:B------:R1:W-:Y:S01]  /*71b0*/  STL [R1+0x60], R5 ;  /* 0x0000600501007387 */ /* 0x0003e20000100800 */
[----:B------:R-:W0:Y:S01]  /*71c0*/  LDC R11, c[0x0][0x3d8] ;  /* 0x0000f600ff0b7b82 */ /* 0x000e220000000800 */
[----:B--2---:R-:W-:-:S02]  /*71d0*/  IMAD R4, R3, 0x33, RZ ;  /* 0x0000003303047824 */ /* 0x004fc400078e02ff */
[----:B-1----:R-:W-:-:S03]  /*71e0*/  IMAD R6, R3, 0x34, RZ ;  /* 0x0000003403067824 */ /* 0x002fc600078e02ff */
[----:B------:R1:W-:Y:S02]  /*71f0*/  STL [R1+0x64], R4 ;  /* 0x0000640401007387 */ /* 0x0003e40000100800 */
[----:B------:R-:W2:Y:S01]  /*7200*/  LDC R10, c[0x0][0x3d8] ;  /* 0x0000f600ff0a7b82 */ /* 0x000ea20000000800 */
[C---:B------:R-:W-:Y:S01]  /*7210*/  IMAD R5, R3.reuse, 0x35, RZ ;  /* 0x0000003503057824 */ /* 0x040fe200078e02ff */
[----:B------:R3:W-:Y:S04]  /*7220*/  STL [R1+0x68], R6 ;  /* 0x0000680601007387 */ /* 0x0007e80000100800 */
[----:B------:R3:W-:Y:S01]  /*7230*/  STL [R1+0x6c], R5 ;  /* 0x00006c0501007387 */ /* 0x0007e20000100800 */
[C---:B-1----:R-:W-:Y:S02]  /*7240*/  IMAD R4, R3.reuse, 0x36, RZ ;  /* 0x0000003603047824 */ /* 0x042fe400078e02ff */
[----:B---3--:R-:W-:-:S03]  /*7250*/  IMAD R6, R3, 0x37, RZ ;  /* 0x0000003703067824 */ /* 0x008fc600078e02ff */
[----:B------:R1:W-:Y:S01]  /*7260*/  STL [R1+0x70], R4 ;  /* 0x0000700401007387 */ /* 0x0003e20000100800 */
[----:B------:R-:W-:-:S03]  /*7270*/  IMAD R5, R3, 0x38, RZ ;  /* 0x0000003803057824 */ /* 0x000fc600078e02ff */
[----:B------:R3:W-:Y:S04]  /*7280*/  STL [R1+0x74], R6 ;  /* 0x0000740601007387 */ /* 0x0007e80000100800 */
[----:B------:R4:W-:Y:S01]  /*7290*/  STL [R1+0x78], R5 ;  /* 0x0000780501007387 */ /* 0x0009e20000100800 */
[C---:B-1----:R-:W-:Y:S02]  /*72a0*/  IMAD R4, R3.reuse, 0x39, RZ ;  /* 0x0000003903047824 */ /* 0x042fe400078e02ff */
[----:B---3--:R-:W-:-:S03]  /*72b0*/  IMAD R6, R3, 0x3a, RZ ;  /* 0x0000003a03067824 */ /* 0x008fc600078e02ff */
[----:B------:R1:W-:Y:S01]  /*72c0*/  STL [R1+0x7c], R4 ;  /* 0x00007c0401007387 */ /* 0x0003e20000100800 */
[----:B----4-:R-:W-:-:S03]  /*72d0*/  IMAD R5, R3, 0x3b, RZ ;  /* 0x0000003b03057824 */ /* 0x010fc600078e02ff */
        /* <DEDUP_REMOVED lines=8> */
[C---:B-1----:R-:W-:Y:S01]  /*7360*/  IMAD R4, R3.reuse, 0x3f, RZ ;  /* 0x0000003f03047824 */ /* 0x042fe200078e02ff */
[----:B---3--:R-:W-:-:S04]  /*7370*/  SHF.L.U32 R6, R3, 0x6, RZ ;  /* 0x0000000603067819 */ /* 0x008fc800000006ff */
        /* <DEDUP_REMOVED lines=108> */
[----:B------:R-:W-:Y:S01]  /*7a40*/  STL [R1+0x16c], R4 ;  /* 0x00016c0401007387 */ /* 0x000fe20000100800 */
[----:B----4-:R-:W-:-:S03]  /*7a50*/  IMAD R5, R3, 0x77, RZ ;  /* 0x0000007703057824 */ /* 0x010fc600078e02ff */
[----:B------:R-:W-:Y:S04]  /*7a60*/  STL [R1+0x170], R6 ;  /* 0x0001700601007387 */ /* 0x000fe80000100800 */
[----:B------:R1:W-:Y:S02]  /*7a70*/  STL [R1+0x174], R5 ;  /* 0x0001740501007387 */ /* 0x0003e40000100800 */
[----:B-1----:R-:W1:Y:S01]  /*7a80*/  LDC R5, c[0x0][0x3d8] ;  /* 0x0000f600ff057b82 */ /* 0x002e620000000800 */
[----:B------:R-:W-:-:S05]  /*7a90*/  IMAD R4, R3, 0x78, RZ ;  /* 0x0000007803047824 */ /* 0x000fca00078e02ff */
[----:B------:R3:W-:Y:S02]  /*7aa0*/  STL [R1+0x178], R4 ;  /* 0x0001780401007387 */ /* 0x0007e40000100800 */
[----:B---3--:R-:W-:-:S05]  /*7ab0*/  IMAD R4, R3, 0x79, RZ ;  /* 0x0000007903047824 */ /* 0x008fca00078e02ff */
[----:B------:R1:W-:Y:S02]  /*7ac0*/  STL [R1+0x17c], R4 ;  /* 0x00017c0401007387 */ /* 0x0003e40000100800 */
[----:B-1----:R-:W-:Y:S02]  /*7ad0*/  IMAD R4, R5, 0xfa, RZ ;  /* 0x000000fa05047824 */ /* 0x002fe400078e02ff */
[----:B------:R-:W1:Y:S01]  /*7ae0*/  LDC R5, c[0x0][0x3d8] ;  /* 0x0000f600ff057b82 */ /* 0x000e620000000800 */
[----:B------:R-:W-:-:S05]  /*7af0*/  IMAD R6, R3, 0x7a, RZ ;  /* 0x0000007a03067824 */ /* 0x000fca00078e02ff */
[----:B------:R3:W-:Y:S04]  /*7b00*/  STL [R1+0x180], R6 ;  /* 0x0001800601007387 */ /* 0x0007e80000100800 */
[----:B------:R4:W-:Y:S01]  /*7b10*/  STL [R1+0xb0c], R9 ;  /* 0x000b0c0901007387 */ /* 0x0009e20000100800 */
[----:B---3--:R-:W-:-:S03]  /*7b20*/  IADD3 R6, P0, PT, R0, R28, RZ ;  /* 0x0000001c00067210 */ /* 0x008fc60007f1e0ff */
[----:B------:R3:W-:Y:S01]  /*7b30*/  STL [R1+0x184], R7 ;  /* 0x0001840701007387 */ /* 0x0007e20000100800 */
[----:B----4-:R-:W4:Y:S03]  /*7b40*/  LDC R9, c[0x0][0x3d8] ;  /* 0x0000f600ff097b82 */ /* 0x010f260000000800 */
[----:B------:R0:W-:Y:S01]  /*7b50*/  STL [R1+0x188], R8 ;  /* 0x0001880801007387 */ /* 0x0001e20000100800 */
[----:B---3--:R-:W-:Y:S01]  /*7b60*/  LEA.HI.X.SX32 R7, R2, R29, 0x1, P0 ;  /* 0x0000001d02077211 */ /* 0x008fe200000f0eff */
[----:B-1----:R-:W-:Y:S02]  /*7b70*/  IMAD R0, R5, 0x7d, RZ ;  /* 0x0000007d05007824 */ /* 0x002fe400078e02ff */
[C---:B------:R-:W-:Y:S01]  /*7b80*/  IMAD R2, R3.reuse, 0x7d, RZ ;  /* 0x0000007d03027824 */ /* 0x040fe200078e02ff */
[----:B0-----:R-:W0:Y:S01]  /*7b90*/  LDC R8, c[0x0][0x3d8] ;  /* 0x0000f600ff087b82 */ /* 0x001e220000000800 */
[----:B------:R1:W-:Y:S01]  /*7ba0*/  STL.64 [R1+0x1948], R6 ;  /* 0x0019480601007387 */ /* 0x0003e20000100a00 */
[----:B------:R-:W-:-:S03]  /*7bb0*/  IMAD R3, R3, 0x7e, RZ ;  /* 0x0000007e03037824 */ /* 0x000fc600078e02ff */
[----:B------:R3:W-:Y:S01]  /*7bc0*/  STL [R1+0x18c], R2 ;  /* 0x00018c0201007387 */ /* 0x0007e20000100800 */
[----:B-1----:R-:W-:Y:S01]  /*7bd0*/  IADD3 R6, P0, PT, R4, R28, RZ ;  /* 0x0000001c04067210 */ /* 0x002fe20007f1e0ff */
[----:B---3--:R-:W-:Y:S02]  /*7be0*/  IMAD.MOV.U32 R2, RZ, RZ, -0x800000 ;  /* 0xff800000ff027424 */ /* 0x008fe400078e00ff */
[----:B------:R1:W-:Y:S01]  /*7bf0*/  STL [R1+0x2a70], R3 ;  /* 0x002a700301007387 */ /* 0x0003e20000100800 */
[----:B------:R-:W-:Y:S01]  /*7c00*/  LEA.HI.X.SX32 R7, R0, R29, 0x1, P0 ;  /* 0x0000001d00077211 */ /* 0x000fe200000f0eff */
[----:B------:R-:W3:Y:S01]  /*7c10*/  LDC R4, c[0x0][0x3d8] ;  /* 0x0000f600ff047b82 */ /* 0x000ee20000000800 */
[----:B------:R-:W-:-:S03]  /*7c20*/  MOV R0, RZ ;  /* 0x000000ff00007202 */ /* 0x000fc60000000f00 */
[----:B------:R2:W-:Y:S04]  /*7c30*/  STL.64 [R1+0x19e8], R6 ;  /* 0x0019e80601007387 */ /* 0x0005e80000100a00 */
[----:B------:R-:W-:Y:S01]  /*7c40*/  STL [R1+0x2a74], R0 ;  /* 0x002a740001007387 */ /* 0x000fe20000100800 */
[----:B-1----:R-:W1:Y:S03]  /*7c50*/  LDC R3, c[0x0][0x3d8] ;  /* 0x0000f600ff037b82 */ /* 0x002e660000000800 */
[----:B------:R4:W-:Y:S01]  /*7c60*/  STL [R1+0xa7c], R2 ;  /* 0x000a7c0201007387 */ /* 0x0009e20000100800 */
[----:B------:R-:W0:Y:S01]  /*7c70*/  S2R R5, SR_TID.X ;  /* 0x0000000000057919 */ /* 0x000e220000002100 */
[----:B------:R-:W-:-:S03]  /*7c80*/  IMAD R18, R18, 0x390, RZ ;  /* 0x0000039012127824 */ /* 0x000fc600078e02ff */
[----:B--2---:R-:W2:Y:S01]  /*7c90*/  LDC R7, c[0x0][0x3d8] ;  /* 0x0000f600ff077b82 */ /* 0x004ea20000000800 */
[----:B----4-:R-:W-:Y:S02]  /*7ca0*/  MOV R2, RZ ;  /* 0x000000ff00027202 */ /* 0x010fe40000000f00 */
[----:B------:R-:W-:Y:S01]  /*7cb0*/  MOV R0, 0xff800000 ;  /* 0xff80000000007802 */ /* 0x000fe20000000f00 */
[----:B------:R-:W-:-:S04]  /*7cc0*/  IMAD R16, R16, 0x392, RZ ;  /* 0x0000039210107824 */ /* 0x000fc800078e02ff */
[----:B------:R-:W4:Y:S01]  /*7cd0*/  LDC R6, c[0x0][0x3d8] ;  /* 0x0000f600ff067b82 */ /* 0x000f220000000800 */
[----:B------:R0:W-:Y:S04]  /*7ce0*/  STL [R1+0x2a78], R2 ;  /* 0x002a780201007387 */ /* 0x0001e80000100800 */
[----:B------:R-:W-:Y:S01]  /*7cf0*/  STL [R1+0xa80], R26 ;  /* 0x000a801a01007387 */ /* 0x000fe20000100800 */
[----:B0-----:R-:W-:-:S05]  /*7d00*/  IMAD.MOV.U32 R2, RZ, RZ, -0x800000 ;  /* 0xff800000ff027424 */ /* 0x001fca00078e00ff */
[----:B------:R0:W-:Y:S04]  /*7d10*/  STL [R1+0xa84], R2 ;  /* 0x000a840201007387 */ /* 0x0001e80000100800 */
[----:B------:R-:W-:Y:S04]  /*7d20*/  STL [R1+0x580], RZ ;  /* 0x000580ff01007387 */ /* 0x000fe80000100800 */
[----:B------:R1:W-:Y:S01]  /*7d30*/  STL [R1+0xa88], R0 ;  /* 0x000a880001007387 */ /* 0x0003e20000100800 */
[----:B0-----:R-:W0:Y:S03]  /*7d40*/  LDC R2, c[0x0][0x3d8] ;  /* 0x0000f600ff027b82 */ /* 0x001e260000000800 */
[----:B------:R-:W-:Y:S04]  /*7d50*/  STL [R1+0x584], RZ ;  /* 0x000584ff01007387 */ /* 0x000fe80000100800 */
        /* <DEDUP_REMOVED lines=117> */
[----:B------:R-:W-:Y:S01]  /*84b0*/  STL [R1+0x7ac], RZ ;  /* 0x0007acff01007387 */ /* 0x000fe20000100800 */
[----:B-1----:R-:W-:-:S03]  /*84c0*/  IMAD R26, R3, 0xe2, RZ ;  /* 0x000000e2031a7824 */ /* 0x002fc600078e02ff */
[----:B------:R-:W-:Y:S04]  /*84d0*/  STL [R1+0x7b0], RZ ;  /* 0x0007b0ff01007387 */ /* 0x000fe80000100800 */
[----:B------:R-:W-:Y:S04]  /*84e0*/  STL [R1+0x7b4], RZ ;  /* 0x0007b4ff01007387 */ /* 0x000fe80000100800 */
[----:B------:R-:W-:Y:S04]  /*84f0*/  STL [R1+0x7b8], RZ ;  /* 0x0007b8ff01007387 */ /* 0x000fe80000100800 */
[----:B------:R-:W-:Y:S01]  /*8500*/  STL [R1+0x7bc], RZ ;  /* 0x0007bcff01007387 */ /* 0x000fe20000100800 */
[----:B------:R-:W-:-:S03]  /*8510*/  IMAD R0, R25, 0x1f4, RZ ;  /* 0x000001f419007824 */ /* 0x000fc600078e02ff */
        /* <DEDUP_REMOVED lines=8> */
[----:B------:R1:W-:Y:S01]  /*85a0*/  STL.64 [R1+0x2c30], R26 ;  /* 0x002c301a01007387 */ /* 0x0003e20000100a00 */
[----:B0-----:R-:W-:Y:S01]  /*85b0*/  IMAD R2, R2, 0x38e, RZ ;  /* 0x0000038e02027824 */ /* 0x001fe200078e02ff */
[----:B------:R-:W-:Y:S02]  /*85c0*/  LOP3.LUT P0, RZ, R5, 0x3, RZ, 0xc0, !PT ;  /* 0x0000000305ff7812 */ /* 0x000fe4000780c0ff */
[----:B------:R-:W0:Y:S01]  /*85d0*/  LDC R5, c[0x0][0x3d8] ;  /* 0x0000f600ff057b82 */ /* 0x000e220000000800 */
[----:B------:R-:W-:Y:S07]  /*85e0*/  STL [R1+0x2c28], R24 ;  /* 0x002c281801007387 */ /* 0x000fee0000100800 */
[----:B-1----:R-:W1:Y:S01]  /*85f0*/  LDC R27, c[0x0][0x3d8] ;  /* 0x0000f600ff1b7b82 */ /* 0x002e620000000800 */
[----:B------:R2:W-:Y:S04]  /*8600*/  STL.64 [R1+0x2c38], R22 ;  /* 0x002c381601007387 */ /* 0x0005e80000100a00 */
[----:B------:R3:W-:Y:S03]  /*8610*/  STL.64 [R1+0x2c18], R20 ;  /* 0x002c181401007387 */ /* 0x0007e60000100a00 */
[----:B------:R-:W0:Y:S01]  /*8620*/  LDC R26, c[0x0][0x3d8] ;  /* 0x0000f600ff1a7b82 */ /* 0x000e220000000800 */
[----:B------:R4:W-:Y:S07]  /*8630*/  STL.64 [R1+0x2c40], R2 ;  /* 0x002c400201007387 */ /* 0x0009ee0000100a00 */
[----:B--2---:R-:W2:Y:S01]  /*8640*/  LDC R23, c[0x0][0x3d8] ;  /* 0x0000f600ff177b82 */ /* 0x004ea20000000800 */
[----:B---3--:R-:W-:-:S02]  /*8650*/  LEA.HI.X.SX32 R21, R0, R29, 0x1, P5 ;  /* 0x0000001d00157211 */ /* 0x008fc400028f0eff */
[----:B----4-:R-:W-:-:S05]  /*8660*/  IADD3 R2, P5, PT, R0, R28, RZ ;  /* 0x0000001c00027210 */ /* 0x010fca0007fbe0ff */
[----:B------:R-:W3:Y:S01]  /*8670*/  LDC R0, c[0x0][0x3d8] ;  /* 0x0000f600ff007b82 */ /* 0x000ee20000000800 */
[----:B-1----:R-:W-:Y:S02]  /*8680*/  IMAD R24, R27, 0x1f6, RZ ;  /* 0x000001f61b187824 */ /* 0x002fe400078e02ff */
[----:B------:R-:W-:-:S05]  /*8690*/  IMAD R17, R17, 0x38c, RZ ;  /* 0x0000038c11117824 */ /* 0x000fca00078e02ff */
[----:B------:R-:W1:Y:S01]  /*86a0*/  LDC R27, c[0x0][0x3d8] ;  /* 0x0000f600ff1b7b82 */ /* 0x000e620000000800 */
[----:B0-----:R-:W-:Y:S01]  /*86b0*/  IMAD R5, R5, 0x1c8, RZ ;  /* 0x000001c805057824 */ /* 0x001fe200078e02ff */
[----:B------:R-:W-:Y:S01]  /*86c0*/  STL [R1+0x2c04], R18 ;  /* 0x002c041201007387 */ /* 0x000fe20000100800 */
[----:B------:R-:W-:Y:S02]  /*86d0*/  IMAD R15, R15, 0x1c7, RZ ;  /* 0x000001c70f0f7824 */ /* 0x000fe400078e02ff */
[----:B------:R-:W-:Y:S01]  /*86e0*/  IMAD R14, R14, 0x1ca, RZ ;  /* 0x000001ca0e0e7824 */ /* 0x000fe200078e02ff */
[----:B------:R-:W-:Y:S01]  /*86f0*/  STL [R1+0x2c00], R16 ;  /* 0x002c001001007387 */ /* 0x000fe20000100800 */
[----:B------:R-:W-:Y:S02]  /*8700*/  IMAD R13, R13, 0x39, RZ ;  /* 0x000000390d0d7824 */ /* 0x000fe400078e02ff */
[----:B------:R-:W-:Y:S01]  /*8710*/  IMAD R12, R12, 0x394, RZ ;  /* 0x000003940c0c7824 */ /* 0x000fe200078e02ff */
[----:B------:R-:W-:Y:S01]  /*8720*/  STL [R1+0x2c10], R17 ;  /* 0x002c101101007387 */ /* 0x000fe20000100800 */
[----:B------:R-:W-:-:S02]  /*8730*/  IMAD R11, R11, 0x72, RZ ;  /* 0x000000720b0b7824 */ /* 0x000fc400078e02ff */
[----:B------:R-:W-:Y:S01]  /*8740*/  IMAD R10, R10, 0x396, RZ ;  /* 0x000003960a0a7824 */ /* 0x000fe200078e02ff */
[----:B------:R-:W-:Y:S01]  /*8750*/  STL.64 [R1+0x2c08], R4 ;  /* 0x002c080401007387 */ /* 0x000fe20000100a00 */
[----:B------:R-:W-:Y:S02]  /*8760*/  IMAD R9, R9, 0xe4, RZ ;  /* 0x000000e409097824 */ /* 0x000fe400078e02ff */
[----:B---3--:R-:W-:Y:S01]  /*8770*/  IMAD R0, R0, 0xfa, RZ ;  /* 0x000000fa00007824 */ /* 0x008fe200078e02ff */
[----:B------:R-:W-:Y:S01]  /*8780*/  STL.64 [R1+0x2c20], R14 ;  /* 0x002c200e01007387 */ /* 0x000fe20000100a00 */
[----:B------:R-:W-:-:S03]  /*8790*/  IMAD R8, R8, 0xe6, RZ ;  /* 0x000000e608087824 */ /* 0x000fc600078e02ff */
[----:B------:R-:W-:Y:S01]  /*87a0*/  STL.64 [R1+0x2c48], R12 ;  /* 0x002c480c01007387 */ /* 0x000fe20000100a00 */
[----:B------:R-:W-:Y:S01]  /*87b0*/  LEA.HI.X.SX32 R3, R0, R29, 0x1, P5 ;  /* 0x0000001d00037211 */ /* 0x000fe200028f0eff */
[----:B-1----:R-:W-:Y:S01]  /*87c0*/  IMAD R27, R27, 0x7e, RZ ;  /* 0x0000007e1b1b7824 */ /* 0x002fe200078e02ff */
[----:B------:R-:W0:Y:S01]  /*87d0*/  LDC R0, c[0x0][0x3d8] ;  /* 0x0000f600ff007b82 */ /* 0x000e220000000800 */
[----:B------:R2:W-:Y:S04]  /*87e0*/  STL [R1+0xaec], R21 ;  /* 0x000aec1501007387 */ /* 0x0005e80000100800 */
[----:B------:R-:W-:Y:S04]  /*87f0*/  STL.64 [R1+0x2c50], R10 ;  /* 0x002c500a01007387 */ /* 0x000fe80000100a00 */
[----:B------:R1:W-:Y:S01]  /*8800*/  STL.64 [R1+0x2c58], R8 ;  /* 0x002c580801007387 */ /* 0x0003e20000100a00 */
[----:B--2---:R-:W-:-:S02]  /*8810*/  IMAD R21, R23, 0xfc, RZ ;  /* 0x000000fc17157824 */ /* 0x004fc400078e02ff */
[----:B------:R-:W-:Y:S01]  /*8820*/  IMAD R23, R26, 0xfb, RZ ;  /* 0x000000fb1a177824 */ /* 0x000fe200078e02ff */
[CC--:B------:R-:W-:Y:S02]  /*8830*/  LEA.HI.X.SX32 R13, R24.reuse, R29.reuse, 0x1, P1 ;  /* 0x0000001d180d7211 */ /* 0x0c0fe400008f0eff */
[-C--:B-1----:R-:W-:Y:S01]  /*8840*/  IADD3 R8, P5, PT, R24, R28.reuse, RZ ;  /* 0x0000001c18087210 */ /* 0x082fe20007fbe0ff */
[----:B------:R1:W-:Y:S01]  /*8850*/  STL.64 [R1+0x12e8], R2 ;  /* 0x0012e80201007387 */ /* 0x0003e20000100a00 */
[----:B------:R-:W2:Y:S02]  /*8860*/  LDC R26, c[0x0][0x3d8] ;  /* 0x0000f600ff1a7b82 */ /* 0x000ea40000000800 */
[----:B------:R-:W-:Y:S01]  /*8870*/  LEA.HI.X.SX32 R9, R23, R29, 0x1, P5 ;  /* 0x0000001d17097211 */ /* 0x000fe200028f0eff */
[----:B------:R-:W-:Y:S04]  /*8880*/  STL [R1+0xae4], R13 ;  /* 0x000ae40d01007387 */ /* 0x000fe80000100800 */
[----:B------:R3:W-:Y:S01]  /*8890*/  STL.64 [R1+0x12e0], R8 ;  /* 0x0012e00801007387 */ /* 0x0007e20000100a00 */
[----:B------:R-:W4:Y:S01]  /*88a0*/  LDC R24, c[0x0][0x3d8] ;  /* 0x0000f600ff187b82 */ /* 0x000f220000000800 */
[----:B-1----:R-:W-:-:S07]  /*88b0*/  IADD3 R2, P1, PT, R27, R28, RZ ;  /* 0x0000001c1b027210 */ /* 0x002fce0007f3e0ff */
[----:B------:R-:W1:Y:S01]  /*88c0*/  LDC R23, c[0x0][0x3d8] ;  /* 0x0000f600ff177b82 */ /* 0x000e620000000800 */
[----:B---3--:R-:W-:-:S04]  /*88d0*/  IADD3 R8, P5, PT, R21, R28, RZ ;  /* 0x0000001c15087210 */ /* 0x008fc80007fbe0ff */
[----:B------:R-:W-:-:S03]  /*88e0*/  LEA.HI.X.SX32 R9, R27, R29, 0x1, P5 ;  /* 0x0000001d1b097211 */ /* 0x000fc600028f0eff */
[----:B------:R-:W3:Y:S01]  /*88f0*/  LDC R27, c[0x0][0x3d8] ;  /* 0x0000f600ff1b7b82 */ /* 0x000ee20000000800 */
[----:B--2---:R-:W-:-:S05]  /*8900*/  IMAD R22, R26, 0x3f, RZ ;  /* 0x0000003f1a167824 */ /* 0x004fca00078e02ff */
[----:B------:R-:W-:Y:S01]  /*8910*/  LEA.HI.X.SX32 R3, R22, R29, 0x1, P1 ;  /* 0x0000001d16037211 */ /* 0x000fe200008f0eff */
[----:B----4-:R-:W-:Y:S01]  /*8920*/  IMAD R24, R24, 0x1f8, RZ ;  /* 0x000001f818187824 */ /* 0x010fe200078e02ff */
[----:B------:R-:W2:Y:S01]  /*8930*/  LDC R26, c[0x0][0x3d8] ;  /* 0x0000f600ff1a7b82 */ /* 0x000ea20000000800 */
[----:B---3--:R-:W-:-:S07]  /*8940*/  IMAD R22, R27, 0x1fc, RZ ;  /* 0x000001fc1b167824 */ /* 0x008fce00078e02ff */
[----:B------:R-:W3:Y:S01]  /*8950*/  LDC R27, c[0x0][0x3d8] ;  /* 0x0000f600ff1b7b82 */ /* 0x000ee20000000800 */
[----:B-1----:R-:W-:Y:S01]  /*8960*/  IMAD R23, R23, 0x1fa, RZ ;  /* 0x000001fa17177824 */ /* 0x002fe200078e02ff */
[----:B------:R1:W-:Y:S01]  /*8970*/  STL.64 [R1+0x17c8], R2 ;  /* 0x0017c80201007387 */ /* 0x0003e20000100a00 */
[----:B------:R-:W-:-:S03]  /*8980*/  IMAD R19, R20, 0x1c6, RZ ;  /* 0x000001c614137824 */ /* 0x000fc600078e02ff */
[----:B------:R4:W-:Y:S01]  /*8990*/  STL.64 [R1+0x1628], R8 ;  /* 0x0016280801007387 */ /* 0x0009e20000100a00 */
[CC--:B------:R-:W-:Y:S01]  /*89a0*/  LEA.HI.X.SX32 R11, R23.reuse, R29.reuse, 0x1, P6 ;  /* 0x0000001d170b7211 */ /* 0x0c0fe200030f0eff */
[----:B------:R-:W0:Y:S01]  /*89b0*/  LDC R20, c[0x0][0x3d8] ;  /* 0x0000f600ff147b82 */ /* 0x000e220000000800 */
[-C--:B-1----:R-:W-:Y:S02]  /*89c0*/  IADD3 R2, P1, PT, R24, R28.reuse, RZ ;  /* 0x0000001c18027210 */ /* 0x082fe40007f3e0ff */
[----:B----4-:R-:W-:Y:S02]  /*89d0*/  IADD3 R8, P5, PT, R23, R28, RZ ;  /* 0x0000001c17087210 */ /* 0x010fe40007fbe0ff */
[----:B------:R-:W-:-:S03]  /*89e0*/  LEA.HI.X.SX32 R3, R21, R29, 0x1, P1 ;  /* 0x0000001d15037211 */ /* 0x000fc600008f0eff */
[----:B------:R-:W1:Y:S01]  /*89f0*/  LDC R23, c[0x0][0x3d8] ;  /* 0x0000f600ff177b82 */ /* 0x000e620000000800 */
[----:B---3--:R-:W-:-:S07]  /*8a00*/  IMAD R27, R27, 0xfd, RZ ;  /* 0x000000fd1b1b7824 */ /* 0x008fce00078e02ff */
[----:B------:R-:W3:Y:S01]  /*8a10*/  LDC R21, c[0x0][0x3d8] ;  /* 0x0000f600ff157b82 */ /* 0x000ee20000000800 */
[----:B------:R-:W-:-:S07]  /*8a20*/  LEA.HI.X.SX32 R9, R27, R29, 0x1, P5 ;  /* 0x0000001d1b097211 */ /* 0x000fce00028f0eff */
[----:B------:R-:W4:Y:S01]  /*8a30*/  LDC R27, c[0x0][0x3d8] ;  /* 0x0000f600ff1b7b82 */ /* 0x000f220000000800 */
[----:B0-----:R-:W-:Y:S01]  /*8a40*/  LEA R10, P5, R20, R28, 0x9 ;  /* 0x0000001c140a7211 */ /* 0x001fe200078a48ff */
[----:B---3--:R-:W-:Y:S02]  /*8a50*/  IMAD R20, R21, 0x7f, RZ ;  /* 0x0000007f15147824 */ /* 0x008fe400078e02ff */
[----:B-1----:R-:W-:Y:S02]  /*8a60*/  IMAD R21, R23, 0x202, RZ ;  /* 0x0000020217157824 */ /* 0x002fe400078e02ff */
[----:B----4-:R-:W-:Y:S02]  /*8a70*/  IMAD R23, R27, 0x102, RZ ;  /* 0x000001021b177824 */ /* 0x010fe400078e02ff */
[----:B------:R-:W0:Y:S01]  /*8a80*/  LDC R27, c[0x0][0x3d8] ;  /* 0x0000f600ff1b7b82 */ /* 0x000e220000000800 */
[----:B--2---:R-:W-:Y:S01]  /*8a90*/  IMAD R26, R26, 0xfe, RZ ;  /* 0x000000fe1a1a7824 */ /* 0x004fe200078e02ff */
[----:B------:R-:W-:-:S04]  /*8aa0*/  LEA.HI.X.SX32 R5, R24, R29, 0x1, P3 ;  /* 0x0000001d18057211 */ /* 0x000fc800018f0eff */
[----:B------:R-:W-:Y:S01]  /*8ab0*/  IADD3 R4, P3, PT, R26, R28, RZ ;  /* 0x0000001c1a047210 */ /* 0x000fe20007f7e0ff */
[----:B------:R1:W-:Y:S01]  /*8ac0*/  STL [R1+0xadc], R5 ;  /* 0x000adc0501007387 */ /* 0x0003e20000100800 */
[-C--:B------:R-:W-:Y:S01]  /*8ad0*/  LEA.HI.X.SX32 R17, R22, R29.reuse, 0x1, P2 ;  /* 0x0000001d16117211 */ /* 0x080fe200010f0eff */
[----:B------:R-:W2:Y:S02]  /*8ae0*/  LDC R24, c[0x0][0x3d8] ;  /* 0x0000f600ff187b82 */ /* 0x000ea40000000800 */
[----:B------:R3:W-:Y:S01]  /*8af0*/  STL.64 [R1+0x12d8], R2 ;  /* 0x0012d80201007387 */ /* 0x0007e20000100a00 */
[----:B-1----:R-:W-:-:S03]  /*8b00*/  LEA.HI.X.SX32 R5, R20, R29, 0x1, P3 ;  /* 0x0000001d14057211 */ /* 0x002fc600018f0eff */
[----:B------:R-:W-:Y:S01]  /*8b10*/  STL [R1+0xacc], R11 ;  /* 0x000acc0b01007387 */ /* 0x000fe20000100800 */
[----:B---3--:R-:W-:Y:S01]  /*8b20*/  IADD3 R2, P1, PT, R22, R28, RZ ;  /* 0x0000001c16027210 */ /* 0x008fe20007f3e0ff */
[----:B0-----:R-:W-:Y:S02]  /*8b30*/  IMAD R27, R27, 0x204, RZ ;  /* 0x000002041b1b7824 */ /* 0x001fe400078e02ff */
[----:B------:R-:W-:Y:S01]  /*8b40*/  STL.64 [R1+0x12d0], R8 ;  /* 0x0012d00801007387 */ /* 0x000fe20000100a00 */
[----:B------:R-:W-:-:S03]  /*8b50*/  LEA.HI.X.SX32 R3, R26, R29, 0x1, P1 ;  /* 0x0000001d1a037211 */ /* 0x000fc600008f0eff */
[----:B------:R-:W-:Y:S01]  /*8b60*/  STL.64 [R1+0x1620], R4 ;  /* 0x0016200401007387 */ /* 0x000fe20000100a00 */
[----:B------:R-:W0:Y:S03]  /*8b70*/  LDC R26, c[0x0][0x3d8] ;  /* 0x0000f600ff1a7b82 */ /* 0x000e260000000800 */
[----:B------:R-:W-:Y:S04]  /*8b80*/  STL [R1+0xabc], R17 ;  /* 0x000abc1101007387 */ /* 0x000fe80000100800 */
[----:B------:R1:W-:Y:S02]  /*8b90*/  STL.64 [R1+0x12c8], R2 ;  /* 0x0012c80201007387 */ /* 0x0003e40000100a00 */
[----:B-1----:R-:W-:-:S02]  /*8ba0*/  IADD3 R2, P1, PT, R27, R28, RZ ;  /* 0x0000001c1b027210 */ /* 0x002fc40007f3e0ff */
[----:B------:R-:W1:Y:S01]  /*8bb0*/  LDC R27, c[0x0][0x3d8] ;  /* 0x0000f600ff1b7b82 */ /* 0x000e620000000800 */
[----:B--2---:R-:W-:Y:S02]  /*8bc0*/  IMAD R24, R24, 0x1fe, RZ ;  /* 0x000001fe18187824 */ /* 0x004fe400078e02ff */
[----:B0-----:R-:W-:-:S03]  /*8bd0*/  IMAD R22, R26, 0x206, RZ ;  /* 0x000002061a167824 */ /* 0x001fc600078e02ff */
[C---:B------:R-:W-:Y:S02]  /*8be0*/  IADD3 R12, P6, PT, R24.reuse, R28, RZ ;  /* 0x0000001c180c7210 */ /* 0x040fe40007fde0ff */
[----:B------:R-:W-:Y:S01]  /*8bf0*/  LEA.HI.X.SX32 R15, R24, R29, 0x1, P4 ;  /* 0x0000001d180f7211 */ /* 0x000fe200020f0eff */
[----:B------:R-:W0:Y:S01]  /*8c00*/  LDC R26, c[0x0][0x3d8] ;  /* 0x0000f600ff1a7b82 */ /* 0x000e220000000800 */
[----:B-1----:R-:W-:-:S07]  /*8c10*/  IMAD R24, R27, 0x82, RZ ;  /* 0x000000821b187824 */ /* 0x002fce00078e02ff */
[----:B------:R-:W1:Y:S01]  /*8c20*/  LDC R27, c[0x0][0x3d8] ;  /* 0x0000f600ff1b7b82 */ /* 0x000e620000000800 */
[-C--:B------:R-:W-:Y:S02]  /*8c30*/  IADD3 R8, P3, PT, R21, R28.reuse, RZ ;  /* 0x0000001c15087210 */ /* 0x080fe40007f7e0ff */
[----:B------:R-:W-:Y:S01]  /*8c40*/  IADD3 R14, P4, PT, R22, R28, RZ ;  /* 0x0000001c160e7210 */ /* 0x000fe20007f9e0ff */
[----:B0-----:R-:W-:-:S04]  /*8c50*/  IMAD R21, R26, 0xff, RZ ;  /* 0x000000ff1a157824 */ /* 0x001fc800078e02ff */
[----:B------:R-:W0:Y:S01]  /*8c60*/  LDC R22, c[0x0][0x3d8] ;  /* 0x0000f600ff167b82 */ /* 0x000e220000000800 */
[----:B-1----:R-:W-:-:S07]  /*8c70*/  IMAD R26, R27, 0x104, RZ ;  /* 0x000001041b1a7824 */ /* 0x002fce00078e02ff */
[----:B------:R-:W1:Y:S01]  /*8c80*/  LDC R27, c[0x0][0x3d8] ;  /* 0x0000f600ff1b7b82 */ /* 0x000e620000000800 */
[----:B------:R-:W-:Y:S02]  /*8c90*/  LEA.HI.X.SX32 R13, R21, R29, 0x1, P6 ;  /* 0x0000001d150d7211 */ /* 0x000fe400030f0eff */
[----:B0-----:R-:W-:Y:S01]  /*8ca0*/  SHF.L.U32 R21, R22, 0x8, RZ ;  /* 0x0000000816157819 */ /* 0x001fe200000006ff */
[----:B-1----:R-:W-:-:S04]  /*8cb0*/  IMAD R22, R27, 0x101, RZ ;  /* 0x000001011b167824 */ /* 0x002fc800078e02ff */
[----:B------:R-:W0:Y:S01]  /*8cc0*/  LDC R27, c[0x0][0x3d8] ;  /* 0x0000f600ff1b7b82 */ /* 0x000e220000000800 */
[-C--:B------:R-:W-:Y:S02]  /*8cd0*/  LEA.HI.X.SX32 R11, R21, R29.reuse, 0x1, P5 ;  /* 0x0000001d150b7211 */ /* 0x080fe400028f0eff */
[----:B------:R-:W-:-:S05]  /*8ce0*/  LEA.HI.X.SX32 R9, R22, R29, 0x1, P3 ;  /* 0x0000001d16097211 */ /* 0x000fca00018f0eff */
[----:B------:R-:W1:Y:S01]  /*8cf0*/  LDC R21, c[0x0][0x3d8] ;  /* 0x0000f600ff157b82 */ /* 0x000e620000000800 */
[----:B------:R-:W-:Y:S01]  /*8d00*/  STL [R1+0xaac], R15 ;  /* 0x000aac0f01007387 */ /* 0x000fe20000100800 */
[----:B0-----:R-:W-:-:S06]  /*8d10*/  IMAD R20, R27, 0x208, RZ ;  /* 0x000002081b147824 */ /* 0x001fcc00078e02ff */
[----:B------:R-:W0:Y:S08]  /*8d20*/  LDC R22, c[0x0][0x3d8] ;  /* 0x0000f600ff167b82 */ /* 0x000e300000000800 */
[----:B------:R-:W2:Y:S01]  /*8d30*/  LDC R27, c[0x0][0x3d8] ;  /* 0x0000f600ff1b7b82 */ /* 0x000ea20000000800 */
[----:B------:R-:W-:Y:S04]  /*8d40*/  STL.64 [R1+0x12c0], R12 ;  /* 0x0012c00c01007387 */ /* 0x000fe80000100a00 */
[----:B------:R-:W-:Y:S04]  /*8d50*/  STL.64 [R1+0x12b8], R10 ;  /* 0x0012b80a01007387 */ /* 0x000fe80000100a00 */
[----:B------:R3:W-:Y:S02]  /*8d60*/  STL.64 [R1+0x12b0], R8 ;  /* 0x0012b00801007387 */ /* 0x0007e40000100a00 */
[----:B---3--:R-:W-:Y:S01]  /*8d70*/  IADD3 R8, P3, PT, R20, R28, RZ ;  /* 0x0000001c14087210 */ /* 0x008fe20007f7e0ff */
[----:B--2---:R-:W-:-:S02]  /*8d80*/  IMAD R20, R27, 0x106, RZ ;  /* 0x000001061b147824 */ /* 0x004fc400078e02ff */
[----:B------:R-:W2:Y:S01]  /*8d90*/  LDC R27, c[0x0][0x3d8] ;  /* 0x0000f600ff1b7b82 */ /* 0x000ea20000000800 */
[----:B-1----:R-:W-:Y:S01]  /*8da0*/  IMAD R21, R21, 0x81, RZ ;  /* 0x0000008115157824 */ /* 0x002fe200078e02ff */
[----:B------:R-:W-:Y:S01]  /*8db0*/  IADD3 R4, P2, PT, R23, R28, RZ ;  /* 0x0000001c17047210 */ /* 0x000fe20007f5e0ff */
[----:B0-----:R-:W-:-:S03]  /*8dc0*/  IMAD R22, R22, 0x20a, RZ ;  /* 0x0000020a16167824 */ /* 0x001fc600078e02ff */
[-C--:B------:R-:W-:Y:S02]  /*8dd0*/  LEA.HI.X.SX32 R5, R21, R29.reuse, 0x1, P2 ;  /* 0x0000001d15057211 */ /* 0x080fe400010f0eff */
[----:B------:R-:W-:Y:S02]  /*8de0*/  LEA.HI.X.SX32 R3, R23, R29, 0x1, P1 ;  /* 0x0000001d17037211 */ /* 0x000fe400008f0eff */
[----:B------:R-:W0:Y:S01]  /*8df0*/  LDC R23, c[0x0][0x3d8] ;  /* 0x0000f600ff177b82 */ /* 0x000e220000000800 */
[----:B------:R1:W-:Y:S02]  /*8e00*/  STL.64 [R1+0x1618], R4 ;  /* 0x0016180401007387 */ /* 0x0003e40000100a00 */
[----:B-1----:R-:W-:Y:S01]  /*8e10*/  IADD3 R4, P2, PT, R22, R28, RZ ;  /* 0x0000001c16047210 */ /* 0x002fe20007f5e0ff */
[----:B--2---:R-:W-:-:S04]  /*8e20*/  IMAD R22, R27, 0x103, RZ ;  /* 0x000001031b167824 */ /* 0x004fc800078e02ff */
[----:B------:R-:W1:Y:S01]  /*8e30*/  LDC R27, c[0x0][0x3d8] ;  /* 0x0000f600ff1b7b82 */ /* 0x000e620000000800 */
[----:B0-----:R-:W-:Y:S02]  /*8e40*/  IMAD R21, R23, 0x20c, RZ ;  /* 0x0000020c17157824 */ /* 0x001fe400078e02ff */
[----:B-1----:R-:W-:-:S05]  /*8e50*/  IMAD R23, R27, 0x41, RZ ;  /* 0x000000411b177824 */ /* 0x002fca00078e02ff */
[----:B------:R-:W0:Y:S01]  /*8e60*/  LDC R27, c[0x0][0x3d8] ;  /* 0x0000f600ff1b7b82 */ /* 0x000e220000000800 */
[----:B------:R-:W-:Y:S02]  /*8e70*/  LEA.HI.X.SX32 R15, R22, R29, 0x1, P4 ;  /* 0x0000001d160f7211 */ /* 0x000fe400020f0eff */
[----:B------:R-:W-:-:S05]  /*8e80*/  IADD3 R12, P6, PT, R24, R28, RZ ;  /* 0x0000001c180c7210 */ /* 0x000fca0007fde0ff */
[----:B------:R-:W1:Y:S01]  /*8e90*/  LDC R22, c[0x0][0x3d8] ;  /* 0x0000f600ff167b82 */ /* 0x000e620000000800 */
[----:B------:R-:W-:Y:S01]  /*8ea0*/  LEA.HI.X.SX32 R13, R23, R29, 0x1, P6 ;  /* 0x0000001d170d7211 */ /* 0x000fe200030f0eff */
[----:B0-----:R-:W-:-:S06]  /*8eb0*/  IMAD R23, R27, 0x42, RZ ;  /* 0x000000421b177824 */ /* 0x001fcc00078e02ff */
[----:B------:R-:W0:Y:S01]  /*8ec0*/  LDC R27, c[0x0][0x3d8] ;  /* 0x0000f600ff1b7b82 */ /* 0x000e220000000800 */
[----:B------:R-:W-:Y:S01]  /*8ed0*/  IADD3 R10, P5, PT, R26, R28, RZ ;  /* 0x0000001c1a0a7210 */ /* 0x000fe20007fbe0ff */
[----:B------:R-:W-:Y:S01]  /*8ee0*/  STL.64 [R1+0x12a8], R2 ;  /* 0x0012a80201007387 */ /* 0x000fe20000100a00 */
[----:B-1----:R-:W-:-:S03]  /*8ef0*/  IMAD R22, R22, 0x20e, RZ ;  /* 0x0000020e16167824 */ /* 0x002fc600078e02ff */
[----:B------:R-:W-:Y:S01]  /*8f00*/  STL.64 [R1+0x12a0], R14 ;  /* 0x0012a00e01007387 */ /* 0x000fe20000100a00 */
[----:B------:R-:W-:-:S03]  /*8f10*/  LEA.HI.X.SX32 R11, R24, R29, 0x1, P5 ;  /* 0x0000001d180b7211 */ /* 0x000fc600028f0eff */
[----:B------:R1:W-:Y:S01]  /*8f20*/  STL.64 [R1+0x17c0], R12 ;  /* 0x0017c00c01007387 */ /* 0x0003e20000100a00 */
[----:B------:R-:W-:Y:S02]  /*8f30*/  LEA.HI.X.SX32 R9, R26, R29, 0x1, P3 ;  /* 0x0000001d1a097211 */ /* 0x000fe400018f0eff */
[----:B------:R-:W2:Y:S01]  /*8f40*/  LDC R26, c[0x0][0x3d8] ;  /* 0x0000f600ff1a7b82 */ /* 0x000ea20000000800 */
[----:B-1----:R-:W-:Y:S01]  /*8f50*/  IADD3 R12, P6, PT, R22, R28, RZ ;  /* 0x0000001c160c7210 */ /* 0x002fe20007fde0ff */
[----:B0-----:R-:W-:-:S06]  /*8f60*/  IMAD R24, R27, 0x84, RZ ;  /* 0x000000841b187824 */ /* 0x001fcc00078e02ff */
[----:B------:R-:W0:Y:S08]  /*8f70*/  LDC R22, c[0x0][0x3d8] ;  /* 0x0000f600ff167b82 */ /* 0x000e300000000800 */
[----:B------:R-:W1:Y:S01]  /*8f80*/  LDC R27, c[0x0][0x3d8] ;  /* 0x0000f600ff1b7b82 */ /* 0x000e620000000800 */
[-C--:B------:R-:W-:Y:S02]  /*8f90*/  IADD3 R14, P4, PT, R21, R28.reuse, RZ ;  /* 0x0000001c150e7210 */ /* 0x080fe40007f9e0ff */
[----:B------:R-:W-:Y:S01]  /*8fa0*/  IADD3 R2, P1, PT, R20, R28, RZ ;  /* 0x0000001c14027210 */ /* 0x000fe20007f3e0ff */
[----:B--2---:R-:W-:-:S02]  /*8fb0*/  IMAD R26, R26, 0x83, RZ ;  /* 0x000000831a1a7824 */ /* 0x004fc400078e02ff */
[----:B0-----:R-:W-:Y:S02]  /*8fc0*/  IMAD R21, R22, 0x108, RZ ;  /* 0x0000010816157824 */ /* 0x001fe400078e02ff */
[----:B-1----:R-:W-:Y:S02]  /*8fd0*/  IMAD R22, R27, 0x105, RZ ;  /* 0x000001051b167824 */ /* 0x002fe400078e02ff */
[----:B------:R-:W0:Y:S01]  /*8fe0*/  LDC R27, c[0x0][0x3d8] ;  /* 0x0000f600ff1b7b82 */ /* 0x000e220000000800 */
[----:B------:R-:W-:-:S07]  /*8ff0*/  LEA.HI.X.SX32 R3, R26, R29, 0x1, P1 ;  /* 0x0000001d1a037211 */ /* 0x000fce00008f0eff */
[----:B------:R-:W1:Y:S01]  /*9000*/  LDC R26, c[0x0][0x3d8] ;  /* 0x0000f600ff1a7b82 */ /* 0x000e620000000800 */
[-C--:B------:R-:W-:Y:S01]  /*9010*/  LEA.HI.X.SX32 R5, R22, R29.reuse, 0x1, P2 ;  /* 0x0000001d16057211 */ /* 0x080fe200010f0eff */
[----:B------:R-:W-:Y:S04]  /*9020*/  STL.64 [R1+0x1610], R10 ;  /* 0x0016100a01007387 */ /* 0x000fe80000100a00 */
[----:B------:R-:W-:Y:S01]  /*9030*/  STL.64 [R1+0x1298], R8 ;  /* 0x0012980801007387 */ /* 0x000fe20000100a00 */
[----:B------:R-:W-:Y:S01]  /*9040*/  LEA.HI.X.SX32 R15, R20, R29, 0x1, P4 ;  /* 0x0000001d140f7211 */ /* 0x000fe200020f0eff */
[----:B------:R-:W2:Y:S02]  /*9050*/  LDC R22, c[0x0][0x3d8] ;  /* 0x0000f600ff167b82 */ /* 0x000ea40000000800 */
[----:B------:R-:W-:Y:S01]  /*9060*/  STL.64 [R1+0x1290], R4 ;  /* 0x0012900401007387 */ /* 0x000fe20000100a00 */
[----:B0-----:R-:W-:-:S03]  /*9070*/  IMAD R27, R27, 0x210, RZ ;  /* 0x000002101b1b7824 */ /* 0x001fc600078e02ff */
[----:B------:R0:W-:Y:S02]  /*9080*/  STL.64 [R1+0x1608], R2 ;  /* 0x0016080201007387 */ /* 0x0001e40000100a00 */
[----:B0-----:R-:W-:Y:S02]  /*9090*/  IADD3 R2, P1, PT, R27, R28, RZ ;  /* 0x0000001c1b027210 */ /* 0x001fe40007f3e0ff */
[----:B------:R-:W0:Y:S01]  /*90a0*/  LDC R27, c[0x0][0x3d8] ;  /* 0x0000f600ff1b7b82 */ /* 0x000e220000000800 */
[----:B-1----:R-:W-:-:S07]  /*90b0*/  IMAD R18, R26, 0x212, RZ ;  /* 0x000002121a127824 */ /* 0x002fce00078e02ff */
[----:B------:R-:W1:Y:S01]  /*90c0*/  LDC R26, c[0x0][0x3d8] ;  /* 0x0000f600ff1a7b82 */ /* 0x000e620000000800 */
[----:B0-----:R-:W-:Y:S01]  /*90d0*/  IMAD R20, R27, 0x107, RZ ;  /* 0x000001071b147824 */ /* 0x001fe200078e02ff */
[-C--:B------:R-:W-:Y:S02]  /*90e0*/  IADD3 R10, P5, PT, R23, R28.reuse, RZ ;  /* 0x0000001c170a7210 */ /* 0x080fe40007fbe0ff */
[----:B------:R-:W-:Y:S01]  /*90f0*/  IADD3 R8, P3, PT, R24, R28, RZ ;  /* 0x0000001c18087210 */ /* 0x000fe20007f7e0ff */
[----:B------:R0:W-:Y:S01]  /*9100*/  STL.64 [R1+0x1288], R14 ;  /* 0x0012880e01007387 */ /* 0x0001e20000100a00 */
[----:B------:R-:W-:Y:S02]  /*9110*/  LEA.HI.X.SX32 R13, R20, R29, 0x1, P6 ;  /* 0x0000001d140d7211 */ /* 0x000fe400030f0eff */
[----:B------:R-:W3:Y:S01]  /*9120*/  LDC R27, c[0x0][0x3d8] ;  /* 0x0000f600ff1b7b82 */ /* 0x000ee20000000800 */
[----:B-1----:R-:W-:-:S07]  /*9130*/  IMAD R20, R26, 0x21, RZ ;  /* 0x000000211a147824 */ /* 0x002fce00078e02ff */
[----:B------:R-:W1:Y:S01]  /*9140*/  LDC R26, c[0x0][0x3d8] ;  /* 0x0000f600ff1a7b82 */ /* 0x000e620000000800 */
[-C--:B------:R-:W-:Y:S02]  /*9150*/  LEA.HI.X.SX32 R11, R20, R29.reuse, 0x1, P5 ;  /* 0x0000001d140b7211 */ /* 0x080fe400028f0eff */
[-C--:B------:R-:W-:Y:S01]  /*9160*/  LEA.HI.X.SX32 R9, R23, R29.reuse, 0x1, P3 ;  /* 0x0000001d17097211 */ /* 0x080fe200018f0eff */
[----:B------:R-:W-:Y:S04]  /*9170*/  STL.64 [R1+0x1280], R12 ;  /* 0x0012800c01007387 */ /* 0x000fe80000100a00 */
[----:B------:R-:W-:Y:S01]  /*9180*/  STL.64 [R1+0x1890], R10 ;  /* 0x0018900a01007387 */ /* 0x000fe20000100a00 */
[CC--:B------:R-:W-:Y:S01]  /*9190*/  IADD3 R4, P2, PT, R21.reuse, R28.reuse, RZ ;  /* 0x0000001c15047210 */ /* 0x0c0fe20007f5e0ff */
[----:B--2---:R-:W-:Y:S01]  /*91a0*/  IMAD R22, R22, 0x10a, RZ ;  /* 0x0000010a16167824 */ /* 0x004fe200078e02ff */
[-C--:B0-----:R-:W-:Y:S01]  /*91b0*/  IADD3 R14, P4, PT, R18, R28.reuse, RZ ;  /* 0x0000001c120e7210 */ /* 0x081fe20007f9e0ff */
[----:B------:R0:W-:Y:S01]  /*91c0*/  STL.64 [R1+0x17b8], R8 ;  /* 0x0017b80801007387 */ /* 0x0001e20000100a00 */
[----:B-1----:R-:W-:Y:S01]  /*91d0*/  IMAD R26, R26, 0x216, RZ ;  /* 0x000002161a1a7824 */ /* 0x002fe200078e02ff */
[-C--:B------:R-:W-:Y:S01]  /*91e0*/  LEA.HI.X.SX32 R3, R21, R29.reuse, 0x1, P1 ;  /* 0x0000001d15037211 */ /* 0x080fe200008f0eff */
[----:B---3--:R-:W-:Y:S01]  /*91f0*/  IMAD R27, R27, 0x214, RZ ;  /* 0x000002141b1b7824 */ /* 0x008fe200078e02ff */
[----:B------:R-:W-:Y:S01]  /*9200*/  LEA.HI.X.SX32 R5, R24, R29, 0x1, P2 ;  /* 0x0000001d18057211 */ /* 0x000fe200010f0eff */
[----:B------:R-:W1:Y:S01]  /*9210*/  LDC R21, c[0x0][0x3d8] ;  /* 0x0000f600ff157b82 */ /* 0x000e620000000800 */
[----:B0-----:R-:W-:-:S07]  /*9220*/  IADD3 R8, P3, PT, R26, R28, RZ ;  /* 0x0000001c1a087210 */ /* 0x001fce0007f7e0ff */
[----:B------:R-:W0:Y:S08]  /*9230*/  LDC R26, c[0x0][0x3d8] ;  /* 0x0000f600ff1a7b82 */ /* 0x000e300000000800 */
[----:B------:R-:W2:Y:S01]  /*9240*/  LDC R23, c[0x0][0x3d8] ;  /* 0x0000f600ff177b82 */ /* 0x000ea20000000800 */
[----:B0-----:R-:W-:-:S07]  /*9250*/  IMAD R24, R26, 0x109, RZ ;  /* 0x000001091a187824 */ /* 0x001fce00078e02ff */
[----:B------:R-:W0:Y:S01]  /*9260*/  LDC R26, c[0x0][0x3d8] ;  /* 0x0000f600ff1a7b82 */ /* 0x000e220000000800 */
[----:B------:R-:W-:-:S07]  /*9270*/  LEA.HI.X.SX32 R15, R24, R29, 0x1, P4 ;  /* 0x0000001d180f7211 */ /* 0x000fce00020f0eff */
[----:B------:R-:W3:Y:S01]  /*9280*/  LDC R24, c[0x0][0x3d8] ;  /* 0x0000f600ff187b82 */ /* 0x000ee20000000800 */
[----:B0-----:R-:W-:-:S07]  /*9290*/  IMAD R20, R26, 0x218, RZ ;  /* 0x000002181a147824 */ /* 0x001fce00078e02ff */
[----:B------:R-:W0:Y:S01]  /*92a0*/  LDC R26, c[0x0][0x3d8] ;  /* 0x0000f600ff1a7b82 */ /* 0x000e220000000800 */
[----:B------:R-:W-:Y:S04]  /*92b0*/  STL.64 [R1+0x1600], R4 ;  /* 0x0016000401007387 */ /* 0x000fe80000100a00 */
[----:B------:R-:W-:Y:S04]  /*92c0*/  STL.64 [R1+0x1278], R2 ;  /* 0x0012780201007387 */ /* 0x000fe80000100a00 */
[----:B------:R4:W-:Y:S01]  /*92d0*/  STL.64 [R1+0x1270], R14 ;  /* 0x0012700e01007387 */ /* 0x0009e20000100a00 */
[----:B------:R-:W-:-:S02]  /*92e0*/  IADD3 R10, P5, PT, R27, R28, RZ ;  /* 0x0000001c1b0a7210 */ /* 0x000fc40007fbe0ff */
[-C--:B------:R-:W-:Y:S01]  /*92f0*/  IADD3 R12, P6, PT, R22, R28.reuse, RZ ;  /* 0x0000001c160c7210 */ /* 0x080fe20007fde0ff */
[----:B------:R-:W2:Y:S01]  /*9300*/  LDC R27, c[0x0][0x3d8] ;  /* 0x0000f600ff1b7b82 */ /* 0x000ea20000000800 */
[----:B----4-:R-:W-:Y:S01]  /*9310*/  IADD3 R14, P4, PT, R20, R28, RZ ;  /* 0x0000001c140e7210 */ /* 0x010fe20007f9e0ff */
[----:B-1----:R-:W-:Y:S02]  /*9320*/  IMAD R20, R21, 0x85, RZ ;  /* 0x0000008515147824 */ /* 0x002fe400078e02ff */
[----:B---3--:R-:W-:Y:S02]  /*9330*/  IMAD R21, R24, 0x21a, RZ ;  /* 0x0000021a18157824 */ /* 0x008fe400078e02ff */
[----:B0-----:R-:W-:Y:S02]  /*9340*/  IMAD R24, R26, 0x10e, RZ ;  /* 0x0000010e1a187824 */ /* 0x001fe400078e02ff */
[----:B------:R-:W0:Y:S01]  /*9350*/  LDC R26, c[0x0][0x3d8] ;  /* 0x0000f600ff1a7b82 */ /* 0x000e220000000800 */
[----:B------:R-:W-:-:S07]  /*9360*/  LEA.HI.X.SX32 R11, R22, R29, 0x1, P5 ;  /* 0x0000001d160b7211 */ /* 0x000fce00028f0eff */
[----:B------:R-:W1:Y:S01]  /*9370*/  LDC R22, c[0x0][0x3d8] ;  /* 0x0000f600ff167b82 */ /* 0x000e620000000800 */
[----:B------:R-:W-:-:S05]  /*9380*/  LEA.HI.X.SX32 R13, R20, R29, 0x1, P6 ;  /* 0x0000001d140d7211 */ /* 0x000fca00030f0eff */
[----:B------:R3:W-:Y:S01]  /*9390*/  STL.64 [R1+0x15f8], R12 ;  /* 0x0015f80c01007387 */ /* 0x0007e20000100a00 */
[----:B--2---:R-:W-:Y:S02]  /*93a0*/  IMAD R23, R23, 0x10c, RZ ;  /* 0x0000010c17177824 */ /* 0x004fe400078e02ff */
[----:B------:R-:W-:Y:S01]  /*93b0*/  IMAD R27, R27, 0x86, RZ ;  /* 0x000000861b1b7824 */ /* 0x000fe200078e02ff */
[-C--:B---3--:R-:W-:Y:S01]  /*93c0*/  IADD3 R12, P6, PT, R21, R28.reuse, RZ ;  /* 0x0000001c150c7210 */ /* 0x088fe20007fde0ff */
[----:B0-----:R-:W-:Y:S02]  /*93d0*/  IMAD R21, R26, 0x10b, RZ ;  /* 0x0000010b1a157824 */ /* 0x001fe400078e02ff */
[----:B------:R-:W0:Y:S01]  /*93e0*/  LDC R26, c[0x0][0x3d8] ;  /* 0x0000f600ff1a7b82 */ /* 0x000e220000000800 */
[----:B------:R-:W-:Y:S01]  /*93f0*/  IADD3 R2, P1, PT, R23, R28, RZ ;  /* 0x0000001c17027210 */ /* 0x000fe20007f3e0ff */
[----:B-1----:R-:W-:-:S06]  /*9400*/  IMAD R20, R22, 0x21c, RZ ;  /* 0x0000021c16147824 */ /* 0x002fcc00078e02ff */
[----:B------:R-:W1:Y:S01]  /*9410*/  LDC R22, c[0x0][0x3d8] ;  /* 0x0000f600ff167b82 */ /* 0x000e620000000800 */
[C---:B------:R-:W-:Y:S02]  /*9420*/  IADD3 R4, P2, PT, R27.reuse, R28, RZ ;  /* 0x0000001c1b047210 */ /* 0x040fe40007f5e0ff */
[----:B------:R-:W-:-:S05]  /*9430*/  LEA.HI.X.SX32 R3, R27, R29, 0x1, P1 ;  /* 0x0000001d1b037211 */ /* 0x000fca00008f0eff */
[----:B------:R-:W2:Y:S01]  /*9440*/  LDC R27, c[0x0][0x3d8] ;  /* 0x0000f600ff1b7b82 */ /* 0x000ea20000000800 */
[-C--:B------:R-:W-:Y:S01]  /*9450*/  LEA.HI.X.SX32 R9, R21, R29.reuse, 0x1, P3 ;  /* 0x0000001d15097211 */ /* 0x080fe200018f0eff */
[----:B0-----:R-:W-:Y:S01]  /*9460*/  IMAD R21, R26, 0x43, RZ ;  /* 0x000000431a157824 */ /* 0x001fe200078e02ff */
[----:B------:R-:W-:Y:S01]  /*9470*/  STL.64 [R1+0x1268], R10 ;  /* 0x0012680a01007387 */ /* 0x000fe20000100a00 */
[----:B------:R-:W-:-:S04]  /*9480*/  LEA.HI.X.SX32 R15, R23, R29, 0x1, P4 ;  /* 0x0000001d170f7211 */ /* 0x000fc800020f0eff */
[----:B------:R-:W0:Y:S01]  /*9490*/  LDC R26, c[0x0][0x3d8] ;  /* 0x0000f600ff1a7b82 */ /* 0x000e220000000800 */
[----:B------:R-:W-:Y:S01]  /*94a0*/  LEA.HI.X.SX32 R5, R21, R29, 0x1, P2 ;  /* 0x0000001d15057211 */ /* 0x000fe200010f0eff */
[----:B-1----:R-:W-:Y:S01]  /*94b0*/  IMAD R22, R22, 0x21e, RZ ;  /* 0x0000021e16167824 */ /* 0x002fe200078e02ff */
[----:B------:R-:W-:Y:S05]  /*94c0*/  STL.64 [R1+0x1260], R8 ;  /* 0x0012600801007387 */ /* 0x000fea0000100a00 */
[----:B------:R-:W1:Y:S01]  /*94d0*/  LDC R21, c[0x0][0x3d8] ;  /* 0x0000f600ff157b82 */ /* 0x000e620000000800 */
[----:B------:R3:W-:Y:S07]  /*94e0*/  STL.64 [R1+0x17b0], R4 ;  /* 0x0017b00401007387 */ /* 0x0007ee0000100a00 */
[----:B------:R-:W4:Y:S01]  /*94f0*/  LDC R23, c[0x0][0x3d8] ;  /* 0x0000f600ff177b82 */ /* 0x000f220000000800 */
[----:B---3--:R-:W-:Y:S01]  /*9500*/  IADD3 R4, P2, PT, R22, R28, RZ ;  /* 0x0000001c16047210 */ /* 0x008fe20007f5e0ff */
[----:B--2---:R-:W-:-:S06]  /*9510*/  IMAD R22, R27, 0x88, RZ ;  /* 0x000000881b167824 */ /* 0x004fcc00078e02ff */
[----:B------:R-:W2:Y:S01]  /*9520*/  LDC R27, c[0x0][0x3d8] ;  /* 0x0000f600ff1b7b82 */ /* 0x000ea20000000800 */
[----:B-1----:R-:W-:Y:S02]  /*9530*/  IMAD R18, R21, 0x10d, RZ ;  /* 0x0000010d15127824 */ /* 0x002fe400078e02ff */
[----:B--2---:R-:W-:-:S05]  /*9540*/  IMAD R21, R27, 0x110, RZ ;  /* 0x000001101b157824 */ /* 0x004fca00078e02ff */
[----:B------:R-:W1:Y:S01]  /*9550*/  LDC R27, c[0x0][0x3d8] ;  /* 0x0000f600ff1b7b82 */ /* 0x000e620000000800 */
[----:B----4-:R-:W-:Y:S01]  /*9560*/  IMAD R23, R23, 0x87, RZ ;  /* 0x0000008717177824 */ /* 0x010fe200078e02ff */
[-C--:B------:R-:W-:Y:S02]  /*9570*/  IADD3 R10, P5, PT, R24, R28.reuse, RZ ;  /* 0x0000001c180a7210 */ /* 0x080fe40007fbe0ff */
[----:B------:R-:W-:Y:S02]  /*9580*/  IADD3 R8, P3, PT, R20, R28, RZ ;  /* 0x0000001c14087210 */ /* 0x000fe40007f7e0ff */
[-C--:B------:R-:W-:Y:S02]  /*9590*/  LEA.HI.X.SX32 R13, R18, R29.reuse, 0x1, P6 ;  /* 0x0000001d120d7211 */ /* 0x080fe400030f0eff */
[-C--:B------:R-:W-:Y:S01]  /*95a0*/  LEA.HI.X.SX32 R11, R23, R29.reuse, 0x1, P5 ;  /* 0x0000001d170b7211 */ /* 0x080fe200028f0eff */
[----:B------:R-:W-:Y:S01]  /*95b0*/  STL.64 [R1+0x15f0], R2 ;  /* 0x0015f00201007387 */ /* 0x000fe20000100a00 */
[----:B------:R-:W-:Y:S01]  /*95c0*/  LEA.HI.X.SX32 R9, R24, R29, 0x1, P3 ;  /* 0x0000001d18097211 */ /* 0x000fe200018f0eff */
[----:B------:R-:W2:Y:S02]  /*95d0*/  LDC R18, c[0x0][0x3d8] ;  /* 0x0000f600ff127b82 */ /* 0x000ea40000000800 */
[----:B------:R-:W-:Y:S04]  /*95e0*/  STL.64 [R1+0x1258], R14 ;  /* 0x0012580e01007387 */ /* 0x000fe80000100a00 */
[----:B------:R-:W-:Y:S02]  /*95f0*/  STL.64 [R1+0x1250], R12 ;  /* 0x0012500c01007387 */ /* 0x000fe40000100a00 */
[----:B------:R-:W3:Y:S02]  /*9600*/  LDC R24, c[0x0][0x3d8] ;  /* 0x0000f600ff187b82 */ /* 0x000ee40000000800 */
[----:B------:R-:W-:Y:S01]  /*9610*/  STL.64 [R1+0x15e8], R10 ;  /* 0x0015e80a01007387 */ /* 0x000fe20000100a00 */
[----:B-1----:R-:W-:-:S03]  /*9620*/  IMAD R27, R27, 0x220, RZ ;  /* 0x000002201b1b7824 */ /* 0x002fc600078e02ff */
[----:B------:R1:W-:Y:S01]  /*9630*/  STL.64 [R1+0x1248], R8 ;  /* 0x0012480801007387 */ /* 0x0003e20000100a00 */
[----:B0-----:R-:W-:Y:S01]  /*9640*/  IMAD R20, R26, 0x22, RZ ;  /* 0x000000221a147824 */ /* 0x001fe200078e02ff */
[----:B------:R-:W0:Y:S01]  /*9650*/  LDC R23, c[0x0][0x3d8] ;  /* 0x0000f600ff177b82 */ /* 0x000e220000000800 */
[----:B--2---:R-:W-:-:S07]  /*9660*/  IMAD R16, R18, 0x10f, RZ ;  /* 0x0000010f12107824 */ /* 0x004fce00078e02ff */
[----:B------:R-:W2:Y:S01]  /*9670*/  LDC R26, c[0x0][0x3d8] ;  /* 0x0000f600ff1a7b82 */ /* 0x000ea20000000800 */
[----:B-1----:R-:W-:-:S07]  /*9680*/  IADD3 R8, P3, PT, R27, R28, RZ ;  /* 0x0000001c1b087210 */ /* 0x002fce0007f7e0ff */
[----:B------:R-:W1:Y:S01]  /*9690*/  LDC R27, c[0x0][0x3d8] ;  /* 0x0000f600ff1b7b82 */ /* 0x000e620000000800 */
[----:B---3--:R-:W-:Y:S01]  /*96a0*/  IMAD R18, R24, 0x222, RZ ;  /* 0x0000022218127824 */ /* 0x008fe200078e02ff */
[----:B------:R-:W-:Y:S01]  /*96b0*/  IADD3 R2, P1, PT, R20, R28, RZ ;  /* 0x0000001c14027210 */ /* 0x000fe20007f3e0ff */
[----:B-1----:R-:W-:-:S05]  /*96c0*/  IMAD R24, R27, 0x11, RZ ;  /* 0x000000111b187824 */ /* 0x002fca00078e02ff */
[----:B------:R-:W1:Y:S01]  /*96d0*/  LDC R27, c[0x0][0x3d8] ;  /* 0x0000f600ff1b7b82 */ /* 0x000e620000000800 */
[----:B------:R-:W-:Y:S01]  /*96e0*/  LEA.HI.X.SX32 R3, R24, R29, 0x1, P1 ;  /* 0x0000001d18037211 */ /* 0x000fe200008f0eff */
[----:B--2---:R-:W-:Y:S02]  /*96f0*/  IMAD R26, R26, 0x44, RZ ;  /* 0x000000441a1a7824 */ /* 0x004fe400078e02ff */
[----:B-1----:R-:W-:-:S04]  /*9700*/  IMAD R24, R27, 0x224, RZ ;  /* 0x000002241b187824 */ /* 0x002fc800078e02ff */
[----:B------:R-:W1:Y:S01]  /*9710*/  LDC R27, c[0x0][0x3d8] ;  /* 0x0000f600ff1b7b82 */ /* 0x000e620000000800 */
[-C--:B------:R-:W-:Y:S02]  /*9720*/  IADD3 R14, P4, PT, R26, R28.reuse, RZ ;  /* 0x0000001c1a0e7210 */ /* 0x080fe40007f9e0ff */
[-C--:B------:R-:W-:Y:S02]  /*9730*/  IADD3 R12, P6, PT, R22, R28.reuse, RZ ;  /* 0x0000001c160c7210 */ /* 0x080fe40007fde0ff */
[-C--:B------:R-:W-:Y:S02]  /*9740*/  LEA.HI.X.SX32 R5, R16, R29.reuse, 0x1, P2 ;  /* 0x0000001d10057211 */ /* 0x080fe400010f0eff */
[-C--:B------:R-:W-:Y:S02]  /*9750*/  LEA.HI.X.SX32 R15, R20, R29.reuse, 0x1, P4 ;  /* 0x0000001d140f7211 */ /* 0x080fe400020f0eff */
[-C--:B------:R-:W-:Y:S01]  /*9760*/  LEA.HI.X.SX32 R13, R26, R29.reuse, 0x1, P6 ;  /* 0x0000001d1a0d7211 */ /* 0x080fe200030f0eff */
[----:B------:R-:W-:Y:S01]  /*9770*/  STL.64 [R1+0x1240], R4 ;  /* 0x0012400401007387 */ /* 0x000fe20000100a00 */
[----:B------:R-:W-:Y:S01]  /*9780*/  IADD3 R10, P5, PT, R21, R28, RZ ;  /* 0x0000001c150a7210 */ /* 0x000fe20007fbe0ff */
[----:B0-----:R-:W-:Y:S01]  /*9790*/  IMAD R23, R23, 0x112, RZ ;  /* 0x0000011217177824 */ /* 0x001fe200078e02ff */
[----:B------:R-:W-:Y:S01]  /*97a0*/  LEA.HI.X.SX32 R9, R21, R29, 0x1, P3 ;  /* 0x0000001d15097211 */ /* 0x000fe200018f0eff */
[----:B------:R-:W-:Y:S01]  /*97b0*/  STL.64 [R1+0x18f0], R2 ;  /* 0x0018f00201007387 */ /* 0x000fe20000100a00 */
[----:B-1----:R-:W-:-:S03]  /*97c0*/  IMAD R27, R27, 0x226, RZ ;  /* 0x000002261b1b7824 */ /* 0x002fc600078e02ff */
[----:B------:R-:W-:Y:S01]  /*97d0*/  STL.64 [R1+0x1888], R14 ;  /* 0x0018880e01007387 */ /* 0x000fe20000100a00 */
[----:B------:R-:W-:Y:S01]  /*97e0*/  LEA.HI.X.SX32 R11, R22, R29, 0x1, P5 ;  /* 0x0000001d160b7211 */ /* 0x000fe200028f0eff */
[----:B------:R-:W0:Y:S02]  /*97f0*/  LDC R21, c[0x0][0x3d8] ;  /* 0x0000f600ff157b82 */ /* 0x000e240000000800 */
[----:B------:R1:W-:Y:S06]  /*9800*/  STL.64 [R1+0x17a8], R12 ;  /* 0x0017a80c01007387 */ /* 0x0003ec0000100a00 */
[----:B------:R-:W2:Y:S01]  /*9810*/  LDC R26, c[0x0][0x3d8] ;  /* 0x0000f600ff1a7b82 */ /* 0x000ea20000000800 */
[----:B-1----:R-:W-:-:S07]  /*9820*/  IADD3 R12, P6, PT, R27, R28, RZ ;  /* 0x0000001c1b0c7210 */ /* 0x002fce0007fde0ff */
[----:B------:R-:W1:Y:S02]  /*9830*/  LDC R27, c[0x0][0x3d8] ;  /* 0x0000f600ff1b7b82 */ /* 0x000e640000000800 */
[----:B-1----:R-:W-:-:S06]  /*9840*/  IMAD R22, R27, 0x111, RZ ;  /* 0x000001111b167824 */ /* 0x002fcc00078e02ff */
[----:B------:R-:W1:Y:S01]  /*9850*/  LDC R27, c[0x0][0x3d8] ;  /* 0x0000f600ff1b7b82 */ /* 0x000e620000000800 */
[-C--:B------:R-:W-:Y:S01]  /*9860*/  IADD3 R4, P2, PT, R18, R28.reuse, RZ ;  /* 0x0000001c12047210 */ /* 0x080fe20007f5e0ff */
[----:B------:R-:W-:Y:S03]  /*9870*/  STL.64 [R1+0x15e0], R10 ;  /* 0x0015e00a01007387 */ /* 0x000fe60000100a00 */
[----:B------:R-:W-:Y:S01]  /*9880*/  LEA.HI.X.SX32 R5, R22, R29, 0x1, P2 ;  /* 0x0000001d16057211 */ /* 0x000fe200010f0eff */
[----:B-1----:R-:W-:Y:S02]  /*9890*/  IMAD R20, R27, 0x228, RZ ;  /* 0x000002281b147824 */ /* 0x002fe400078e02ff */
[----:B------:R-:W1:Y:S08]  /*98a0*/  LDC R22, c[0x0][0x3d8] ;  /* 0x0000f600ff167b82 */ /* 0x000e700000000800 */
[----:B------:R-:W3:Y:S01]  /*98b0*/  LDC R27, c[0x0][0x3d8] ;  /* 0x0000f600ff1b7b82 */ /* 0x000ee20000000800 */
[----:B------:R-:W-:Y:S04]  /*98c0*/  STL.64 [R1+0x1238], R8 ;  /* 0x0012380801007387 */ /* 0x000fe80000100a00 */
[----:B------:R4:W-:Y:S02]  /*98d0*/  STL.64 [R1+0x1230], R4 ;  /* 0x0012300401007387 */ /* 0x0009e40000100a00 */
[----:B----4-:R-:W-:Y:S01]  /*98e0*/  IADD3 R4, P2, PT, R20, R28, RZ ;  /* 0x0000001c14047210 */ /* 0x010fe20007f5e0ff */
[----:B---3--:R-:W-:-:S02]  /*98f0*/  IMAD R20, R27, 0x116, RZ ;  /* 0x000001161b147824 */ /* 0x008fc400078e02ff */
[----:B------:R-:W3:Y:S01]  /*9900*/  LDC R27, c[0x0][0x3d8] ;  /* 0x0000f600ff1b7b82 */ /* 0x000ee20000000800 */
[----:B0-----:R-:W-:Y:S01]  /*9910*/  IMAD R21, R21, 0x89, RZ ;  /* 0x0000008915157824 */ /* 0x001fe200078e02ff */
[-C--:B------:R-:W-:Y:S01]  /*9920*/  IADD3 R2, P1, PT, R23, R28.reuse, RZ ;  /* 0x0000001c17027210 */ /* 0x080fe20007f3e0ff */
[----:B-1----:R-:W-:Y:S01]  /*9930*/  IMAD R22, R22, 0x22a, RZ ;  /* 0x0000022a16167824 */ /* 0x002fe200078e02ff */
[-C--:B------:R-:W-:Y:S02]  /*9940*/  IADD3 R14, P4, PT, R24, R28.reuse, RZ ;  /* 0x0000001c180e7210 */ /* 0x080fe40007f9e0ff */
[-C--:B------:R-:W-:Y:S02]  /*9950*/  LEA.HI.X.SX32 R3, R21, R29.reuse, 0x1, P1 ;  /* 0x0000001d15037211 */ /* 0x080fe400008f0eff */
[----:B------:R-:W-:Y:S01]  /*9960*/  LEA.HI.X.SX32 R15, R23, R29, 0x1, P4 ;  /* 0x0000001d170f7211 */ /* 0x000fe200020f0eff */
[----:B------:R-:W0:Y:S02]  /*9970*/  LDC R24, c[0x0][0x3d8] ;  /* 0x0000f600ff187b82 */ /* 0x000e240000000800 */
[----:B------:R1:W-:Y:S06]  /*9980*/  STL.64 [R1+0x15d8], R2 ;  /* 0x0015d80201007387 */ /* 0x0003ec0000100a00 */
[----:B------:R-:W4:Y:S01]  /*9990*/  LDC R23, c[0x0][0x3d8] ;  /* 0x0000f600ff177b82 */ /* 0x000f220000000800 */
[----:B-1----:R-:W-:Y:S01]  /*99a0*/  IADD3 R2, P1, PT, R22, R28, RZ ;  /* 0x0000001c16027210 */ /* 0x002fe20007f3e0ff */
[----:B---3--:R-:W-:-:S06]  /*99b0*/  IMAD R22, R27, 0x113, RZ ;  /* 0x000001131b167824 */ /* 0x008fcc00078e02ff */
[----:B------:R-:W1:Y:S01]  /*99c0*/  LDC R27, c[0x0][0x3d8] ;  /* 0x0000f600ff1b7b82 */ /* 0x000e620000000800 */
[----:B----4-:R-:W-:Y:S02]  /*99d0*/  IMAD R21, R23, 0x22c, RZ ;  /* 0x0000022c17157824 */ /* 0x010fe400078e02ff */
[----:B-1----:R-:W-:-:S05]  /*99e0*/  IMAD R23, R27, 0x45, RZ ;  /* 0x000000451b177824 */ /* 0x002fca00078e02ff */
[----:B------:R-:W1:Y:S01]  /*99f0*/  LDC R27, c[0x0][0x3d8] ;  /* 0x0000f600ff1b7b82 */ /* 0x000e620000000800 */
[----:B0-----:R-:W-:-:S05]  /*9a00*/  IMAD R24, R24, 0x8a, RZ ;  /* 0x0000008a18187824 */ /* 0x001fca00078e02ff */
[----:B------:R-:W-:-:S04]  /*9a10*/  IADD3 R10, P5, PT, R24, R28, RZ ;  /* 0x0000001c180a7210 */ /* 0x000fc80007fbe0ff */
[-C--:B------:R-:W-:Y:S01]  /*9a20*/  LEA.HI.X.SX32 R11, R23, R29.reuse, 0x1, P5 ;  /* 0x0000001d170b7211 */ /* 0x080fe200028f0eff */
[----:B-1----:R-:W-:Y:S02]  /*9a30*/  IMAD R23, R27, 0x46, RZ ;  /* 0x000000461b177824 */ /* 0x002fe400078e02ff */
[----:B------:R-:W0:Y:S01]  /*9a40*/  LDC R27, c[0x0][0x3d8] ;  /* 0x0000f600ff1b7b82 */ /* 0x000e220000000800 */
[----:B--2---:R-:W-:Y:S01]  /*9a50*/  IMAD R26, R26, 0x114, RZ ;  /* 0x000001141a1a7824 */ /* 0x004fe200078e02ff */
[-C--:B------:R-:W-:Y:S01]  /*9a60*/  LEA.HI.X.SX32 R13, R22, R29.reuse, 0x1, P6 ;  /* 0x0000001d160d7211 */ /* 0x080fe200030f0eff */
[----:B------:R-:W-:Y:S03]  /*9a70*/  STL.64 [R1+0x1228], R14 ;  /* 0x0012280e01007387 */ /* 0x000fe60000100a00 */
[----:B------:R-:W-:Y:S02]  /*9a80*/  IADD3 R8, P3, PT, R26, R28, RZ ;  /* 0x0000001c1a087210 */ /* 0x000fe40007f7e0ff */
[----:B------:R-:W1:Y:S01]  /*9a90*/  LDC R22, c[0x0][0x3d8] ;  /* 0x0000f600ff167b82 */ /* 0x000e620000000800 */
[----:B------:R2:W-:Y:S01]  /*9aa0*/  STL.64 [R1+0x1220], R12 ;  /* 0x0012200c01007387 */ /* 0x0005e20000100a00 */
[----:B------:R-:W-:-:S06]  /*9ab0*/  LEA.HI.X.SX32 R9, R24, R29, 0x1, P3 ;  /* 0x0000001d18097211 */ /* 0x000fcc00018f0eff */
[----:B------:R-:W3:Y:S01]  /*9ac0*/  LDC R24, c[0x0][0x3d8] ;  /* 0x0000f600ff187b82 */ /* 0x000ee20000000800 */
[----:B--2---:R-:W-:Y:S01]  /*9ad0*/  IADD3 R12, P6, PT, R21, R28, RZ ;  /* 0x0000001c150c7210 */ /* 0x004fe20007fde0ff */
[----:B0-----:R-:W-:-:S06]  /*9ae0*/  IMAD R21, R27, 0x8c, RZ ;  /* 0x0000008c1b157824 */ /* 0x001fcc00078e02ff */
[----:B------:R-:W0:Y:S01]  /*9af0*/  LDC R27, c[0x0][0x3d8] ;  /* 0x0000f600ff1b7b82 */ /* 0x000e220000000800 */
[----:B------:R-:W-:Y:S01]  /*9b00*/  LEA.HI.X.SX32 R5, R26, R29, 0x1, P2 ;  /* 0x0000001d1a057211 */ /* 0x000fe200010f0eff */
[----:B------:R2:W-:Y:S01]  /*9b10*/  STL.64 [R1+0x17a0], R10 ;  /* 0x0017a00a01007387 */ /* 0x0005e20000100a00 */
[----:B-1----:R-:W-:-:S05]  /*9b20*/  IMAD R22, R22, 0x22e, RZ ;  /* 0x0000022e16167824 */ /* 0x002fca00078e02ff */
[----:B------:R-:W1:Y:S01]  /*9b30*/  LDC R26, c[0x0][0x3d8] ;  /* 0x0000f600ff1a7b82 */ /* 0x000e620000000800 */
[----:B--2---:R-:W-:Y:S01]  /*9b40*/  IADD3 R10, P5, PT, R22, R28, RZ ;  /* 0x0000001c160a7210 */ /* 0x004fe20007fbe0ff */
[----:B---3--:R-:W-:Y:S02]  /*9b50*/  IMAD R22, R24, 0x118, RZ ;  /* 0x0000011818167824 */ /* 0x008fe400078e02ff */
[----:B0-----:R-:W-:-:S04]  /*9b60*/  IMAD R24, R27, 0x115, RZ ;  /* 0x000001151b187824 */ /* 0x001fc800078e02ff */
[----:B------:R-:W0:Y:S01]  /*9b70*/  LDC R27, c[0x0][0x3d8] ;  /* 0x0000f600ff1b7b82 */ /* 0x000e220000000800 */
[----:B------:R-:W-:Y:S01]  /*9b80*/  IADD3 R14, P4, PT, R20, R28, RZ ;  /* 0x0000001c140e7210 */ /* 0x000fe20007f9e0ff */
[----:B-1----:R-:W-:Y:S01]  /*9b90*/  IMAD R26, R26, 0x8b, RZ ;  /* 0x0000008b1a1a7824 */ /* 0x002fe200078e02ff */
[-C--:B------:R-:W-:Y:S01]  /*9ba0*/  LEA.HI.X.SX32 R3, R24, R29.reuse, 0x1, P1 ;  /* 0x0000001d18037211 */ /* 0x080fe200008f0eff */
[----:B------:R-:W-:Y:S01]  /*9bb0*/  STL.64 [R1+0x15d0], R8 ;  /* 0x0015d00801007387 */ /* 0x000fe20000100a00 */
[----:B------:R-:W-:-:S03]  /*9bc0*/  LEA.HI.X.SX32 R13, R20, R29, 0x1, P6 ;  /* 0x0000001d140d7211 */ /* 0x000fc600030f0eff */
[----:B------:R-:W1:Y:S01]  /*9bd0*/  LDC R24, c[0x0][0x3d8] ;  /* 0x0000f600ff187b82 */ /* 0x000e620000000800 */
[----:B------:R-:W-:Y:S01]  /*9be0*/  LEA.HI.X.SX32 R15, R26, R29, 0x1, P4 ;  /* 0x0000001d1a0f7211 */ /* 0x000fe200020f0eff */
[----:B------:R-:W-:Y:S04]  /*9bf0*/  STL.64 [R1+0x1218], R4 ;  /* 0x0012180401007387 */ /* 0x000fe80000100a00 */
[----:B------:R-:W-:Y:S02]  /*9c00*/  STL.64 [R1+0x1210], R2 ;  /* 0x0012100201007387 */ /* 0x000fe40000100a00 */
[----:B------:R-:W2:Y:S02]  /*9c10*/  LDC R26, c[0x0][0x3d8] ;  /* 0x0000f600ff1a7b82 */ /* 0x000ea40000000800 */
[----:B------:R3:W-:Y:S01]  /*9c20*/  STL.64 [R1+0x15c8], R14 ;  /* 0x0015c80e01007387 */ /* 0x0007e20000100a00 */
[----:B0-----:R-:W-:-:S05]  /*9c30*/  IMAD R27, R27, 0x230, RZ ;  /* 0x000002301b1b7824 */ /* 0x001fca00078e02ff */
[----:B---3--:R-:W-:Y:S02]  /*9c40*/  IADD3 R14, P4, PT, R27, R28, RZ ;  /* 0x0000001c1b0e7210 */ /* 0x008fe40007f9e0ff */
[----:B------:R-:W0:Y:S01]  /*9c50*/  LDC R27, c[0x0][0x3d8] ;  /* 0x0000f600ff1b7b82 */ /* 0x000e220000000800 */
[----:B--2---:R-:W-:-:S07]  /*9c60*/  IMAD R18, R26, 0x232, RZ ;  /* 0x000002321a127824 */ /* 0x004fce00078e02ff */
[----:B------:R-:W2:Y:S01]  /*9c70*/  LDC R26, c[0x0][0x3d8] ;  /* 0x0000f600ff1a7b82 */ /* 0x000ea20000000800 */
[----:B0-----:R-:W-:-:S07]  /*9c80*/  IMAD R20, R27, 0x117, RZ ;  /* 0x000001171b147824 */ /* 0x001fce00078e02ff */
[----:B------:R-:W0:Y:S01]  /*9c90*/  LDC R27, c[0x0][0x3d8] ;  /* 0x0000f600ff1b7b82 */ /* 0x000e220000000800 */
[----:B------:R-:W-:Y:S01]  /*9ca0*/  LEA.HI.X.SX32 R11, R20, R29, 0x1, P5 ;  /* 0x0000001d140b7211 */ /* 0x000fe200028f0eff */
[----:B--2---:R-:W-:Y:S02]  /*9cb0*/  IMAD R20, R26, 0x23, RZ ;  /* 0x000000231a147824 */ /* 0x004fe400078e02ff */
[----:B0-----:R-:W-:-:S04]  /*9cc0*/  IMAD R26, R27, 0x234, RZ ;  /* 0x000002341b1a7824 */ /* 0x001fc800078e02ff */
[----:B------:R-:W0:Y:S01]  /*9cd0*/  LDC R27, c[0x0][0x3d8] ;  /* 0x0000f600ff1b7b82 */ /* 0x000e220000000800 */
[-C--:B------:R-:W-:Y:S02]  /*9ce0*/  IADD3 R8, P3, PT, R23, R28.reuse, RZ ;  /* 0x0000001c17087210 */ /* 0x080fe40007f7e0ff */
[-C--:B------:R-:W-:Y:S02]  /*9cf0*/  IADD3 R4, P2, PT, R21, R28.reuse, RZ ;  /* 0x0000001c15047210 */ /* 0x080fe40007f5e0ff */
[-C--:B------:R-:W-:Y:S02]  /*9d00*/  LEA.HI.X.SX32 R9, R20, R29.reuse, 0x1, P3 ;  /* 0x0000001d14097211 */ /* 0x080fe400018f0eff */
[-C--:B------:R-:W-:Y:S01]  /*9d10*/  LEA.HI.X.SX32 R5, R23, R29.reuse, 0x1, P2 ;  /* 0x0000001d17057211 */ /* 0x080fe200010f0eff */
[----:B------:R-:W-:Y:S01]  /*9d20*/  STL.64 [R1+0x1208], R12 ;  /* 0x0012080c01007387 */ /* 0x000fe20000100a00 */
[-C--:B------:R-:W-:Y:S01]  /*9d30*/  IADD3 R2, P1, PT, R22, R28.reuse, RZ ;  /* 0x0000001c16027210 */ /* 0x080fe20007f3e0ff */
[----:B-1----:R-:W-:Y:S01]  /*9d40*/  IMAD R24, R24, 0x11a, RZ ;  /* 0x0000011a18187824 */ /* 0x002fe200078e02ff */
[----:B------:R-:W-:Y:S01]  /*9d50*/  LEA.HI.X.SX32 R15, R22, R29, 0x1, P4 ;  /* 0x0000001d160f7211 */ /* 0x000fe200020f0eff */
[----:B------:R-:W-:Y:S01]  /*9d60*/  STL.64 [R1+0x1200], R10 ;  /* 0x0012000a01007387 */ /* 0x000fe20000100a00 */
[----:B------:R-:W1:Y:S03]  /*9d70*/  LDC R22, c[0x0][0x3d8] ;  /* 0x0000f600ff167b82 */ /* 0x000e660000000800 */
[----:B------:R-:W-:Y:S04]  /*9d80*/  STL.64 [R1+0x1880], R8 ;  /* 0x0018800801007387 */ /* 0x000fe80000100a00 */
[----:B------:R2:W-:Y:S01]  /*9d90*/  STL.64 [R1+0x1798], R4 ;  /* 0x0017980401007387 */ /* 0x0005e20000100a00 */
[----:B0-----:R-:W-:Y:S01]  /*9da0*/  IMAD R27, R27, 0x236, RZ ;  /* 0x000002361b1b7824 */ /* 0x001fe200078e02ff */
[----:B------:R-:W0:Y:S04]  /*9db0*/  LDC R23, c[0x0][0x3d8] ;  /* 0x0000f600ff177b82 */ /* 0x000e280000000800 */
[----:B--2---:R-:W-:-:S04]  /*9dc0*/  IADD3 R4, P2, PT, R27, R28, RZ ;  /* 0x0000001c1b047210 */ /* 0x004fc80007f5e0ff */
[----:B------:R-:W2:Y:S01]  /*9dd0*/  LDC R27, c[0x0][0x3d8] ;  /* 0x0000f600ff1b7b82 */ /* 0x000ea20000000800 */
[----:B------:R-:W-:Y:S01]  /*9de0*/  IADD3 R12, P6, PT, R18, R28, RZ ;  /* 0x0000001c120c7210 */ /* 0x000fe20007fde0ff */
[----:B--2---:R-:W-:-:S05]  /*9df0*/  IMAD R27, R27, 0x119, RZ ;  /* 0x000001191b1b7824 */ /* 0x004fca00078e02ff */
[----:B------:R-:W-:Y:S02]  /*9e00*/  LEA.HI.X.SX32 R13, R27, R29, 0x1, P6 ;  /* 0x0000001d1b0d7211 */ /* 0x000fe400030f0eff */
[----:B------:R-:W2:Y:S01]  /*9e10*/  LDC R27, c[0x0][0x3d8] ;  /* 0x0000f600ff1b7b82 */ /* 0x000ea20000000800 */
[----:B-1----:R-:W-:Y:S01]  /*9e20*/  IMAD R20, R22, 0x238, RZ ;  /* 0x0000023816147824 */ /* 0x002fe200078e02ff */
[----:B------:R-:W-:-:S06]  /*9e30*/  IADD3 R10, P5, PT, R24, R28, RZ ;  /* 0x0000001c180a7210 */ /* 0x000fcc0007fbe0ff */
[----:B------:R-:W1:Y:S01]  /*9e40*/  LDC R22, c[0x0][0x3d8] ;  /* 0x0000f600ff167b82 */ /* 0x000e620000000800 */
[----:B--2---:R-:W-:-:S05]  /*9e50*/  IMAD R27, R27, 0x8d, RZ ;  /* 0x0000008d1b1b7824 */ /* 0x004fca00078e02ff */
[-C--:B------:R-:W-:Y:S02]  /*9e60*/  LEA.HI.X.SX32 R11, R27, R29.reuse, 0x1, P5 ;  /* 0x0000001d1b0b7211 */ /* 0x080fe400028f0eff */
[----:B------:R-:W2:Y:S01]  /*9e70*/  LDC R27, c[0x0][0x3d8] ;  /* 0x0000f600ff1b7b82 */ /* 0x000ea20000000800 */
[----:B------:R-:W-:Y:S01]  /*9e80*/  LEA.HI.X.SX32 R3, R21, R29, 0x1, P1 ;  /* 0x0000001d15037211 */ /* 0x000fe200008f0eff */
[----:B-1----:R-:W-:Y:S01]  /*9e90*/  IMAD R22, R22, 0x23a, RZ ;  /* 0x0000023a16167824 */ /* 0x002fe200078e02ff */
[----:B------:R-:W-:-:S03]  /*9ea0*/  IADD3 R8, P3, PT, R26, R28, RZ ;  /* 0x0000001c1a087210 */ /* 0x000fc60007f7e0ff */
[----:B------:R-:W-:Y:S02]  /*9eb0*/  STL.64 [R1+0x15c0], R2 ;  /* 0x0015c00201007387 */ /* 0x000fe40000100a00 */
[----:B------:R-:W1:Y:S02]  /*9ec0*/  LDC R26, c[0x0][0x3d8] ;  /* 0x0000f600ff1a7b82 */ /* 0x000e640000000800 */
[----:B------:R-:W-:Y:S04]  /*9ed0*/  STL.64 [R1+0x11f8], R14 ;  /* 0x0011f80e01007387 */ /* 0x000fe80000100a00 */
[----:B------:R-:W-:Y:S01]  /*9ee0*/  STL.64 [R1+0x11f0], R12 ;  /* 0x0011f00c01007387 */ /* 0x000fe20000100a00 */
[----:B0-----:R-:W-:Y:S01]  /*9ef0*/  IMAD R23, R23, 0x11c, RZ ;  /* 0x0000011c17177824 */ /* 0x001fe200078e02ff */
[----:B------:R-:W0:Y:S02]  /*9f00*/  LDC R21, c[0x0][0x3d8] ;  /* 0x0000f600ff157b82 */ /* 0x000e240000000800 */
[----:B------:R3:W-:Y:S02]  /*9f10*/  STL.64 [R1+0x15b8], R10 ;  /* 0x0015b80a01007387 */ /* 0x0007e40000100a00 */
[----:B---3--:R-:W-:Y:S01]  /*9f20*/  IADD3 R10, P5, PT, R22, R28, RZ ;  /* 0x0000001c160a7210 */ /* 0x008fe20007fbe0ff */
[----:B--2---:R-:W-:-:S03]  /*9f30*/  IMAD R22, R27, 0x11b, RZ ;  /* 0x0000011b1b167824 */ /* 0x004fc600078e02ff */
[----:B------:R-:W2:Y:S01]  /*9f40*/  LDC R27, c[0x0][0x3d8] ;  /* 0x0000f600ff1b7b82 */ /* 0x000ea20000000800 */
[----:B-1----:R-:W-:-:S05]  /*9f50*/  IMAD R26, R26, 0x8e, RZ ;  /* 0x0000008e1a1a7824 */ /* 0x002fca00078e02ff */
[----:B------:R-:W-:Y:S01]  /*9f60*/  IADD3 R2, P1, PT, R26, R28, RZ ;  /* 0x0000001c1a027210 */ /* 0x000fe20007f3e0ff */
[----:B--2---:R-:W-:-:S05]  /*9f70*/  IMAD R27, R27, 0x47, RZ ;  /* 0x000000471b1b7824 */ /* 0x004fca00078e02ff */
[-C--:B------:R-:W-:Y:S02]  /*9f80*/  LEA.HI.X.SX32 R3, R27, R29.reuse, 0x1, P1 ;  /* 0x0000001d1b037211 */ /* 0x080fe400008f0eff */
[----:B------:R-:W1:Y:S01]  /*9f90*/  LDC R27, c[0x0][0x3d8] ;  /* 0x0000f600ff1b7b82 */ /* 0x000e620000000800 */
[----:B------:R-:W-:Y:S02]  /*9fa0*/  LEA.HI.X.SX32 R5, R22, R29, 0x1, P2 ;  /* 0x0000001d16057211 */ /* 0x000fe400010f0eff */
[----:B------:R-:W-:-:S05]  /*9fb0*/  IADD3 R12, P6, PT, R20, R28, RZ ;  /* 0x0000001c140c7210 */ /* 0x000fca0007fde0ff */
[----:B------:R-:W2:Y:S01]  /*9fc0*/  LDC R22, c[0x0][0x3d8] ;  /* 0x0000f600ff167b82 */ /* 0x000ea20000000800 */
[----:B-1----:R-:W-:-:S07]  /*9fd0*/  IMAD R20, R27, 0x24, RZ ;  /* 0x000000241b147824 */ /* 0x002fce00078e02ff */
[----:B------:R-:W1:Y:S01]  /*9fe0*/  LDC R27, c[0x0][0x3d8] ;  /* 0x0000f600ff1b7b82 */ /* 0x000e620000000800 */
[----:B------:R-:W-:Y:S01]  /*9ff0*/  LEA.HI.X.SX32 R9, R24, R29, 0x1, P3 ;  /* 0x0000001d18097211 */ /* 0x000fe200018f0eff */
[----:B--2---:R-:W-:-:S04]  /*a000*/  IMAD R22, R22, 0x23e, RZ ;  /* 0x0000023e16167824 */ /* 0x004fc800078e02ff */
[----:B------:R-:W-:Y:S01]  /*a010*/  STL.64 [R1+0x11e8], R8 ;  /* 0x0011e80801007387 */ /* 0x000fe20000100a00 */
[-C--:B------:R-:W-:Y:S01]  /*a020*/  IADD3 R14, P4, PT, R23, R28.reuse, RZ ;  /* 0x0000001c170e7210 */ /* 0x080fe20007f9e0ff */
[----:B0-----:R-:W-:Y:S01]  /*a030*/  IMAD R18, R21, 0x11e, RZ ;  /* 0x0000011e15127824 */ /* 0x001fe200078e02ff */
[-C--:B------:R-:W-:Y:S01]  /*a040*/  LEA.HI.X.SX32 R13, R23, R29.reuse, 0x1, P6 ;  /* 0x0000001d170d7211 */ /* 0x080fe200030f0eff */
[----:B------:R-:W-:Y:S01]  /*a050*/  STL.64 [R1+0x11e0], R4 ;  /* 0x0011e00401007387 */ /* 0x000fe20000100a00 */
[----:B------:R-:W0:Y:S03]  /*a060*/  LDC R23, c[0x0][0x3d8] ;  /* 0x0000f600ff177b82 */ /* 0x000e260000000800 */
[----:B------:R2:W-:Y:S05]  /*a070*/  STL.64 [R1+0x1790], R2 ;  /* 0x0017900201007387 */ /* 0x0005ea0000100a00 */
[----:B------:R-:W3:Y:S01]  /*a080*/  LDC R24, c[0x0][0x3d8] ;  /* 0x0000f600ff187b82 */ /* 0x000ee20000000800 */
[----:B--2---:R-:W-:Y:S01]  /*a090*/  IADD3 R2, P1, PT, R22, R28, RZ ;  /* 0x0000001c16027210 */ /* 0x004fe20007f3e0ff */
[----:B-1----:R-:W-:Y:S01]  /*a0a0*/  IMAD R22, R27, 0x11d, RZ ;  /* 0x0000011d1b167824 */ /* 0x002fe200078e02ff */
[----:B------:R-:W-:-:S05]  /*a0b0*/  LEA.HI.X.SX32 R15, R26, R29, 0x1, P4 ;  /* 0x0000001d1a0f7211 */ /* 0x000fca00020f0eff */
[----:B------:R-:W1:Y:S01]  /*a0c0*/  LDC R27, c[0x0][0x3d8] ;  /* 0x0000f600ff1b7b82 */ /* 0x000e620000000800 */
[----:B------:R-:W-:Y:S01]  /*a0d0*/  LEA.HI.X.SX32 R11, R22, R29, 0x1, P5 ;  /* 0x0000001d160b7211 */ /* 0x000fe200028f0eff */
[----:B0-----:R-:W-:Y:S01]  /*a0e0*/  IMAD R22, R23, 0x90, RZ ;  /* 0x0000009017167824 */ /* 0x001fe200078e02ff */
[----:B------:R-:W-:-:S05]  /*a0f0*/  IADD3 R8, P3, PT, R18, R28, RZ ;  /* 0x0000001c12087210 */ /* 0x000fca0007f7e0ff */
[----:B------:R-:W0:Y:S08]  /*a100*/  LDC R26, c[0x0][0x3d8] ;  /* 0x0000f600ff1a7b82 */ /* 0x000e300000000800 */
[----:B------:R-:W2:Y:S01]  /*a110*/  LDC R21, c[0x0][0x3d8] ;  /* 0x0000f600ff157b82 */ /* 0x000ea20000000800 */
[----:B-1----:R-:W-:-:S07]  /*a120*/  IMAD R23, R27, 0x8f, RZ ;  /* 0x0000008f1b177824 */ /* 0x002fce00078e02ff */
[----:B------:R-:W1:Y:S01]  /*a130*/  LDC R27, c[0x0][0x3d8] ;  /* 0x0000f600ff1b7b82 */ /* 0x000e620000000800 */
[----:B------:R-:W-:Y:S01]  /*a140*/  LEA.HI.X.SX32 R9, R23, R29, 0x1, P3 ;  /* 0x0000001d17097211 */ /* 0x000fe200018f0eff */
[----:B------:R-:W-:Y:S01]  /*a150*/  STL.64 [R1+0x15b0], R14 ;  /* 0x0015b00e01007387 */ /* 0x000fe20000100a00 */
[----:B-1----:R-:W-:-:S05]  /*a160*/  IMAD R23, R27, 0x11f, RZ ;  /* 0x0000011f1b177824 */ /* 0x002fca00078e02ff */
[----:B------:R-:W1:Y:S01]  /*a170*/  LDC R27, c[0x0][0x3d8] ;  /* 0x0000f600ff1b7b82 */ /* 0x000e620000000800 */
[----:B------:R-:W-:Y:S01]  /*a180*/  STL.64 [R1+0x11d8], R12 ;  /* 0x0011d80c01007387 */ /* 0x000fe20000100a00 */
[----:B------:R-:W-:-:S03]  /*a190*/  LEA.HI.X.SX32 R3, R23, R29, 0x1, P1 ;  /* 0x0000001d17037211 */ /* 0x000fc600008f0eff */
[----:B------:R-:W-:Y:S03]  /*a1a0*/  STL.64 [R1+0x11d0], R10 ;  /* 0x0011d00a01007387 */ /* 0x000fe60000100a00 */
[----:B------:R-:W4:Y:S01]  /*a1b0*/  LDC R23, c[0x0][0x3d8] ;  /* 0x0000f600ff177b82 */ /* 0x000f220000000800 */
[----:B------:R-:W-:Y:S04]  /*a1c0*/  STL.64 [R1+0x15a8], R8 ;  /* 0x0015a80801007387 */ /* 0x000fe80000100a00 */
[----:B------:R0:W-:Y:S01]  /*a1d0*/  STL.64 [R1+0x11c0], R2 ;  /* 0x0011c00201007387 */ /* 0x0001e20000100a00 */
[----:B---3--:R-:W-:Y:S02]  /*a1e0*/  IMAD R24, R24, 0x23c, RZ ;  /* 0x0000023c18187824 */ /* 0x008fe400078e02ff */
[----:B0-----:R-:W0:Y:S01]  /*a1f0*/  LDC R3, c[0x0][0x3d8] ;  /* 0x0000f600ff037b82 */ /* 0x001e220000000800 */
[----:B-1----:R-:W-:-:S07]  /*a200*/  IMAD R2, R27, 0x240, RZ ;  /* 0x000002401b027824 */ /* 0x002fce00078e02ff */
[----:B------:R-:W1:Y:S01]  /*a210*/  LDC R27, c[0x0][0x3d8] ;  /* 0x0000f600ff1b7b82 */ /* 0x000e620000000800 */
[----:B------:R-:W-:-:S04]  /*a220*/  IADD3 R4, P2, PT, R24, R28, RZ ;  /* 0x0000001c18047210 */ /* 0x000fc80007f5e0ff */
[----:B------:R-:W-:-:S03]  /*a230*/  LEA.HI.X.SX32 R5, R18, R29, 0x1, P2 ;  /* 0x0000001d12057211 */ /* 0x000fc600010f0eff */
[----:B------:R-:W3:Y:S02]  /*a240*/  LDC R24, c[0x0][0x3d8] ;  /* 0x0000f600ff187b82 */ /* 0x000ee40000000800 */
[----:B------:R0:W-:Y:S02]  /*a250*/  STL.64 [R1+0x11c8], R4 ;  /* 0x0011c80401007387 */ /* 0x0001e40000100a00 */
[-C--:B0-----:R-:W-:Y:S01]  /*a260*/  IADD3 R4, P1, PT, R2, R28.reuse, RZ ;  /* 0x0000001c02047210 */ /* 0x081fe20007f3e0ff */
[----:B------:R-:W-:Y:S02]  /*a270*/  IMAD R2, R3, 0x9, RZ ;  /* 0x0000000903027824 */ /* 0x000fe400078e02ff */
[----:B----4-:R-:W-:Y:S02]  /*a280*/  IMAD R3, R23, 0x242, RZ ;  /* 0x0000024217037824 */ /* 0x010fe400078e02ff */
[----:B-1----:R-:W-:Y:S02]  /*a290*/  IMAD R23, R27, 0x122, RZ ;  /* 0x000001221b177824 */ /* 0x002fe400078e02ff */
[----:B------:R-:W0:Y:S01]  /*a2a0*/  LDC R27, c[0x0][0x3d8] ;  /* 0x0000f600ff1b7b82 */ /* 0x000e220000000800 */
[----:B------:R-:W-:Y:S01]  /*a2b0*/  IADD3 R14, P6, PT, R20, R28, RZ ;  /* 0x0000001c140e7210 */ /* 0x000fe20007fde0ff */
[----:B---3--:R-:W-:-:S05]  /*a2c0*/  IMAD R24, R24, 0x12, RZ ;  /* 0x0000001218187824 */ /* 0x008fca00078e02ff */
[CC--:B------:R-:W-:Y:S02]  /*a2d0*/  IADD3 R16, P4, PT, R24.reuse, R28.reuse, RZ ;  /* 0x0000001c18107210 */ /* 0x0c0fe40007f9e0ff */
[-C--:B------:R-:W-:Y:S01]  /*a2e0*/  LEA.HI.X.SX32 R15, R24, R29.reuse, 0x1, P6 ;  /* 0x0000001d180f7211 */ /* 0x080fe200030f0eff */
[----:B0-----:R-:W-:Y:S02]  /*a2f0*/  IMAD R24, R27, 0x244, RZ ;  /* 0x000002441b187824 */ /* 0x001fe400078e02ff */
[----:B------:R-:W0:Y:S01]  /*a300*/  LDC R27, c[0x0][0x3d8] ;  /* 0x0000f600ff1b7b82 */ /* 0x000e220000000800 */
[----:B------:R-:W-:Y:S01]  /*a310*/  IMAD R26, R26, 0x48, RZ ;  /* 0x000000481a1a7824 */ /* 0x000fe200078e02ff */
[-C--:B------:R-:W-:Y:S02]  /*a320*/  IADD3 R10, P3, PT, R22, R28.reuse, RZ ;  /* 0x0000001c160a7210 */ /* 0x080fe40007f7e0ff */
[----:B------:R-:W-:Y:S02]  /*a330*/  LEA.HI.X.SX32 R17, R2, R29, 0x1, P4 ;  /* 0x0000001d02117211 */ /* 0x000fe400020f0eff */
[----:B------:R-:W-:-:S02]  /*a340*/  IADD3 R12, P5, PT, R26, R28, RZ ;  /* 0x0000001c1a0c7210 */ /* 0x000fc40007fbe0ff */
[-C--:B------:R-:W-:Y:S02]  /*a350*/  LEA.HI.X.SX32 R11, R26, R29.reuse, 0x1, P3 ;  /* 0x0000001d1a0b7211 */ /* 0x080fe400018f0eff */
[----:B------:R-:W-:Y:S01]  /*a360*/  LEA.HI.X.SX32 R13, R20, R29, 0x1, P5 ;  /* 0x0000001d140d7211 */ /* 0x000fe200028f0eff */
[----:B------:R-:W-:Y:S01]  /*a370*/  STL.64 [R1+0x1920], R16 ;  /* 0x0019201001007387 */ /* 0x000fe20000100a00 */
[----:B0-----:R-:W-:-:S03]  /*a380*/  IMAD R27, R27, 0x246, RZ ;  /* 0x000002461b1b7824 */ /* 0x001fc600078e02ff */
[----:B------:R-:W-:Y:S01]  /*a390*/  STL.64 [R1+0x18e8], R14 ;  /* 0x0018e80e01007387 */ /* 0x000fe20000100a00 */
[----:B--2---:R-:W-:Y:S01]  /*a3a0*/  IMAD R21, R21, 0x120, RZ ;  /* 0x0000012015157824 */ /* 0x004fe200078e02ff */
[-C--:B------:R-:W-:Y:S01]  /*a3b0*/  IADD3 R2, P4, PT, R3, R28.reuse, RZ ;  /* 0x0000001c03027210 */ /* 0x080fe20007f9e0ff */
[----:B------:R-:W0:Y:S01]  /*a3c0*/  LDC R26, c[0x0][0x3d8] ;  /* 0x0000f600ff1a7b82 */ /* 0x000e220000000800 */
[----:B------:R-:W-:Y:S04]  /*a3d0*/  STL.64 [R1+0x1878], R12 ;  /* 0x0018780c01007387 */ /* 0x000fe80000100a00 */
[----:B------:R1:W-:Y:S02]  /*a3e0*/  STL.64 [R1+0x1788], R10 ;  /* 0x0017880a01007387 */ /* 0x0003e40000100a00 */
[----:B-1----:R-:W-:-:S02]  /*a3f0*/  IADD3 R10, P3, PT, R27, R28, RZ ;  /* 0x0000001c1b0a7210 */ /* 0x002fc40007f7e0ff */
[----:B------:R-:W1:Y:S01]  /*a400*/  LDC R27, c[0x0][0x3d8] ;  /* 0x0000f600ff1b7b82 */ /* 0x000e620000000800 */
[----:B------:R-:W-:-:S04]  /*a410*/  IADD3 R8, P2, PT, R21, R28, RZ ;  /* 0x0000001c15087210 */ /* 0x000fc80007f5e0ff */
[-C--:B------:R-:W-:Y:S01]  /*a420*/  LEA.HI.X.SX32 R9, R22, R29.reuse, 0x1, P2 ;  /* 0x0000001d16097211 */ /* 0x080fe200010f0eff */
[----:B-1----:R-:W-:Y:S02]  /*a430*/  IMAD R22, R27, 0x121, RZ ;  /* 0x000001211b167824 */ /* 0x002fe400078e02ff */
[----:B------:R-:W1:Y:S01]  /*a440*/  LDC R27, c[0x0][0x3d8] ;  /* 0x0000f600ff1b7b82 */ /* 0x000e620000000800 */
[-C--:B------:R-:W-:Y:S02]  /*a450*/  LEA.HI.X.SX32 R5, R21, R29.reuse, 0x1, P1 ;  /* 0x0000001d15057211 */ /* 0x080fe400008f0eff */
[----:B------:R-:W-:-:S05]  /*a460*/  LEA.HI.X.SX32 R3, R22, R29, 0x1, P4 ;  /* 0x0000001d16037211 */ /* 0x000fca00020f0eff */
[----:B------:R-:W2:Y:S01]  /*a470*/  LDC R21, c[0x0][0x3d8] ;  /* 0x0000f600ff157b82 */ /* 0x000ea20000000800 */
[----:B------:R-:W-:Y:S01]  /*a480*/  STL.64 [R1+0x15a0], R8 ;  /* 0x0015a00801007387 */ /* 0x000fe20000100a00 */
[----:B-1----:R-:W-:-:S06]  /*a490*/  IMAD R20, R27, 0x248, RZ ;  /* 0x000002481b147824 */ /* 0x002fcc00078e02ff */
[----:B------:R-:W1:Y:S08]  /*a4a0*/  LDC R22, c[0x0][0x3d8] ;  /* 0x0000f600ff167b82 */ /* 0x000e700000000800 */
[----:B------:R-:W3:Y:S01]  /*a4b0*/  LDC R27, c[0x0][0x3d8] ;  /* 0x0000f600ff1b7b82 */ /* 0x000ee20000000800 */
[----:B------:R-:W-:Y:S04]  /*a4c0*/  STL.64 [R1+0x11b8], R4 ;  /* 0x0011b80401007387 */ /* 0x000fe80000100a00 */
[----:B------:R4:W-:Y:S02]  /*a4d0*/  STL.64 [R1+0x11b0], R2 ;  /* 0x0011b00201007387 */ /* 0x0009e40000100a00 */
[----:B----4-:R-:W-:Y:S01]  /*a4e0*/  IADD3 R2, P4, PT, R20, R28, RZ ;  /* 0x0000001c14027210 */ /* 0x010fe20007f9e0ff */
[----:B---3--:R-:W-:-:S02]  /*a4f0*/  IMAD R20, R27, 0x126, RZ ;  /* 0x000001261b147824 */ /* 0x008fc400078e02ff */
[----:B------:R-:W3:Y:S01]  /*a500*/  LDC R27, c[0x0][0x3d8] ;  /* 0x0000f600ff1b7b82 */ /* 0x000ee20000000800 */
[----:B--2---:R-:W-:Y:S01]  /*a510*/  IMAD R21, R21, 0x91, RZ ;  /* 0x0000009115157824 */ /* 0x004fe200078e02ff */
[-C--:B------:R-:W-:Y:S01]  /*a520*/  IADD3 R14, P6, PT, R23, R28.reuse, RZ ;  /* 0x0000001c170e7210 */ /* 0x080fe20007fde0ff */
[----:B-1----:R-:W-:Y:S01]  /*a530*/  IMAD R22, R22, 0x24a, RZ ;  /* 0x0000024a16167824 */ /* 0x002fe200078e02ff */
[-C--:B------:R-:W-:Y:S02]  /*a540*/  IADD3 R12, P5, PT, R24, R28.reuse, RZ ;  /* 0x0000001c180c7210 */ /* 0x080fe40007fbe0ff */
[-C--:B------:R-:W-:Y:S02]  /*a550*/  LEA.HI.X.SX32 R15, R21, R29.reuse, 0x1, P6 ;  /* 0x0000001d150f7211 */ /* 0x080fe400030f0eff */
[----:B------:R-:W-:Y:S01]  /*a560*/  LEA.HI.X.SX32 R13, R23, R29, 0x1, P5 ;  /* 0x0000001d170d7211 */ /* 0x000fe200028f0eff */
[----:B------:R-:W1:Y:S02]  /*a570*/  LDC R24, c[0x0][0x3d8] ;  /* 0x0000f600ff187b82 */ /* 0x000e640000000800 */
[----:B------:R2:W-:Y:S06]  /*a580*/  STL.64 [R1+0x1598], R14 ;  /* 0x0015980e01007387 */ /* 0x0005ec0000100a00 */
[----:B------:R-:W4:Y:S01]  /*a590*/  LDC R23, c[0x0][0x3d8] ;  /* 0x0000f600ff177b82 */ /* 0x000f220000000800 */
[----:B--2---:R-:W-:Y:S01]  /*a5a0*/  IADD3 R14, P6, PT, R22, R28, RZ ;  /* 0x0000001c160e7210 */ /* 0x004fe20007fde0ff */
[----:B---3--:R-:W-:-:S06]  /*a5b0*/  IMAD R22, R27, 0x123, RZ ;  /* 0x000001231b167824 */ /* 0x008fcc00078e02ff */
[----:B------:R-:W2:Y:S01]  /*a5c0*/  LDC R27, c[0x0][0x3d8] ;  /* 0x0000f600ff1b7b82 */ /* 0x000ea20000000800 */
[----:B----4-:R-:W-:Y:S02]  /*a5d0*/  IMAD R21, R23, 0x24c, RZ ;  /* 0x0000024c17157824 */ /* 0x010fe400078e02ff */
[----:B--2---:R-:W-:-:S05]  /*a5e0*/  IMAD R23, R27, 0x49, RZ ;  /* 0x000000491b177824 */ /* 0x004fca00078e02ff */
[----:B------:R-:W2:Y:S01]  /*a5f0*/  LDC R27, c[0x0][0x3d8] ;  /* 0x0000f600ff1b7b82 */ /* 0x000ea20000000800 */
[----:B-1----:R-:W-:Y:S01]  /*a600*/  IMAD R24, R24, 0x92, RZ ;  /* 0x0000009218187824 */ /* 0x002fe200078e02ff */
[----:B------:R-:W-:-:S04]  /*a610*/  LEA.HI.X.SX32 R11, R22, R29, 0x1, P3 ;  /* 0x0000001d160b7211 */ /* 0x000fc800018f0eff */
[----:B------:R-:W-:Y:S02]  /*a620*/  IADD3 R8, P2, PT, R24, R28, RZ ;  /* 0x0000001c18087210 */ /* 0x000fe40007f5e0ff */
[----:B------:R-:W1:Y:S02]  /*a630*/  LDC R22, c[0x0][0x3d8] ;  /* 0x0000f600ff167b82 */ /* 0x000e640000000800 */
[----:B------:R-:W-:Y:S01]  /*a640*/  LEA.HI.X.SX32 R9, R23, R29, 0x1, P2 ;  /* 0x0000001d17097211 */ /* 0x000fe200010f0eff */
[----:B--2---:R-:W-:-:S05]  /*a650*/  IMAD R23, R27, 0x4a, RZ ;  /* 0x0000004a1b177824 */ /* 0x004fca00078e02ff */
[----:B------:R-:W2:Y:S01]  /*a660*/  LDC R27, c[0x0][0x3d8] ;  /* 0x0000f600ff1b7b82 */ /* 0x000ea20000000800 */
[----:B0-----:R-:W-:Y:S01]  /*a670*/  IMAD R26, R26, 0x124, RZ ;  /* 0x000001241a1a7824 */ /* 0x001fe200078e02ff */
[----:B------:R-:W-:Y:S01]  /*a680*/  STL.64 [R1+0x11a8], R12 ;  /* 0x0011a80c01007387 */ /* 0x000fe20000100a00 */
[----:B-1----:R-:W-:-:S03]  /*a690*/  IMAD R22, R22, 0x24e, RZ ;  /* 0x0000024e16167824 */ /* 0x002fc600078e02ff */
[-C--:B------:R-:W-:Y:S01]  /*a6a0*/  IADD3 R4, P1, PT, R26, R28.reuse, RZ ;  /* 0x0000001c1a047210 */ /* 0x080fe20007f3e0ff */
[----:B------:R-:W-:Y:S03]  /*a6b0*/  STL.64 [R1+0x11a0], R10 ;  /* 0x0011a00a01007387 */ /* 0x000fe60000100a00 */
[-C--:B------:R-:W-:Y:S01]  /*a6c0*/  LEA.HI.X.SX32 R5, R24, R29.reuse, 0x1, P1 ;  /* 0x0000001d18057211 */ /* 0x080fe200008f0eff */
[----:B------:R0:W-:Y:S01]  /*a6d0*/  STL.64 [R1+0x1780], R8 ;  /* 0x0017800801007387 */ /* 0x0001e20000100a00 */
[----:B------:R-:W-:Y:S02]  /*a6e0*/  LEA.HI.X.SX32 R3, R26, R29, 0x1, P4 ;  /* 0x0000001d1a037211 */ /* 0x000fe400020f0eff */
[----:B------:R-:W1:Y:S01]  /*a6f0*/  LDC R26, c[0x0][0x3d8] ;  /* 0x0000f600ff1a7b82 */ /* 0x000e620000000800 */
[----:B0-----:R-:W-:Y:S01]  /*a700*/  IADD3 R8, P2, PT, R22, R28, RZ ;  /* 0x0000001c16087210 */ /* 0x001fe20007f5e0ff */
[----:B--2---:R-:W-:-:S06]  /*a710*/  IMAD R24, R27, 0x94, RZ ;  /* 0x000000941b187824 */ /* 0x004fcc00078e02ff */
[----:B------:R-:W0:Y:S08]  /*a720*/  LDC R22, c[0x0][0x3d8] ;  /* 0x0000f600ff167b82 */ /* 0x000e300000000800 */
[----:B------:R-:W2:Y:S01]  /*a730*/  LDC R27, c[0x0][0x3d8] ;  /* 0x0000f600ff1b7b82 */ /* 0x000ea20000000800 */
[-C--:B------:R-:W-:Y:S02]  /*a740*/  IADD3 R10, P3, PT, R21, R28.reuse, RZ ;  /* 0x0000001c150a7210 */ /* 0x080fe40007f7e0ff */
[----:B------:R-:W-:Y:S01]  /*a750*/  IADD3 R12, P5, PT, R20, R28, RZ ;  /* 0x0000001c140c7210 */ /* 0x000fe20007fbe0ff */
[----:B-1----:R-:W-:-:S02]  /*a760*/  IMAD R26, R26, 0x93, RZ ;  /* 0x000000931a1a7824 */ /* 0x002fc400078e02ff */
[----:B0-----:R-:W-:Y:S02]  /*a770*/  IMAD R21, R22, 0x128, RZ ;  /* 0x0000012816157824 */ /* 0x001fe400078e02ff */
[----:B--2---:R-:W-:Y:S02]  /*a780*/  IMAD R22, R27, 0x125, RZ ;  /* 0x000001251b167824 */ /* 0x004fe400078e02ff */
        /* <DEDUP_REMOVED lines=148> */
[----:B------:R-:W-:Y:S01]  /*b0d0*/  IADD3 R12, P5, PT, R23, R28, RZ ;  /* 0x0000001c170c7210 */ /* 0x000fe20007fbe0ff */
[----:B-1----:R-:W-:-:S03]  /*b0e0*/  IMAD R22, R22, 0x26a, RZ ;  /* 0x0000026a16167824 */ /* 0x002fc600078e02ff */
[----:B------:R-:W-:-:S05]  /*b0f0*/  LEA.HI.X.SX32 R13, R21, R29, 0x1, P5 ;  /* 0x0000001d150d7211 */ /* 0x000fca00028f0eff */
[----:B------:R0:W-:Y:S02]  /*b100*/  STL.64 [R1+0x1558], R12 ;  /* 0x0015580c01007387 */ /* 0x0001e40000100a00 */
[-C--:B0-----:R-:W-:Y:S01]  /*b110*/  IADD3 R12, P5, PT, R22, R28.reuse, RZ ;  /* 0x0000001c160c7210 */ /* 0x081fe20007fbe0ff */
[----:B---3--:R-:W-:Y:S02]  /*b120*/  IMAD R22, R27, 0x133, RZ ;  /* 0x000001331b167824 */ /* 0x008fe400078e02ff */
[----:B------:R-:W0:Y:S01]  /*b130*/  LDC R27, c[0x0][0x3d8] ;  /* 0x0000f600ff1b7b82 */ /* 0x000e220000000800 */
[----:B------:R-:W-:-:S07]  /*b140*/  IADD3 R10, P3, PT, R24, R28, RZ ;  /* 0x0000001c180a7210 */ /* 0x000fce0007f7e0ff */
[----:B------:R-:W1:Y:S01]  /*b150*/  LDC R24, c[0x0][0x3d8] ;  /* 0x0000f600ff187b82 */ /* 0x000e620000000800 */
[----:B------:R-:W-:Y:S01]  /*b160*/  LEA.HI.X.SX32 R9, R22, R29, 0x1, P2 ;  /* 0x0000001d16097211 */ /* 0x000fe200010f0eff */
[----:B0-----:R-:W-:-:S06]  /*b170*/  IMAD R22, R27, 0x4d, RZ ;  /* 0x0000004d1b167824 */ /* 0x001fcc00078e02ff */
[----:B------:R-:W0:Y:S01]  /*b180*/  LDC R27, c[0x0][0x3d8] ;  /* 0x0000f600ff1b7b82 */ /* 0x000e220000000800 */
[----:B------:R-:W-:Y:S01]  /*b190*/  LEA.HI.X.SX32 R11, R23, R29, 0x1, P3 ;  /* 0x0000001d170b7211 */ /* 0x000fe200018f0eff */
[----:B-1----:R-:W-:-:S06]  /*b1a0*/  IMAD R24, R24, 0x9a, RZ ;  /* 0x0000009a18187824 */ /* 0x002fcc00078e02ff */
[----:B------:R-:W1:Y:S01]  /*b1b0*/  LDC R23, c[0x0][0x3d8] ;  /* 0x0000f600ff177b82 */ /* 0x000e620000000800 */
[----:B------:R-:W-:-:S04]  /*b1c0*/  IADD3 R4, P1, PT, R24, R28, RZ ;  /* 0x0000001c18047210 */ /* 0x000fc80007f3e0ff */
[----:B------:R-:W-:Y:S01]  /*b1d0*/  LEA.HI.X.SX32 R5, R22, R29, 0x1, P1 ;  /* 0x0000001d16057211 */ /* 0x000fe200008f0eff */
[----:B0-----:R-:W-:Y:S02]  /*b1e0*/  IMAD R22, R27, 0x4e, RZ ;  /* 0x0000004e1b167824 */ /* 0x001fe400078e02ff */
[----:B------:R-:W0:Y:S01]  /*b1f0*/  LDC R27, c[0x0][0x3d8] ;  /* 0x0000f600ff1b7b82 */ /* 0x000e220000000800 */
[----:B--2---:R-:W-:Y:S01]  /*b200*/  IMAD R26, R26, 0x134, RZ ;  /* 0x000001341a1a7824 */ /* 0x004fe200078e02ff */
[----:B------:R-:W-:Y:S01]  /*b210*/  STL.64 [R1+0x1128], R10 ;  /* 0x0011280a01007387 */ /* 0x000fe20000100a00 */
[----:B-1----:R-:W-:-:S03]  /*b220*/  IMAD R21, R23, 0x26c, RZ ;  /* 0x0000026c17157824 */ /* 0x002fc600078e02ff */
        /* <DEDUP_REMOVED lines=41> */
[----:B------:R-:W-:Y:S01]  /*b4c0*/  LEA.HI.X.SX32 R15, R22, R29, 0x1, P6 ;  /* 0x0000001d160f7211 */ /* 0x000fe200030f0eff */
[----:B------:R-:W-:Y:S01]  /*b4d0*/  STL.64 [R1+0x1108], R8 ;  /* 0x0011080801007387 */ /* 0x000fe20000100a00 */
[----:B-1----:R-:W-:Y:S01]  /*b4e0*/  IMAD R24, R24, 0x13a, RZ ;  /* 0x0000013a18187824 */ /* 0x002fe200078e02ff */
[----:B------:R-:W-:Y:S01]  /*b4f0*/  IADD3 R12, P5, PT, R23, R28, RZ ;  /* 0x0000001c170c7210 */ /* 0x000fe20007fbe0ff */
[----:B------:R-:W1:Y:S01]  /*b500*/  LDC R22, c[0x0][0x3d8] ;  /* 0x0000f600ff167b82 */ /* 0x000e620000000800 */
[----:B------:R-:W-:Y:S04]  /*b510*/  STL.64 [R1+0x1100], R4 ;  /* 0x0011000401007387 */ /* 0x000fe80000100a00 */
[----:B------:R-:W-:Y:S04]  /*b520*/  STL.64 [R1+0x1860], R2 ;  /* 0x0018600201007387 */ /* 0x000fe80000100a00 */
[----:B------:R2:W-:Y:S01]  /*b530*/  STL.64 [R1+0x1758], R14 ;  /* 0x0017580e01007387 */ /* 0x0005e20000100a00 */
[----:B0-----:R-:W-:-:S05]  /*b540*/  IMAD R27, R27, 0x276, RZ ;  /* 0x000002761b1b7824 */ /* 0x001fca00078e02ff */
[-C--:B--2---:R-:W-:Y:S02]  /*b550*/  IADD3 R14, P6, PT, R27, R28.reuse, RZ ;  /* 0x0000001c1b0e7210 */ /* 0x084fe40007fde0ff */
[----:B------:R-:W0:Y:S01]  /*b560*/  LDC R27, c[0x0][0x3d8] ;  /* 0x0000f600ff1b7b82 */ /* 0x000e220000000800 */
[----:B------:R-:W-:Y:S01]  /*b570*/  IADD3 R8, P2, PT, R18, R28, RZ ;  /* 0x0000001c12087210 */ /* 0x000fe20007f5e0ff */
[----:B0-----:R-:W-:-:S05]  /*b580*/  IMAD R27, R27, 0x139, RZ ;  /* 0x000001391b1b7824 */ /* 0x001fca00078e02ff */
[----:B------:R-:W-:Y:S02]  /*b590*/  LEA.HI.X.SX32 R9, R27, R29, 0x1, P2 ;  /* 0x0000001d1b097211 */ /* 0x000fe400010f0eff */
[----:B------:R-:W0:Y:S01]  /*b5a0*/  LDC R27, c[0x0][0x3d8] ;  /* 0x0000f600ff1b7b82 */ /* 0x000e220000000800 */
[----:B------:R-:W-:Y:S01]  /*b5b0*/  IADD3 R4, P1, PT, R24, R28, RZ ;  /* 0x0000001c18047210 */ /* 0x000fe20007f3e0ff */
[----:B0-----:R-:W-:-:S05]  /*b5c0*/  IMAD R27, R27, 0x9d, RZ ;  /* 0x0000009d1b1b7824 */ /* 0x001fca00078e02ff */
[----:B------:R-:W-:Y:S02]  /*b5d0*/  LEA.HI.X.SX32 R5, R27, R29, 0x1, P1 ;  /* 0x0000001d1b057211 */ /* 0x000fe400008f0eff */
[----:B------:R-:W0:Y:S01]  /*b5e0*/  LDC R27, c[0x0][0x3d8] ;  /* 0x0000f600ff1b7b82 */ /* 0x000e220000000800 */
[----:B------:R-:W-:-:S04]  /*b5f0*/  IADD3 R2, P4, PT, R26, R28, RZ ;  /* 0x0000001c1a027210 */ /* 0x000fc80007f9e0ff */
[----:B------:R-:W-:-:S03]  /*b600*/  LEA.HI.X.SX32 R3, R24, R29, 0x1, P4 ;  /* 0x0000001d18037211 */ /* 0x000fc600020f0eff */
[----:B------:R-:W2:Y:S01]  /*b610*/  LDC R26, c[0x0][0x3d8] ;  /* 0x0000f600ff1a7b82 */ /* 0x000ea20000000800 */
[----:B0-----:R-:W-:-:S07]  /*b620*/  IMAD R24, R27, 0x13b, RZ ;  /* 0x0000013b1b187824 */ /* 0x001fce00078e02ff */
[----:B------:R-:W0:Y:S01]  /*b630*/  LDC R27, c[0x0][0x3d8] ;  /* 0x0000f600ff1b7b82 */ /* 0x000e220000000800 */
[-C--:B------:R-:W-:Y:S02]  /*b640*/  LEA.HI.X.SX32 R13, R21, R29.reuse, 0x1, P5 ;  /* 0x0000001d150d7211 */ /* 0x080fe400028f0eff */
[-C--:B------:R-:W-:Y:S01]  /*b650*/  LEA.HI.X.SX32 R15, R24, R29.reuse, 0x1, P6 ;  /* 0x0000001d180f7211 */ /* 0x080fe200030f0eff */
[----:B--2---:R-:W-:Y:S02]  /*b660*/  IMAD R26, R26, 0x9e, RZ ;  /* 0x0000009e1a1a7824 */ /* 0x004fe400078e02ff */
[----:B------:R2:W-:Y:S02]  /*b670*/  STL.64 [R1+0x1540], R12 ;  /* 0x0015400c01007387 */ /* 0x0005e40000100a00 */
[----:B------:R-:W3:Y:S01]  /*b680*/  LDC R24, c[0x0][0x3d8] ;  /* 0x0000f600ff187b82 */ /* 0x000ee20000000800 */
[----:B------:R-:W-:Y:S01]  /*b690*/  LEA.HI.X.SX32 R11, R23, R29, 0x1, P3 ;  /* 0x0000001d170b7211 */ /* 0x000fe200018f0eff */
[----:B-1----:R-:W-:-:S06]  /*b6a0*/  IMAD R22, R22, 0x13c, RZ ;  /* 0x0000013c16167824 */ /* 0x002fcc00078e02ff */
[----:B------:R-:W1:Y:S01]  /*b6b0*/  LDC R21, c[0x0][0x3d8] ;  /* 0x0000f600ff157b82 */ /* 0x000e620000000800 */
[----:B--2---:R-:W-:Y:S01]  /*b6c0*/  IADD3 R12, P5, PT, R26, R28, RZ ;  /* 0x0000001c1a0c7210 */ /* 0x004fe20007fbe0ff */
[----:B0-----:R-:W-:-:S06]  /*b6d0*/  IMAD R27, R27, 0x4f, RZ ;  /* 0x0000004f1b1b7824 */ /* 0x001fcc00078e02ff */
[----:B------:R-:W0:Y:S01]  /*b6e0*/  LDC R23, c[0x0][0x3d8] ;  /* 0x0000f600ff177b82 */ /* 0x000e220000000800 */
[----:B------:R-:W-:-:S07]  /*b6f0*/  LEA.HI.X.SX32 R13, R27, R29, 0x1, P5 ;  /* 0x0000001d1b0d7211 */ /* 0x000fce00028f0eff */
[----:B------:R-:W2:Y:S01]  /*b700*/  LDC R27, c[0x0][0x3d8] ;  /* 0x0000f600ff1b7b82 */ /* 0x000ea20000000800 */
[----:B------:R4:W-:Y:S01]  /*b710*/  STL.64 [R1+0x10f8], R10 ;  /* 0x0010f80a01007387 */ /* 0x0009e20000100a00 */
[----:B---3--:R-:W-:-:S03]  /*b720*/  IMAD R24, R24, 0x27e, RZ ;  /* 0x0000027e18187824 */ /* 0x008fc600078e02ff */
[----:B------:R-:W-:Y:S04]  /*b730*/  STL.64 [R1+0x10f0], R8 ;  /* 0x0010f00801007387 */ /* 0x000fe80000100a00 */
[----:B------:R-:W-:Y:S01]  /*b740*/  STL.64 [R1+0x1538], R4 ;  /* 0x0015380401007387 */ /* 0x000fe20000100a00 */
[----:B----4-:R-:W-:-:S03]  /*b750*/  IADD3 R10, P3, PT, R22, R28, RZ ;  /* 0x0000001c160a7210 */ /* 0x010fc60007f7e0ff */
[----:B------:R-:W-:Y:S04]  /*b760*/  STL.64 [R1+0x10e8], R2 ;  /* 0x0010e80201007387 */ /* 0x000fe80000100a00 */
[----:B------:R-:W-:Y:S01]  /*b770*/  STL.64 [R1+0x10e0], R14 ;  /* 0x0010e00e01007387 */ /* 0x000fe20000100a00 */
[----:B------:R-:W-:Y:S02]  /*b780*/  LEA.HI.X.SX32 R11, R26, R29, 0x1, P3 ;  /* 0x0000001d1a0b7211 */ /* 0x000fe400018f0eff */
[----:B------:R-:W3:Y:S01]  /*b790*/  LDC R26, c[0x0][0x3d8] ;  /* 0x0000f600ff1a7b82 */ /* 0x000ee20000000800 */
[----:B------:R4:W-:Y:S02]  /*b7a0*/  STL.64 [R1+0x1750], R12 ;  /* 0x0017500c01007387 */ /* 0x0009e40000100a00 */
[----:B----4-:R-:W-:Y:S01]  /*b7b0*/  IADD3 R12, P5, PT, R24, R28, RZ ;  /* 0x0000001c180c7210 */ /* 0x010fe20007fbe0ff */
[----:B--2---:R-:W-:-:S04]  /*b7c0*/  IMAD R24, R27, 0x14, RZ ;  /* 0x000000141b187824 */ /* 0x004fc800078e02ff */
[----:B------:R-:W2:Y:S01]  /*b7d0*/  LDC R27, c[0x0][0x3d8] ;  /* 0x0000f600ff1b7b82 */ /* 0x000ea20000000800 */
[----:B0-----:R-:W-:-:S05]  /*b7e0*/  IMAD R20, R23, 0x278, RZ ;  /* 0x0000027817147824 */ /* 0x001fca00078e02ff */
[----:B------:R-:W-:Y:S01]  /*b7f0*/  IADD3 R8, P2, PT, R20, R28, RZ ;  /* 0x0000001c14087210 */ /* 0x000fe20007f5e0ff */
[----:B---3--:R-:W-:Y:S01]  /*b800*/  IMAD R20, R26, 0x28, RZ ;  /* 0x000000281a147824 */ /* 0x008fe200078e02ff */
[----:B------:R-:W0:Y:S02]  /*b810*/  LDC R23, c[0x0][0x3d8] ;  /* 0x0000f600ff177b82 */ /* 0x000e240000000800 */
[----:B------:R-:W-:-:S06]  /*b820*/  LEA.HI.X.SX32 R9, R22, R29, 0x1, P2 ;  /* 0x0000001d16097211 */ /* 0x000fcc00010f0eff */
[----:B------:R-:W3:Y:S01]  /*b830*/  LDC R26, c[0x0][0x3d8] ;  /* 0x0000f600ff1a7b82 */ /* 0x000ee20000000800 */
[----:B--2---:R-:W-:-:S07]  /*b840*/  IMAD R22, R27, 0x13d, RZ ;  /* 0x0000013d1b167824 */ /* 0x004fce00078e02ff */
[----:B------:R-:W2:Y:S01]  /*b850*/  LDC R27, c[0x0][0x3d8] ;  /* 0x0000f600ff1b7b82 */ /* 0x000ea20000000800 */
[----:B-1----:R-:W-:-:S05]  /*b860*/  IMAD R21, R21, 0x27a, RZ ;  /* 0x0000027a15157824 */ /* 0x002fca00078e02ff */
[----:B------:R-:W-:Y:S01]  /*b870*/  IADD3 R4, P1, PT, R21, R28, RZ ;  /* 0x0000001c15047210 */ /* 0x000fe20007f3e0ff */
[----:B0-----:R-:W-:Y:S01]  /*b880*/  IMAD R23, R23, 0x13e, RZ ;  /* 0x0000013e17177824 */ /* 0x001fe200078e02ff */
[----:B------:R-:W0:Y:S02]  /*b890*/  LDC R21, c[0x0][0x3d8] ;  /* 0x0000f600ff157b82 */ /* 0x000e240000000800 */
[----:B------:R-:W-:Y:S01]  /*b8a0*/  LEA.HI.X.SX32 R5, R22, R29, 0x1, P1 ;  /* 0x0000001d16057211 */ /* 0x000fe200008f0eff */
[----:B---3--:R-:W-:Y:S02]  /*b8b0*/  IMAD R22, R26, 0x9f, RZ ;  /* 0x0000009f1a167824 */ /* 0x008fe400078e02ff */
[----:B--2---:R-:W-:-:S03]  /*b8c0*/  IMAD R26, R27, 0x50, RZ ;  /* 0x000000501b1a7824 */ /* 0x004fc600078e02ff */
[----:B------:R-:W1:Y:S01]  /*b8d0*/  LDC R27, c[0x0][0x3d8] ;  /* 0x0000f600ff1b7b82 */ /* 0x000e620000000800 */
[----:B------:R-:W-:-:S04]  /*b8e0*/  IADD3 R2, P4, PT, R23, R28, RZ ;  /* 0x0000001c17027210 */ /* 0x000fc80007f9e0ff */
[----:B------:R-:W-:Y:S01]  /*b8f0*/  LEA.HI.X.SX32 R3, R22, R29, 0x1, P4 ;  /* 0x0000001d16037211 */ /* 0x000fe200020f0eff */
[----:B0-----:R-:W-:Y:S02]  /*b900*/  IMAD R21, R21, 0x27c, RZ ;  /* 0x0000027c15157824 */ /* 0x001fe400078e02ff */
[----:B-1----:R-:W-:Y:S02]  /*b910*/  IMAD R22, R27, 0xa0, RZ ;  /* 0x000000a01b167824 */ /* 0x002fe400078e02ff */
[----:B------:R-:W0:Y:S01]  /*b920*/  LDC R27, c[0x0][0x3d8] ;  /* 0x0000f600ff1b7b82 */ /* 0x000e220000000800 */
[----:B------:R-:W-:-:S04]  /*b930*/  IADD3 R14, P6, PT, R21, R28, RZ ;  /* 0x0000001c150e7210 */ /* 0x000fc80007fde0ff */
[----:B------:R-:W-:-:S03]  /*b940*/  LEA.HI.X.SX32 R15, R23, R29, 0x1, P6 ;  /* 0x0000001d170f7211 */ /* 0x000fc600030f0eff */
[----:B------:R-:W1:Y:S08]  /*b950*/  LDC R23, c[0x0][0x3d8] ;  /* 0x0000f600ff177b82 */ /* 0x000e700000000800 */
[----:B------:R-:W2:Y:S01]  /*b960*/  LDC R21, c[0x0][0x3d8] ;  /* 0x0000f600ff157b82 */ /* 0x000ea20000000800 */
[----:B0-----:R-:W-:-:S07]  /*b970*/  IMAD R18, R27, 0x13f, RZ ;  /* 0x0000013f1b127824 */ /* 0x001fce00078e02ff */
[----:B------:R-:W0:Y:S01]  /*b980*/  LDC R27, c[0x0][0x3d8] ;  /* 0x0000f600ff1b7b82 */ /* 0x000e220000000800 */
[----:B------:R-:W-:Y:S01]  /*b990*/  LEA.HI.X.SX32 R13, R18, R29, 0x1, P5 ;  /* 0x0000001d120d7211 */ /* 0x000fe200028f0eff */
[----:B-1----:R-:W-:-:S06]  /*b9a0*/  IMAD R17, R23, 0x5, RZ ;  /* 0x0000000517117824 */ /* 0x002fcc00078e02ff */
[----:B------:R-:W1:Y:S01]  /*b9b0*/  LDC R23, c[0x0][0x3d8] ;  /* 0x0000f600ff177b82 */ /* 0x000e620000000800 */
[----:B------:R3:W-:Y:S01]  /*b9c0*/  STL.64 [R1+0x1530], R10 ;  /* 0x0015300a01007387 */ /* 0x0007e20000100a00 */
[----:B--2---:R-:W-:Y:S02]  /*b9d0*/  IMAD R16, R21, 0xa, RZ ;  /* 0x0000000a15107824 */ /* 0x004fe400078e02ff */
[----:B0-----:R-:W-:Y:S01]  /*b9e0*/  IMAD R18, R27, 0x280, RZ ;  /* 0x000002801b127824 */ /* 0x001fe200078e02ff */
[----:B------:R-:W-:Y:S03]  /*b9f0*/  STL.64 [R1+0x10d8], R8 ;  /* 0x0010d80801007387 */ /* 0x000fe60000100a00 */
[----:B------:R-:W0:Y:S01]  /*ba00*/  LDC R27, c[0x0][0x3d8] ;  /* 0x0000f600ff1b7b82 */ /* 0x000e220000000800 */
[-C--:B---3--:R-:W-:Y:S01]  /*ba10*/  IADD3 R10, P3, PT, R16, R28.reuse, RZ ;  /* 0x0000001c100a7210 */ /* 0x088fe20007f7e0ff */
[----:B------:R-:W-:Y:S03]  /*ba20*/  STL.64 [R1+0x10d0], R4 ;  /* 0x0010d00401007387 */ /* 0x000fe60000100a00 */
[----:B------:R-:W-:Y:S01]  /*ba30*/  LEA.HI.X.SX32 R11, R17, R29, 0x1, P3 ;  /* 0x0000001d110b7211 */ /* 0x000fe200018f0eff */
[----:B------:R-:W-:Y:S02]  /*ba40*/  STL.64 [R1+0x1528], R2 ;  /* 0x0015280201007387 */ /* 0x000fe40000100a00 */
[----:B------:R-:W2:Y:S02]  /*ba50*/  LDC R21, c[0x0][0x3d8] ;  /* 0x0000f600ff157b82 */ /* 0x000ea40000000800 */
[----:B------:R-:W-:Y:S04]  /*ba60*/  STL.64 [R1+0x10c8], R14 ;  /* 0x0010c80e01007387 */ /* 0x000fe80000100a00 */
[----:B------:R-:W-:Y:S04]  /*ba70*/  STL.64 [R1+0x10c0], R12 ;  /* 0x0010c00c01007387 */ /* 0x000fe80000100a00 */
[----:B------:R3:W-:Y:S02]  /*ba80*/  STL.64 [R1+0x1938], R10 ;  /* 0x0019380a01007387 */ /* 0x0007e40000100a00 */
[----:B---3--:R-:W-:Y:S01]  /*ba90*/  IADD3 R10, P3, PT, R18, R28, RZ ;  /* 0x0000001c120a7210 */ /* 0x008fe20007f7e0ff */
[----:B-1----:R-:W-:-:S02]  /*baa0*/  IMAD R18, R23, 0x282, RZ ;  /* 0x0000028217127824 */ /* 0x002fc400078e02ff */
[----:B0-----:R-:W-:Y:S02]  /*bab0*/  IMAD R23, R27, 0x142, RZ ;  /* 0x000001421b177824 */ /* 0x001fe400078e02ff */
[----:B------:R-:W0:Y:S01]  /*bac0*/  LDC R27, c[0x0][0x3d8] ;  /* 0x0000f600ff1b7b82 */ /* 0x000e220000000800 */
[-C--:B------:R-:W-:Y:S02]  /*bad0*/  IADD3 R4, P1, PT, R20, R28.reuse, RZ ;  /* 0x0000001c14047210 */ /* 0x080fe40007f3e0ff */
[CC--:B------:R-:W-:Y:S02]  /*bae0*/  IADD3 R8, P2, PT, R24.reuse, R28.reuse, RZ ;  /* 0x0000001c18087210 */ /* 0x0c0fe40007f5e0ff */
[----:B------:R-:W-:Y:S01]  /*baf0*/  LEA.HI.X.SX32 R5, R24, R29, 0x1, P1 ;  /* 0x0000001d18057211 */ /* 0x000fe200008f0eff */
[----:B0-----:R-:W-:Y:S02]  /*bb00*/  IMAD R24, R27, 0x284, RZ ;  /* 0x000002841b187824 */ /* 0x001fe400078e02ff */
[----:B------:R-:W0:Y:S01]  /*bb10*/  LDC R27, c[0x0][0x3d8] ;  /* 0x0000f600ff1b7b82 */ /* 0x000e220000000800 */
[----:B------:R-:W-:-:S02]  /*bb20*/  IADD3 R2, P4, PT, R26, R28, RZ ;  /* 0x0000001c1a027210 */ /* 0x000fc40007f9e0ff */
[----:B------:R-:W-:Y:S02]  /*bb30*/  IADD3 R14, P6, PT, R22, R28, RZ ;  /* 0x0000001c160e7210 */ /* 0x000fe40007fde0ff */
[-C--:B------:R-:W-:Y:S02]  /*bb40*/  LEA.HI.X.SX32 R9, R16, R29.reuse, 0x1, P2 ;  /* 0x0000001d10097211 */ /* 0x080fe400010f0eff */
[-C--:B------:R-:W-:Y:S02]  /*bb50*/  LEA.HI.X.SX32 R3, R20, R29.reuse, 0x1, P4 ;  /* 0x0000001d14037211 */ /* 0x080fe400020f0eff */
[----:B------:R-:W-:Y:S01]  /*bb60*/  LEA.HI.X.SX32 R15, R26, R29, 0x1, P6 ;  /* 0x0000001d1a0f7211 */ /* 0x000fe200030f0eff */
[----:B------:R-:W-:Y:S01]  /*bb70*/  STL.64 [R1+0x1918], R8 ;  /* 0x0019180801007387 */ /* 0x000fe20000100a00 */
[----:B--2---:R-:W-:Y:S01]  /*bb80*/  IMAD R21, R21, 0x140, RZ ;  /* 0x0000014015157824 */ /* 0x004fe200078e02ff */
[----:B------:R-:W1:Y:S02]  /*bb90*/  LDC R26, c[0x0][0x3d8] ;  /* 0x0000f600ff1a7b82 */ /* 0x000e640000000800 */
[----:B------:R-:W-:Y:S04]  /*bba0*/  STL.64 [R1+0x18d8], R4 ;  /* 0x0018d80401007387 */ /* 0x000fe80000100a00 */
[----:B------:R-:W-:Y:S01]  /*bbb0*/  STL.64 [R1+0x1858], R2 ;  /* 0x0018580201007387 */ /* 0x000fe20000100a00 */
[----:B0-----:R-:W-:-:S03]  /*bbc0*/  IMAD R27, R27, 0x286, RZ ;  /* 0x000002861b1b7824 */ /* 0x001fc600078e02ff */
[----:B------:R0:W-:Y:S02]  /*bbd0*/  STL.64 [R1+0x1748], R14 ;  /* 0x0017480e01007387 */ /* 0x0001e40000100a00 */
[-C--:B0-----:R-:W-:Y:S02]  /*bbe0*/  IADD3 R14, P6, PT, R27, R28.reuse, RZ ;  /* 0x0000001c1b0e7210 */ /* 0x081fe40007fde0ff */
[----:B------:R-:W0:Y:S01]  /*bbf0*/  LDC R27, c[0x0][0x3d8] ;  /* 0x0000f600ff1b7b82 */ /* 0x000e220000000800 */
[----:B------:R-:W-:-:S04]  /*bc00*/  IADD3 R12, P5, PT, R21, R28, RZ ;  /* 0x0000001c150c7210 */ /* 0x000fc80007fbe0ff */
[-C--:B------:R-:W-:Y:S01]  /*bc10*/  LEA.HI.X.SX32 R13, R22, R29.reuse, 0x1, P5 ;  /* 0x0000001d160d7211 */ /* 0x080fe200028f0eff */
[----:B0-----:R-:W-:Y:S02]  /*bc20*/  IMAD R22, R27, 0x141, RZ ;  /* 0x000001411b167824 */ /* 0x001fe400078e02ff */
[----:B------:R-:W0:Y:S01]  /*bc30*/  LDC R27, c[0x0][0x3d8] ;  /* 0x0000f600ff1b7b82 */ /* 0x000e220000000800 */
[----:B------:R-:W-:Y:S02]  /*bc40*/  LEA.HI.X.SX32 R11, R21, R29, 0x1, P3 ;  /* 0x0000001d150b7211 */ /* 0x000fe400018f0eff */
[----:B------:R-:W-:-:S05]  /*bc50*/  IADD3 R8, P2, PT, R18, R28, RZ ;  /* 0x0000001c12087210 */ /* 0x000fca0007f5e0ff */
[----:B------:R-:W2:Y:S01]  /*bc60*/  LDC R21, c[0x0][0x3d8] ;  /* 0x0000f600ff157b82 */ /* 0x000ea20000000800 */
[----:B0-----:R-:W-:-:S07]  /*bc70*/  IMAD R20, R27, 0x288, RZ ;  /* 0x000002881b147824 */ /* 0x001fce00078e02ff */
[----:B------:R-:W0:Y:S01]  /*bc80*/  LDC R27, c[0x0][0x3d8] ;  /* 0x0000f600ff1b7b82 */ /* 0x000e220000000800 */
[----:B------:R-:W-:Y:S01]  /*bc90*/  LEA.HI.X.SX32 R9, R22, R29, 0x1, P2 ;  /* 0x0000001d16097211 */ /* 0x000fe200010f0eff */
[----:B------:R-:W-:Y:S04]  /*bca0*/  STL.64 [R1+0x1520], R12 ;  /* 0x0015200c01007387 */ /* 0x000fe80000100a00 */
[----:B------:R-:W-:Y:S02]  /*bcb0*/  STL.64 [R1+0x10b8], R10 ;  /* 0x0010b80a01007387 */ /* 0x000fe40000100a00 */
[----:B------:R-:W3:Y:S02]  /*bcc0*/  LDC R22, c[0x0][0x3d8] ;  /* 0x0000f600ff167b82 */ /* 0x000ee40000000800 */
[----:B------:R4:W-:Y:S02]  /*bcd0*/  STL.64 [R1+0x10b0], R8 ;  /* 0x0010b00801007387 */ /* 0x0009e40000100a00 */
[----:B----4-:R-:W-:Y:S01]  /*bce0*/  IADD3 R8, P2, PT, R20, R28, RZ ;  /* 0x0000001c14087210 */ /* 0x010fe20007f5e0ff */
[----:B0-----:R-:W-:-:S03]  /*bcf0*/  IMAD R20, R27, 0x146, RZ ;  /* 0x000001461b147824 */ /* 0x001fc600078e02ff */
[----:B------:R-:W0:Y:S01]  /*bd00*/  LDC R27, c[0x0][0x3d8] ;  /* 0x0000f600ff1b7b82 */ /* 0x000e220000000800 */
[----:B--2---:R-:W-:Y:S01]  /*bd10*/  IMAD R21, R21, 0xa1, RZ ;  /* 0x000000a115157824 */ /* 0x004fe200078e02ff */
[-C--:B------:R-:W-:Y:S02]  /*bd20*/  IADD3 R4, P1, PT, R23, R28.reuse, RZ ;  /* 0x0000001c17047210 */ /* 0x080fe40007f3e0ff */
[-C--:B------:R-:W-:Y:S02]  /*bd30*/  IADD3 R2, P4, PT, R24, R28.reuse, RZ ;  /* 0x0000001c18027210 */ /* 0x080fe40007f9e0ff */
[-C--:B------:R-:W-:Y:S01]  /*bd40*/  LEA.HI.X.SX32 R5, R21, R29.reuse, 0x1, P1 ;  /* 0x0000001d15057211 */ /* 0x080fe200008f0eff */
[----:B---3--:R-:W-:Y:S01]  /*bd50*/  IMAD R22, R22, 0x28a, RZ ;  /* 0x0000028a16167824 */ /* 0x008fe200078e02ff */
[----:B------:R-:W-:Y:S01]  /*bd60*/  LEA.HI.X.SX32 R3, R23, R29, 0x1, P4 ;  /* 0x0000001d17037211 */ /* 0x000fe200020f0eff */
[----:B------:R-:W2:Y:S02]  /*bd70*/  LDC R24, c[0x0][0x3d8] ;  /* 0x0000f600ff187b82 */ /* 0x000ea40000000800 */
[----:B------:R3:W-:Y:S06]  /*bd80*/  STL.64 [R1+0x1518], R4 ;  /* 0x0015180401007387 */ /* 0x0007ec0000100a00 */
[----:B------:R-:W4:Y:S01]  /*bd90*/  LDC R23, c[0x0][0x3d8] ;  /* 0x0000f600ff177b82 */ /* 0x000f220000000800 */
[----:B---3--:R-:W-:Y:S01]  /*bda0*/  IADD3 R4, P1, PT, R22, R28, RZ ;  /* 0x0000001c16047210 */ /* 0x008fe20007f3e0ff */
[----:B0-----:R-:W-:-:S06]  /*bdb0*/  IMAD R22, R27, 0x143, RZ ;  /* 0x000001431b167824 */ /* 0x001fcc00078e02ff */
[----:B------:R-:W0:Y:S01]  /*bdc0*/  LDC R27, c[0x0][0x3d8] ;  /* 0x0000f600ff1b7b82 */ /* 0x000e220000000800 */
[----:B----4-:R-:W-:Y:S02]  /*bdd0*/  IMAD R21, R23, 0x28c, RZ ;  /* 0x0000028c17157824 */ /* 0x010fe400078e02ff */
[----:B0-----:R-:W-:-:S05]  /*bde0*/  IMAD R23, R27, 0x51, RZ ;  /* 0x000000511b177824 */ /* 0x001fca00078e02ff */
[----:B------:R-:W0:Y:S01]  /*bdf0*/  LDC R27, c[0x0][0x3d8] ;  /* 0x0000f600ff1b7b82 */ /* 0x000e220000000800 */
[----:B--2---:R-:W-:Y:S01]  /*be00*/  IMAD R24, R24, 0xa2, RZ ;  /* 0x000000a218187824 */ /* 0x004fe200078e02ff */
[----:B------:R-:W-:-:S04]  /*be10*/  LEA.HI.X.SX32 R15, R22, R29, 0x1, P6 ;  /* 0x0000001d160f7211 */ /* 0x000fc800030f0eff */
[----:B------:R-:W-:Y:S02]  /*be20*/  IADD3 R12, P5, PT, R24, R28, RZ ;  /* 0x0000001c180c7210 */ /* 0x000fe40007fbe0ff */
[----:B------:R-:W2:Y:S02]  /*be30*/  LDC R22, c[0x0][0x3d8] ;  /* 0x0000f600ff167b82 */ /* 0x000ea40000000800 */
[----:B------:R-:W-:Y:S01]  /*be40*/  LEA.HI.X.SX32 R13, R23, R29, 0x1, P5 ;  /* 0x0000001d170d7211 */ /* 0x000fe200028f0eff */
[----:B0-----:R-:W-:-:S05]  /*be50*/  IMAD R23, R27, 0x52, RZ ;  /* 0x000000521b177824 */ /* 0x001fca00078e02ff */
[----:B------:R-:W0:Y:S01]  /*be60*/  LDC R27, c[0x0][0x3d8] ;  /* 0x0000f600ff1b7b82 */ /* 0x000e220000000800 */
[----:B-1----:R-:W-:Y:S01]  /*be70*/  IMAD R26, R26, 0x144, RZ ;  /* 0x000001441a1a7824 */ /* 0x002fe200078e02ff */
[----:B------:R-:W-:Y:S01]  /*be80*/  STL.64 [R1+0x10a8], R2 ;  /* 0x0010a80201007387 */ /* 0x000fe20000100a00 */
[----:B--2---:R-:W-:-:S03]  /*be90*/  IMAD R22, R22, 0x28e, RZ ;  /* 0x0000028e16167824 */ /* 0x004fc600078e02ff */
[-C--:B------:R-:W-:Y:S01]  /*bea0*/  IADD3 R10, P3, PT, R26, R28.reuse, RZ ;  /* 0x0000001c1a0a7210 */ /* 0x080fe20007f7e0ff */
[----:B------:R-:W-:Y:S03]  /*beb0*/  STL.64 [R1+0x10a0], R14 ;  /* 0x0010a00e01007387 */ /* 0x000fe60000100a00 */
[-C--:B------:R-:W-:Y:S01]  /*bec0*/  LEA.HI.X.SX32 R11, R24, R29.reuse, 0x1, P3 ;  /* 0x0000001d180b7211 */ /* 0x080fe200018f0eff */
        /* <DEDUP_REMOVED lines=272> */
[C---:B------:R-:W-:Y:S01]  /*cfd0*/  IADD3 R14, P6, PT, R23.reuse, R28, RZ ;  /* 0x0000001c170e7210 */ /* 0x040fe20007fde0ff */
[----:B------:R-:W2:Y:S02]  /*cfe0*/  LDC R24, c[0x0][0x3d8] ;  /* 0x0000f600ff187b82 */ /* 0x000ea40000000800 */
[----:B------:R-:W-:Y:S01]  /*cff0*/  STL.64 [R1+0xfe0], R4 ;  /* 0x000fe00401007387 */ /* 0x000fe20000100a00 */
[----:B------:R-:W-:-:S03]  /*d000*/  LEA.HI.X.SX32 R13, R23, R29, 0x1, P5 ;  /* 0x0000001d170d7211 */ /* 0x000fc600028f0eff */
[----:B------:R3:W-:Y:S02]  /*d010*/  STL.64 [R1+0x1710], R2 ;  /* 0x0017100201007387 */ /* 0x0007e40000100a00 */
[----:B------:R-:W4:Y:S01]  /*d020*/  LDC R23, c[0x0][0x3d8] ;  /* 0x0000f600ff177b82 */ /* 0x000f220000000800 */
[----:B---3--:R-:W-:Y:S01]  /*d030*/  IADD3 R2, P4, PT, R22, R28, RZ ;  /* 0x0000001c16027210 */ /* 0x008fe20007f9e0ff */
[----:B-1----:R-:W-:-:S06]  /*d040*/  IMAD R22, R27, 0x15d, RZ ;  /* 0x0000015d1b167824 */ /* 0x002fcc00078e02ff */
[----:B------:R-:W1:Y:S01]  /*d050*/  LDC R27, c[0x0][0x3d8] ;  /* 0x0000f600ff1b7b82 */ /* 0x000e620000000800 */
[----:B------:R-:W-:Y:S01]  /*d060*/  LEA.HI.X.SX32 R11, R22, R29, 0x1, P3 ;  /* 0x0000001d160b7211 */ /* 0x000fe200018f0eff */
[----:B----4-:R-:W-:Y:S02]  /*d070*/  IMAD R22, R23, 0xb0, RZ ;  /* 0x000000b017167824 */ /* 0x010fe400078e02ff */
[----:B-1----:R-:W-:-:S04]  /*d080*/  IMAD R23, R27, 0xaf, RZ ;  /* 0x000000af1b177824 */ /* 0x002fc800078e02ff */
[----:B------:R-:W1:Y:S01]  /*d090*/  LDC R27, c[0x0][0x3d8] ;  /* 0x0000f600ff1b7b82 */ /* 0x000e620000000800 */
[----:B0-----:R-:W-:-:S05]  /*d0a0*/  IMAD R18, R21, 0x15e, RZ ;  /* 0x0000015e15127824 */ /* 0x001fca00078e02ff */
[-C--:B------:R-:W-:Y:S01]  /*d0b0*/  IADD3 R8, P2, PT, R18, R28.reuse, RZ ;  /* 0x0000001c12087210 */ /* 0x080fe20007f5e0ff */
[----:B--2---:R-:W-:Y:S01]  /*d0c0*/  IMAD R24, R24, 0x2bc, RZ ;  /* 0x000002bc18187824 */ /* 0x004fe200078e02ff */
[-C--:B------:R-:W-:Y:S01]  /*d0d0*/  LEA.HI.X.SX32 R15, R26, R29.reuse, 0x1, P6 ;  /* 0x0000001d1a0f7211 */ /* 0x080fe200030f0eff */
[----:B------:R-:W0:Y:S01]  /*d0e0*/  LDC R21, c[0x0][0x3d8] ;  /* 0x0000f600ff157b82 */ /* 0x000e220000000800 */
[----:B------:R-:W-:Y:S02]  /*d0f0*/  LEA.HI.X.SX32 R9, R23, R29, 0x1, P2 ;  /* 0x0000001d17097211 */ /* 0x000fe400010f0eff */
[----:B------:R-:W-:-:S05]  /*d100*/  IADD3 R4, P1, PT, R24, R28, RZ ;  /* 0x0000001c18047210 */ /* 0x000fca0007f3e0ff */
[----:B------:R-:W2:Y:S01]  /*d110*/  LDC R26, c[0x0][0x3d8] ;  /* 0x0000f600ff1a7b82 */ /* 0x000ea20000000800 */
[----:B-1----:R-:W-:Y:S01]  /*d120*/  IMAD R23, R27, 0x15f, RZ ;  /* 0x0000015f1b177824 */ /* 0x002fe200078e02ff */
[----:B------:R-:W-:Y:S06]  /*d130*/  STL.64 [R1+0x14b0], R14 ;  /* 0x0014b00e01007387 */ /* 0x000fec0000100a00 */
[----:B------:R-:W1:Y:S01]  /*d140*/  LDC R27, c[0x0][0x3d8] ;  /* 0x0000f600ff1b7b82 */ /* 0x000e620000000800 */
[-C--:B------:R-:W-:Y:S02]  /*d150*/  LEA.HI.X.SX32 R5, R18, R29.reuse, 0x1, P1 ;  /* 0x0000001d12057211 */ /* 0x080fe400008f0eff */
[----:B------:R-:W-:Y:S01]  /*d160*/  LEA.HI.X.SX32 R3, R23, R29, 0x1, P4 ;  /* 0x0000001d17037211 */ /* 0x000fe200020f0eff */
[----:B------:R-:W-:Y:S04]  /*d170*/  STL.64 [R1+0xfd8], R12 ;  /* 0x000fd80c01007387 */ /* 0x000fe80000100a00 */
[----:B------:R-:W-:Y:S01]  /*d180*/  STL.64 [R1+0xfd0], R10 ;  /* 0x000fd00a01007387 */ /* 0x000fe20000100a00 */
[----:B------:R-:W3:Y:S03]  /*d190*/  LDC R23, c[0x0][0x3d8] ;  /* 0x0000f600ff177b82 */ /* 0x000ee60000000800 */
[----:B------:R-:W-:Y:S04]  /*d1a0*/  STL.64 [R1+0x14a8], R8 ;  /* 0x0014a80801007387 */ /* 0x000fe80000100a00 */
[----:B------:R-:W-:Y:S01]  /*d1b0*/  STL.64 [R1+0xfc8], R4 ;  /* 0x000fc80401007387 */ /* 0x000fe20000100a00 */
[----:B------:R-:W4:Y:S03]  /*d1c0*/  LDC R24, c[0x0][0x3d8] ;  /* 0x0000f600ff187b82 */ /* 0x000f260000000800 */
[----:B------:R0:W-:Y:S05]  /*d1d0*/  STL.64 [R1+0xfc0], R2 ;  /* 0x000fc00201007387 */ /* 0x0001ea0000100a00 */
[----:B0-----:R-:W0:Y:S01]  /*d1e0*/  LDC R3, c[0x0][0x3d8] ;  /* 0x0000f600ff037b82 */ /* 0x001e220000000800 */
[----:B-1----:R-:W-:-:S07]  /*d1f0*/  IMAD R2, R27, 0x2c0, RZ ;  /* 0x000002c01b027824 */ /* 0x002fce00078e02ff */
[----:B------:R-:W1:Y:S01]  /*d200*/  LDC R27, c[0x0][0x3d8] ;  /* 0x0000f600ff1b7b82 */ /* 0x000e620000000800 */
[-C--:B------:R-:W-:Y:S01]  /*d210*/  IADD3 R10, P4, PT, R2, R28.reuse, RZ ;  /* 0x0000001c020a7210 */ /* 0x080fe20007f9e0ff */
[----:B0-----:R-:W-:Y:S02]  /*d220*/  IMAD R2, R3, 0xb, RZ ;  /* 0x0000000b03027824 */ /* 0x001fe400078e02ff */
[----:B---3--:R-:W-:Y:S02]  /*d230*/  IMAD R3, R23, 0x2c2, RZ ;  /* 0x000002c217037824 */ /* 0x008fe400078e02ff */
[----:B-1----:R-:W-:Y:S02]  /*d240*/  IMAD R23, R27, 0x162, RZ ;  /* 0x000001621b177824 */ /* 0x002fe400078e02ff */
[----:B------:R-:W0:Y:S01]  /*d250*/  LDC R27, c[0x0][0x3d8] ;  /* 0x0000f600ff1b7b82 */ /* 0x000e220000000800 */
[----:B----4-:R-:W-:Y:S01]  /*d260*/  IMAD R24, R24, 0x16, RZ ;  /* 0x0000001618187824 */ /* 0x010fe200078e02ff */
[----:B------:R-:W-:-:S04]  /*d270*/  IADD3 R14, P5, PT, R20, R28, RZ ;  /* 0x0000001c140e7210 */ /* 0x000fc80007fbe0ff */
[CC--:B------:R-:W-:Y:S02]  /*d280*/  IADD3 R16, P6, PT, R24.reuse, R28.reuse, RZ ;  /* 0x0000001c18107210 */ /* 0x0c0fe40007fde0ff */
[----:B------:R-:W-:Y:S01]  /*d290*/  LEA.HI.X.SX32 R15, R24, R29, 0x1, P5 ;  /* 0x0000001d180f7211 */ /* 0x000fe200028f0eff */
[----:B--2---:R-:W-:Y:S02]  /*d2a0*/  IMAD R26, R26, 0x58, RZ ;  /* 0x000000581a1a7824 */ /* 0x004fe400078e02ff */
[----:B0-----:R-:W-:Y:S02]  /*d2b0*/  IMAD R24, R27, 0x2c4, RZ ;  /* 0x000002c41b187824 */ /* 0x001fe400078e02ff */
[----:B------:R-:W0:Y:S01]  /*d2c0*/  LDC R27, c[0x0][0x3d8] ;  /* 0x0000f600ff1b7b82 */ /* 0x000e220000000800 */
[-C--:B------:R-:W-:Y:S02]  /*d2d0*/  IADD3 R12, P3, PT, R26, R28.reuse, RZ ;  /* 0x0000001c1a0c7210 */ /* 0x080fe40007f7e0ff */
[----:B------:R-:W-:-:S02]  /*d2e0*/  IADD3 R8, P2, PT, R22, R28, RZ ;  /* 0x0000001c16087210 */ /* 0x000fc40007f5e0ff */
[-C--:B------:R-:W-:Y:S02]  /*d2f0*/  LEA.HI.X.SX32 R17, R2, R29.reuse, 0x1, P6 ;  /* 0x0000001d02117211 */ /* 0x080fe400030f0eff */
[-C--:B------:R-:W-:Y:S02]  /*d300*/  LEA.HI.X.SX32 R13, R20, R29.reuse, 0x1, P3 ;  /* 0x0000001d140d7211 */ /* 0x080fe400018f0eff */
[----:B------:R-:W-:Y:S01]  /*d310*/  LEA.HI.X.SX32 R9, R26, R29, 0x1, P2 ;  /* 0x0000001d1a097211 */ /* 0x000fe200010f0eff */
[----:B------:R-:W-:Y:S01]  /*d320*/  STL.64 [R1+0x1910], R16 ;  /* 0x0019101001007387 */ /* 0x000fe20000100a00 */
[----:B0-----:R-:W-:-:S03]  /*d330*/  IMAD R27, R27, 0x2c6, RZ ;  /* 0x000002c61b1b7824 */ /* 0x001fc600078e02ff */
[----:B------:R-:W-:Y:S01]  /*d340*/  STL.64 [R1+0x18c8], R14 ;  /* 0x0018c80e01007387 */ /* 0x000fe20000100a00 */
[----:B------:R-:W-:Y:S01]  /*d350*/  IMAD R21, R21, 0x160, RZ ;  /* 0x0000016015157824 */ /* 0x000fe200078e02ff */
        /* <DEDUP_REMOVED lines=105> */
[----:B------:R-:W-:Y:S01]  /*d9f0*/  STL.64 [R1+0x1480], R14 ;  /* 0x0014800e01007387 */ /* 0x000fe20000100a00 */
[----:B------:R-:W-:-:S03]  /*da00*/  IADD3 R10, P4, PT, R27, R28, RZ ;  /* 0x0000001c1b0a7210 */ /* 0x000fc60007f9e0ff */
[----:B------:R-:W-:Y:S01]  /*da10*/  STL.64 [R1+0xf78], R12 ;  /* 0x000f780c01007387 */ /* 0x000fe20000100a00 */
[----:B------:R-:W-:Y:S02]  /*da20*/  IADD3 R4, P1, PT, R22, R28, RZ ;  /* 0x0000001c16047210 */ /* 0x000fe40007f3e0ff */
[----:B------:R-:W4:Y:S01]  /*da30*/  LDC R27, c[0x0][0x3d8] ;  /* 0x0000f600ff1b7b82 */ /* 0x000f220000000800 */
[----:B------:R0:W-:Y:S02]  /*da40*/  STL.64 [R1+0xf70], R8 ;  /* 0x000f700801007387 */ /* 0x0001e40000100a00 */
[----:B0-----:R-:W-:Y:S01]  /*da50*/  IMAD R20, R26, 0x2d8, RZ ;  /* 0x000002d81a147824 */ /* 0x001fe200078e02ff */
[----:B------:R-:W-:Y:S01]  /*da60*/  LEA.HI.X.SX32 R11, R22, R29, 0x1, P4 ;  /* 0x0000001d160b7211 */ /* 0x000fe200020f0eff */
[----:B--2---:R-:W-:-:S03]  /*da70*/  IMAD R23, R23, 0x16c, RZ ;  /* 0x0000016c17177824 */ /* 0x004fc600078e02ff */
[----:B------:R-:W0:Y:S01]  /*da80*/  LDC R22, c[0x0][0x3d8] ;  /* 0x0000f600ff167b82 */ /* 0x000e220000000800 */
[----:B------:R-:W-:Y:S01]  /*da90*/  IADD3 R8, P2, PT, R20, R28, RZ ;  /* 0x0000001c14087210 */ /* 0x000fe20007f5e0ff */
[----:B-1----:R-:W-:Y:S02]  /*daa0*/  IMAD R20, R21, 0xb5, RZ ;  /* 0x000000b515147824 */ /* 0x002fe400078e02ff */
[----:B---3--:R-:W-:-:S04]  /*dab0*/  IMAD R21, R24, 0x2da, RZ ;  /* 0x000002da18157824 */ /* 0x008fc800078e02ff */
[----:B------:R-:W1:Y:S01]  /*dac0*/  LDC R24, c[0x0][0x3d8] ;  /* 0x0000f600ff187b82 */ /* 0x000e620000000800 */
[----:B------:R-:W-:-:S05]  /*dad0*/  LEA.HI.X.SX32 R5, R20, R29, 0x1, P1 ;  /* 0x0000001d14057211 */ /* 0x000fca00008f0eff */
[----:B------:R2:W-:Y:S01]  /*dae0*/  STL.64 [R1+0x1478], R4 ;  /* 0x0014780401007387 */ /* 0x0005e20000100a00 */
[----:B----4-:R-:W-:Y:S01]  /*daf0*/  IMAD R27, R27, 0xb6, RZ ;  /* 0x000000b61b1b7824 */ /* 0x010fe200078e02ff */
[-C--:B------:R-:W-:Y:S01]  /*db00*/  IADD3 R12, P3, PT, R23, R28.reuse, RZ ;  /* 0x0000001c170c7210 */ /* 0x080fe20007f7e0ff */
[----:B------:R-:W3:Y:S01]  /*db10*/  LDC R26, c[0x0][0x3d8] ;  /* 0x0000f600ff1a7b82 */ /* 0x000ee20000000800 */
[----:B0-----:R-:W-:Y:S01]  /*db20*/  IMAD R20, R22, 0x2dc, RZ ;  /* 0x000002dc16147824 */ /* 0x001fe200078e02ff */
[----:B--2---:R-:W-:-:S06]  /*db30*/  IADD3 R4, P1, PT, R21, R28, RZ ;  /* 0x0000001c15047210 */ /* 0x004fcc0007f3e0ff */
[----:B------:R-:W0:Y:S01]  /*db40*/  LDC R22, c[0x0][0x3d8] ;  /* 0x0000f600ff167b82 */ /* 0x000e220000000800 */
[----:B-1----:R-:W-:-:S07]  /*db50*/  IMAD R21, R24, 0x16b, RZ ;  /* 0x0000016b18157824 */ /* 0x002fce00078e02ff */
[----:B------:R-:W1:Y:S01]  /*db60*/  LDC R24, c[0x0][0x3d8] ;  /* 0x0000f600ff187b82 */ /* 0x000e620000000800 */
[C---:B------:R-:W-:Y:S02]  /*db70*/  IADD3 R14, P5, PT, R27.reuse, R28, RZ ;  /* 0x0000001c1b0e7210 */ /* 0x040fe40007fbe0ff */
[----:B------:R-:W-:-:S05]  /*db80*/  LEA.HI.X.SX32 R13, R27, R29, 0x1, P3 ;  /* 0x0000001d1b0d7211 */ /* 0x000fca00018f0eff */
[----:B------:R-:W2:Y:S01]  /*db90*/  LDC R27, c[0x0][0x3d8] ;  /* 0x0000f600ff1b7b82 */ /* 0x000ea20000000800 */
[-C--:B------:R-:W-:Y:S01]  /*dba0*/  LEA.HI.X.SX32 R3, R21, R29.reuse, 0x1, P6 ;  /* 0x0000001d15037211 */ /* 0x080fe200030f0eff */
[----:B0-----:R-:W-:Y:S02]  /*dbb0*/  IMAD R22, R22, 0x2de, RZ ;  /* 0x000002de16167824 */ /* 0x001fe400078e02ff */
[----:B-1----:R-:W-:Y:S01]  /*dbc0*/  IMAD R21, R24, 0x5b, RZ ;  /* 0x0000005b18157824 */ /* 0x002fe200078e02ff */
[-C--:B------:R-:W-:Y:S01]  /*dbd0*/  LEA.HI.X.SX32 R9, R23, R29.reuse, 0x1, P2 ;  /* 0x0000001d17097211 */ /* 0x080fe200010f0eff */
[----:B---3--:R-:W-:Y:S02]  /*dbe0*/  IMAD R26, R26, 0x16e, RZ ;  /* 0x0000016e1a1a7824 */ /* 0x008fe400078e02ff */
[----:B------:R-:W0:Y:S01]  /*dbf0*/  LDC R23, c[0x0][0x3d8] ;  /* 0x0000f600ff177b82 */ /* 0x000e220000000800 */
[----:B------:R-:W-:Y:S02]  /*dc00*/  LEA.HI.X.SX32 R15, R21, R29, 0x1, P5 ;  /* 0x0000001d150f7211 */ /* 0x000fe400028f0eff */
[----:B------:R-:W-:Y:S01]  /*dc10*/  IADD3 R16, P5, PT, R22, R28, RZ ;  /* 0x0000001c16107210 */ /* 0x000fe20007fbe0ff */
[----:B--2---:R-:W-:-:S04]  /*dc20*/  IMAD R22, R27, 0xb8, RZ ;  /* 0x000000b81b167824 */ /* 0x004fc800078e02ff */
[----:B------:R-:W1:Y:S08]  /*dc30*/  LDC R21, c[0x0][0x3d8] ;  /* 0x0000f600ff157b82 */ /* 0x000e700000000800 */
[----:B------:R-:W2:Y:S01]  /*dc40*/  LDC R27, c[0x0][0x3d8] ;  /* 0x0000f600ff1b7b82 */ /* 0x000ea20000000800 */
[----:B------:R3:W-:Y:S07]  /*dc50*/  STL.64 [R1+0xf68], R10 ;  /* 0x000f680a01007387 */ /* 0x0007ee0000100a00 */
[----:B------:R-:W4:Y:S01]  /*dc60*/  LDC R24, c[0x0][0x3d8] ;  /* 0x0000f600ff187b82 */ /* 0x000f220000000800 */
[----:B-1----:R-:W-:-:S02]  /*dc70*/  IMAD R18, R21, 0x16d, RZ ;  /* 0x0000016d15127824 */ /* 0x002fc400078e02ff */
[----:B--2---:R-:W-:-:S05]  /*dc80*/  IMAD R21, R27, 0x170, RZ ;  /* 0x000001701b157824 */ /* 0x004fca00078e02ff */
[----:B------:R-:W1:Y:S01]  /*dc90*/  LDC R27, c[0x0][0x3d8] ;  /* 0x0000f600ff1b7b82 */ /* 0x000e620000000800 */
[----:B0-----:R-:W-:Y:S01]  /*dca0*/  IMAD R23, R23, 0xb7, RZ ;  /* 0x000000b717177824 */ /* 0x001fe200078e02ff */
[-C--:B---3--:R-:W-:Y:S01]  /*dcb0*/  IADD3 R10, P4, PT, R26, R28.reuse, RZ ;  /* 0x0000001c1a0a7210 */ /* 0x088fe20007f9e0ff */
[----:B------:R0:W-:Y:S01]  /*dcc0*/  STL.64 [R1+0xf60], R2 ;  /* 0x000f600201007387 */ /* 0x0001e20000100a00 */
[-C--:B------:R-:W-:Y:S02]  /*dcd0*/  LEA.HI.X.SX32 R5, R18, R29.reuse, 0x1, P1 ;  /* 0x0000001d12057211 */ /* 0x080fe400008f0eff */
[-C--:B------:R-:W-:Y:S01]  /*dce0*/  LEA.HI.X.SX32 R11, R23, R29.reuse, 0x1, P4 ;  /* 0x0000001d170b7211 */ /* 0x080fe200020f0eff */
[----:B------:R-:W-:Y:S01]  /*dcf0*/  STL.64 [R1+0x16f0], R14 ;  /* 0x0016f00e01007387 */ /* 0x000fe20000100a00 */
[----:B------:R-:W2:Y:S01]  /*dd00*/  LDC R23, c[0x0][0x3d8] ;  /* 0x0000f600ff177b82 */ /* 0x000ea20000000800 */
[----:B0-----:R-:W-:Y:S02]  /*dd10*/  IADD3 R2, P6, PT, R20, R28, RZ ;  /* 0x0000001c14027210 */ /* 0x001fe40007fde0ff */
[----:B------:R0:W-:Y:S02]  /*dd20*/  STL.64 [R1+0x1470], R12 ;  /* 0x0014700c01007387 */ /* 0x0001e40000100a00 */
[----:B------:R-:W-:-:S02]  /*dd30*/  LEA.HI.X.SX32 R3, R26, R29, 0x1, P6 ;  /* 0x0000001d1a037211 */ /* 0x000fc400030f0eff */
[----:B------:R-:W-:Y:S01]  /*dd40*/  STL.64 [R1+0xf58], R8 ;  /* 0x000f580801007387 */ /* 0x000fe20000100a00 */
[----:B------:R-:W3:Y:S01]  /*dd50*/  LDC R26, c[0x0][0x3d8] ;  /* 0x0000f600ff1a7b82 */ /* 0x000ee20000000800 */
[----:B-1----:R-:W-:Y:S02]  /*dd60*/  IMAD R27, R27, 0x2e0, RZ ;  /* 0x000002e01b1b7824 */ /* 0x002fe400078e02ff */
[----:B------:R-:W-:Y:S04]  /*dd70*/  STL.64 [R1+0xf50], R4 ;  /* 0x000f500401007387 */ /* 0x000fe80000100a00 */
[----:B------:R-:W-:Y:S01]  /*dd80*/  STL.64 [R1+0x1468], R10 ;  /* 0x0014680a01007387 */ /* 0x000fe20000100a00 */
[----:B0-----:R-:W-:Y:S02]  /*dd90*/  IADD3 R12, P6, PT, R27, R28, RZ ;  /* 0x0000001c1b0c7210 */ /* 0x001fe40007fde0ff */
[----:B------:R-:W0:Y:S01]  /*dda0*/  LDC R27, c[0x0][0x3d8] ;  /* 0x0000f600ff1b7b82 */ /* 0x000e220000000800 */
[----:B------:R1:W-:Y:S07]  /*ddb0*/  STL.64 [R1+0xf48], R2 ;  /* 0x000f480201007387 */ /* 0x0003ee0000100a00 */
[----:B-1----:R-:W1:Y:S01]  /*ddc0*/  LDC R3, c[0x0][0x3d8] ;  /* 0x0000f600ff037b82 */ /* 0x002e620000000800 */
[----:B----4-:R-:W-:-:S07]  /*ddd0*/  IMAD R20, R24, 0x2e, RZ ;  /* 0x0000002e18147824 */ /* 0x010fce00078e02ff */
[----:B------:R-:W4:Y:S01]  /*dde0*/  LDC R24, c[0x0][0x3d8] ;  /* 0x0000f600ff187b82 */ /* 0x000f220000000800 */
[----:B------:R-:W-:Y:S01]  /*ddf0*/  IADD3 R14, P3, PT, R20, R28, RZ ;  /* 0x0000001c140e7210 */ /* 0x000fe20007f7e0ff */
[----:B-1----:R-:W-:Y:S02]  /*de00*/  IMAD R2, R3, 0x16f, RZ ;  /* 0x0000016f03027824 */ /* 0x002fe400078e02ff */
[----:B---3--:R-:W-:Y:S02]  /*de10*/  IMAD R3, R26, 0x2e2, RZ ;  /* 0x000002e21a037824 */ /* 0x008fe400078e02ff */
[----:B0-----:R-:W-:Y:S02]  /*de20*/  IMAD R26, R27, 0x17, RZ ;  /* 0x000000171b1a7824 */ /* 0x001fe400078e02ff */
[----:B----4-:R-:W-:-:S03]  /*de30*/  IMAD R24, R24, 0x5c, RZ ;  /* 0x0000005c18187824 */ /* 0x010fc600078e02ff */
[----:B------:R-:W-:Y:S01]  /*de40*/  LEA.HI.X.SX32 R15, R26, R29, 0x1, P3 ;  /* 0x0000001d1a0f7211 */ /* 0x000fe200018f0eff */
[----:B------:R-:W0:Y:S08]  /*de50*/  LDC R27, c[0x0][0x3d8] ;  /* 0x0000f600ff1b7b82 */ /* 0x000e300000000800 */
[----:B------:R-:W1:Y:S01]  /*de60*/  LDC R26, c[0x0][0x3d8] ;  /* 0x0000f600ff1a7b82 */ /* 0x000e620000000800 */
[----:B------:R-:W-:-:S02]  /*de70*/  IADD3 R8, P2, PT, R24, R28, RZ ;  /* 0x0000001c18087210 */ /* 0x000fc40007f5e0ff */
[----:B------:R-:W-:Y:S02]  /*de80*/  IADD3 R4, P1, PT, R22, R28, RZ ;  /* 0x0000001c16047210 */ /* 0x000fe40007f3e0ff */
[-C--:B------:R-:W-:Y:S02]  /*de90*/  LEA.HI.X.SX32 R17, R2, R29.reuse, 0x1, P5 ;  /* 0x0000001d02117211 */ /* 0x080fe400028f0eff */
[-C--:B------:R-:W-:Y:S02]  /*dea0*/  LEA.HI.X.SX32 R9, R20, R29.reuse, 0x1, P2 ;  /* 0x0000001d14097211 */ /* 0x080fe400010f0eff */
[----:B------:R-:W-:Y:S01]  /*deb0*/  LEA.HI.X.SX32 R5, R24, R29, 0x1, P1 ;  /* 0x0000001d18057211 */ /* 0x000fe200008f0eff */
[----:B------:R-:W-:Y:S01]  /*dec0*/  STL.64 [R1+0xf40], R16 ;  /* 0x000f401001007387 */ /* 0x000fe20000100a00 */
[----:B-1----:R-:W-:-:S03]  /*ded0*/  IMAD R26, R26, 0x2e6, RZ ;  /* 0x000002e61a1a7824 */ /* 0x002fc600078e02ff */
[----:B------:R-:W-:Y:S01]  /*dee0*/  STL.64 [R1+0x18c0], R14 ;  /* 0x0018c00e01007387 */ /* 0x000fe20000100a00 */
[CC--:B------:R-:W-:Y:S02]  /*def0*/  IADD3 R10, P4, PT, R21.reuse, R28.reuse, RZ ;  /* 0x0000001c150a7210 */ /* 0x0c0fe40007f9e0ff */
[-C--:B------:R-:W-:Y:S01]  /*df00*/  LEA.HI.X.SX32 R13, R21, R29.reuse, 0x1, P6 ;  /* 0x0000001d150d7211 */ /* 0x080fe200030f0eff */
[----:B------:R-:W-:Y:S01]  /*df10*/  STL.64 [R1+0x1828], R8 ;  /* 0x0018280801007387 */ /* 0x000fe20000100a00 */
[----:B------:R-:W-:Y:S01]  /*df20*/  LEA.HI.X.SX32 R11, R22, R29, 0x1, P4 ;  /* 0x0000001d160b7211 */ /* 0x000fe200020f0eff */
[----:B------:R-:W1:Y:S02]  /*df30*/  LDC R21, c[0x0][0x3d8] ;  /* 0x0000f600ff157b82 */ /* 0x000e640000000800 */
[----:B------:R3:W-:Y:S01]  /*df40*/  STL.64 [R1+0x16e8], R4 ;  /* 0x0016e80401007387 */ /* 0x0007e20000100a00 */
[----:B------:R-:W-:Y:S01]  /*df50*/  IADD3 R2, P5, PT, R3, R28, RZ ;  /* 0x0000001c03027210 */ /* 0x000fe20007fbe0ff */
[----:B--2---:R-:W-:-:S02]  /*df60*/  IMAD R23, R23, 0x172, RZ ;  /* 0x0000017217177824 */ /* 0x004fc400078e02ff */
[----:B0-----:R-:W-:Y:S02]  /*df70*/  IMAD R27, R27, 0x2e4, RZ ;  /* 0x000002e41b1b7824 */ /* 0x001fe400078e02ff */
[----:B------:R-:W0:Y:S01]  /*df80*/  LDC R24, c[0x0][0x3d8] ;  /* 0x0000f600ff187b82 */ /* 0x000e220000000800 */
[----:B---3--:R-:W-:-:S07]  /*df90*/  IADD3 R4, P1, PT, R26, R28, RZ ;  /* 0x0000001c1a047210 */ /* 0x008fce0007f3e0ff */
[----:B------:R-:W2:Y:S02]  /*dfa0*/  LDC R26, c[0x0][0x3d8] ;  /* 0x0000f600ff1a7b82 */ /* 0x000ea40000000800 */
[----:B--2---:R-:W-:-:S06]  /*dfb0*/  IMAD R22, R26, 0x171, RZ ;  /* 0x000001711a167824 */ /* 0x004fcc00078e02ff */
[----:B------:R-:W2:Y:S01]  /*dfc0*/  LDC R26, c[0x0][0x3d8] ;  /* 0x0000f600ff1a7b82 */ /* 0x000ea20000000800 */
[----:B------:R-:W-:Y:S01]  /*dfd0*/  LEA.HI.X.SX32 R3, R22, R29, 0x1, P5 ;  /* 0x0000001d16037211 */ /* 0x000fe200028f0eff */
[----:B------:R-:W-:Y:S06]  /*dfe0*/  STL.64 [R1+0x1460], R10 ;  /* 0x0014600a01007387 */ /* 0x000fec0000100a00 */
[----:B------:R-:W3:Y:S01]  /*dff0*/  LDC R22, c[0x0][0x3d8] ;  /* 0x0000f600ff167b82 */ /* 0x000ee20000000800 */
[----:B--2---:R-:W-:-:S07]  /*e000*/  IMAD R20, R26, 0x2e8, RZ ;  /* 0x000002e81a147824 */ /* 0x004fce00078e02ff */
[----:B------:R-:W2:Y:S01]  /*e010*/  LDC R26, c[0x0][0x3d8] ;  /* 0x0000f600ff1a7b82 */ /* 0x000ea20000000800 */
[----:B------:R-:W-:Y:S04]  /*e020*/  STL.64 [R1+0xf38], R12 ;  /* 0x000f380c01007387 */ /* 0x000fe80000100a00 */
[----:B------:R4:W-:Y:S02]  /*e030*/  STL.64 [R1+0xf30], R2 ;  /* 0x000f300201007387 */ /* 0x0009e40000100a00 */
[-C--:B----4-:R-:W-:Y:S01]  /*e040*/  IADD3 R2, P5, PT, R20, R28.reuse, RZ ;  /* 0x0000001c14027210 */ /* 0x090fe20007fbe0ff */
[----:B--2---:R-:W-:Y:S02]  /*e050*/  IMAD R20, R26, 0x176, RZ ;  /* 0x000001761a147824 */ /* 0x004fe400078e02ff */
[----:B------:R-:W2:Y:S01]  /*e060*/  LDC R26, c[0x0][0x3d8] ;  /* 0x0000f600ff1a7b82 */ /* 0x000ea20000000800 */
[----:B-1----:R-:W-:Y:S01]  /*e070*/  IMAD R21, R21, 0xb9, RZ ;  /* 0x000000b915157824 */ /* 0x002fe200078e02ff */
[-C--:B------:R-:W-:Y:S01]  /*e080*/  IADD3 R14, P3, PT, R23, R28.reuse, RZ ;  /* 0x0000001c170e7210 */ /* 0x080fe20007f7e0ff */
[----:B---3--:R-:W-:Y:S01]  /*e090*/  IMAD R22, R22, 0x2ea, RZ ;  /* 0x000002ea16167824 */ /* 0x008fe200078e02ff */
[----:B------:R-:W-:-:S02]  /*e0a0*/  IADD3 R8, P2, PT, R27, R28, RZ ;  /* 0x0000001c1b087210 */ /* 0x000fc40007f5e0ff */
[-C--:B------:R-:W-:Y:S02]  /*e0b0*/  LEA.HI.X.SX32 R15, R21, R29.reuse, 0x1, P3 ;  /* 0x0000001d150f7211 */ /* 0x080fe400018f0eff */
[----:B------:R-:W-:Y:S01]  /*e0c0*/  LEA.HI.X.SX32 R9, R23, R29, 0x1, P2 ;  /* 0x0000001d17097211 */ /* 0x000fe200010f0eff */
[----:B------:R-:W1:Y:S02]  /*e0d0*/  LDC R27, c[0x0][0x3d8] ;  /* 0x0000f600ff1b7b82 */ /* 0x000e640000000800 */
[----:B------:R3:W-:Y:S06]  /*e0e0*/  STL.64 [R1+0x1458], R14 ;  /* 0x0014580e01007387 */ /* 0x0007ec0000100a00 */
[----:B------:R-:W4:Y:S01]  /*e0f0*/  LDC R23, c[0x0][0x3d8] ;  /* 0x0000f600ff177b82 */ /* 0x000f220000000800 */
[----:B---3--:R-:W-:Y:S01]  /*e100*/  IADD3 R14, P3, PT, R22, R28, RZ ;  /* 0x0000001c160e7210 */ /* 0x008fe20007f7e0ff */
[----:B--2---:R-:W-:-:S06]  /*e110*/  IMAD R22, R26, 0x173, RZ ;  /* 0x000001731a167824 */ /* 0x004fcc00078e02ff */
[----:B------:R-:W2:Y:S01]  /*e120*/  LDC R26, c[0x0][0x3d8] ;  /* 0x0000f600ff1a7b82 */ /* 0x000ea20000000800 */
[----:B----4-:R-:W-:Y:S02]  /*e130*/  IMAD R21, R23, 0x2ec, RZ ;  /* 0x000002ec17157824 */ /* 0x010fe400078e02ff */
[----:B--2---:R-:W-:-:S05]  /*e140*/  IMAD R23, R26, 0x5d, RZ ;  /* 0x0000005d1a177824 */ /* 0x004fca00078e02ff */
[----:B------:R-:W2:Y:S01]  /*e150*/  LDC R26, c[0x0][0x3d8] ;  /* 0x0000f600ff1a7b82 */ /* 0x000ea20000000800 */
[----:B-1----:R-:W-:-:S05]  /*e160*/  IMAD R27, R27, 0xba, RZ ;  /* 0x000000ba1b1b7824 */ /* 0x002fca00078e02ff */
[----:B------:R-:W-:-:S04]  /*e170*/  IADD3 R10, P4, PT, R27, R28, RZ ;  /* 0x0000001c1b0a7210 */ /* 0x000fc80007f9e0ff */
[-C--:B------:R-:W-:Y:S01]  /*e180*/  LEA.HI.X.SX32 R11, R23, R29.reuse, 0x1, P4 ;  /* 0x0000001d170b7211 */ /* 0x080fe200020f0eff */
[----:B--2---:R-:W-:Y:S02]  /*e190*/  IMAD R23, R26, 0x5e, RZ ;  /* 0x0000005e1a177824 */ /* 0x004fe400078e02ff */
[----:B------:R-:W1:Y:S01]  /*e1a0*/  LDC R26, c[0x0][0x3d8] ;  /* 0x0000f600ff1a7b82 */ /* 0x000e620000000800 */
[----:B------:R-:W-:Y:S01]  /*e1b0*/  LEA.HI.X.SX32 R5, R22, R29, 0x1, P1 ;  /* 0x0000001d16057211 */ /* 0x000fe200008f0eff */
[----:B------:R-:W-:Y:S06]  /*e1c0*/  STL.64 [R1+0xf28], R8 ;  /* 0x000f280801007387 */ /* 0x000fec0000100a00 */
[----:B------:R-:W2:Y:S01]  /*e1d0*/  LDC R22, c[0x0][0x3d8] ;  /* 0x0000f600ff167b82 */ /* 0x000ea20000000800 */
[----:B------:R3:W-:Y:S02]  /*e1e0*/  STL.64 [R1+0xf20], R4 ;  /* 0x000f200401007387 */ /* 0x0007e40000100a00 */
[----:B---3--:R-:W-:Y:S01]  /*e1f0*/  IADD3 R4, P1, PT, R21, R28, RZ ;  /* 0x0000001c15047210 */ /* 0x008fe20007f3e0ff */
[----:B-1----:R-:W-:-:S04]  /*e200*/  IMAD R21, R26, 0xbc, RZ ;  /* 0x000000bc1a157824 */ /* 0x002fc800078e02ff */
[----:B------:R-:W1:Y:S01]  /*e210*/  LDC R26, c[0x0][0x3d8] ;  /* 0x0000f600ff1a7b82 */ /* 0x000e620000000800 */
[----:B0-----:R-:W-:Y:S01]  /*e220*/  IMAD R24, R24, 0x174, RZ ;  /* 0x0000017418187824 */ /* 0x001fe200078e02ff */
[----:B------:R0:W-:Y:S04]  /*e230*/  STL.64 [R1+0x16e0], R10 ;  /* 0x0016e00a01007387 */ /* 0x0001e80000100a00 */
[-C--:B------:R-:W-:Y:S01]  /*e240*/  IADD3 R12, P6, PT, R24, R28.reuse, RZ ;  /* 0x0000001c180c7210 */ /* 0x080fe20007fde0ff */
[----:B--2---:R-:W-:Y:S01]  /*e250*/  IMAD R22, R22, 0x2ee, RZ ;  /* 0x000002ee16167824 */ /* 0x004fe200078e02ff */
[----:B------:R-:W-:Y:S02]  /*e260*/  LEA.HI.X.SX32 R3, R24, R29, 0x1, P5 ;  /* 0x0000001d18037211 */ /* 0x000fe400028f0eff */
[----:B------:R-:W2:Y:S02]  /*e270*/  LDC R24, c[0x0][0x3d8] ;  /* 0x0000f600ff187b82 */ /* 0x000ea40000000800 */
[----:B0-----:R-:W-:Y:S01]  /*e280*/  IADD3 R10, P4, PT, R22, R28, RZ ;  /* 0x0000001c160a7210 */ /* 0x001fe20007f9e0ff */
[----:B-1----:R-:W-:-:S05]  /*e290*/  IMAD R22, R26, 0x175, RZ ;  /* 0x000001751a167824 */ /* 0x002fca00078e02ff */
[----:B------:R-:W0:Y:S01]  /*e2a0*/  LDC R26, c[0x0][0x3d8] ;  /* 0x0000f600ff1a7b82 */ /* 0x000e220000000800 */
[----:B------:R-:W-:Y:S02]  /*e2b0*/  IADD3 R8, P2, PT, R20, R28, RZ ;  /* 0x0000001c14087210 */ /* 0x000fe40007f5e0ff */
[-C--:B------:R-:W-:Y:S01]  /*e2c0*/  LEA.HI.X.SX32 R13, R27, R29.reuse, 0x1, P6 ;  /* 0x0000001d1b0d7211 */ /* 0x080fe200030f0eff */
[----:B--2---:R-:W-:Y:S01]  /*e2d0*/  IMAD R24, R24, 0xbb, RZ ;  /* 0x000000bb18187824 */ /* 0x004fe200078e02ff */
[----:B------:R-:W-:-:S03]  /*e2e0*/  LEA.HI.X.SX32 R15, R22, R29, 0x1, P3 ;  /* 0x0000001d160f7211 */ /* 0x000fc600018f0eff */
[----:B------:R-:W-:Y:S01]  /*e2f0*/  STL.64 [R1+0x1450], R12 ;  /* 0x0014500c01007387 */ /* 0x000fe20000100a00 */
[-C--:B------:R-:W-:Y:S01]  /*e300*/  LEA.HI.X.SX32 R5, R20, R29.reuse, 0x1, P1 ;  /* 0x0000001d14057211 */ /* 0x080fe200008f0eff */
[----:B------:R-:W1:Y:S01]  /*e310*/  LDC R22, c[0x0][0x3d8] ;  /* 0x0000f600ff167b82 */ /* 0x000e620000000800 */
[----:B------:R-:W-:Y:S01]  /*e320*/  LEA.HI.X.SX32 R9, R24, R29, 0x1, P2 ;  /* 0x0000001d18097211 */ /* 0x000fe200010f0eff */
[----:B------:R-:W-:Y:S04]  /*e330*/  STL.64 [R1+0xf18], R2 ;  /* 0x000f180201007387 */ /* 0x000fe80000100a00 */
[----:B------:R-:W-:Y:S02]  /*e340*/  STL.64 [R1+0xf10], R14 ;  /* 0x000f100e01007387 */ /* 0x000fe40000100a00 */
[----:B------:R-:W2:Y:S01]  /*e350*/  LDC R24, c[0x0][0x3d8] ;  /* 0x0000f600ff187b82 */ /* 0x000ea20000000800 */
[----:B0-----:R-:W-:Y:S01]  /*e360*/  IMAD R26, R26, 0x2f0, RZ ;  /* 0x000002f01a1a7824 */ /* 0x001fe200078e02ff */
[----:B------:R0:W-:Y:S06]  /*e370*/  STL.64 [R1+0x1448], R8 ;  /* 0x0014480801007387 */ /* 0x0001ec0000100a00 */
[----:B------:R-:W3:Y:S01]  /*e380*/  LDC R27, c[0x0][0x3d8] ;  /* 0x0000f600ff1b7b82 */ /* 0x000ee20000000800 */
[----:B0-----:R-:W-:-:S07]  /*e390*/  IADD3 R8, P2, PT, R26, R28, RZ ;  /* 0x0000001c1a087210 */ /* 0x001fce0007f5e0ff */
        /* <DEDUP_REMOVED lines=10> */
[----:B------:R-:W-:Y:S02]  /*e440*/  IADD3 R2, P5, PT, R21, R28, RZ ;  /* 0x0000001c15027210 */ /* 0x000fe40007fbe0ff */
[-C--:B------:R-:W-:Y:S02]  /*e450*/  LEA.HI.X.SX32 R13, R20, R29.reuse, 0x1, P6 ;  /* 0x0000001d140d7211 */ /* 0x080fe400030f0eff */
[----:B------:R-:W-:Y:S01]  /*e460*/  LEA.HI.X.SX32 R3, R23, R29, 0x1, P5 ;  /* 0x0000001d17037211 */ /* 0x000fe200028f0eff */
[----:B------:R-:W-:Y:S01]  /*e470*/  STL.64 [R1+0xf08], R4 ;  /* 0x000f080401007387 */ /* 0x000fe20000100a00 */
[----:B-1----:R-:W-:Y:S01]  /*e480*/  IMAD R22, R22, 0x17a, RZ ;  /* 0x0000017a16167824 */ /* 0x002fe200078e02ff */
[----:B------:R-:W1:Y:S02]  /*e490*/  LDC R23, c[0x0][0x3d8] ;  /* 0x0000f600ff177b82 */ /* 0x000e640000000800 */
        /* <DEDUP_REMOVED lines=17> */
[----:B---3--:R-:W-:Y:S02]  /*e5b0*/  IMAD R27, R27, 0x178, RZ ;  /* 0x000001781b1b7824 */ /* 0x008fe400078e02ff */
[----:B0-----:R-:W-:-:S05]  /*e5c0*/  IMAD R22, R26, 0x17b, RZ ;  /* 0x0000017b1a167824 */ /* 0x001fca00078e02ff */
[----:B------:R-:W0:Y:S01]  /*e5d0*/  LDC R26, c[0x0][0x3d8] ;  /* 0x0000f600ff1a7b82 */ /* 0x000e220000000800 */
[----:B------:R-:W-:-:S04]  /*e5e0*/  IADD3 R14, P3, PT, R27, R28, RZ ;  /* 0x0000001c1b0e7210 */ /* 0x000fc80007f7e0ff */
[-C--:B------:R-:W-:Y:S01]  /*e5f0*/  LEA.HI.X.SX32 R15, R21, R29.reuse, 0x1, P3 ;  /* 0x0000001d150f7211 */ /* 0x080fe200018f0eff */
[----:B--2---:R-:W-:Y:S01]  /*e600*/  IMAD R24, R24, 0xbe, RZ ;  /* 0x000000be18187824 */ /* 0x004fe200078e02ff */
[----:B------:R-:W-:Y:S01]  /*e610*/  LEA.HI.X.SX32 R9, R27, R29, 0x1, P2 ;  /* 0x0000001d1b097211 */ /* 0x000fe200010f0eff */
[----:B------:R-:W2:Y:S02]  /*e620*/  LDC R21, c[0x0][0x3d8] ;  /* 0x0000f600ff157b82 */ /* 0x000ea40000000800 */
[----:B------:R3:W-:Y:S06]  /*e630*/  STL.64 [R1+0x1440], R14 ;  /* 0x0014400e01007387 */ /* 0x0007ec0000100a00 */
[----:B------:R-:W4:Y:S01]  /*e640*/  LDC R27, c[0x0][0x3d8] ;  /* 0x0000f600ff1b7b82 */ /* 0x000f220000000800 */
[----:B---3--:R-:W-:Y:S01]  /*e650*/  IADD3 R14, P3, PT, R24, R28, RZ ;  /* 0x0000001c180e7210 */ /* 0x008fe20007f7e0ff */
[----:B0-----:R-:W-:-:S05]  /*e660*/  IMAD R26, R26, 0x5f, RZ ;  /* 0x0000005f1a1a7824 */ /* 0x001fca00078e02ff */
[----:B------:R-:W-:Y:S02]  /*e670*/  LEA.HI.X.SX32 R15, R26, R29, 0x1, P3 ;  /* 0x0000001d1a0f7211 */ /* 0x000fe400018f0eff */
[----:B------:R-:W0:Y:S01]  /*e680*/  LDC R26, c[0x0][0x3d8] ;  /* 0x0000f600ff1a7b82 */ /* 0x000e220000000800 */
[----:B--2---:R-:W-:Y:S01]  /*e690*/  IMAD R21, R21, 0x2fa, RZ ;  /* 0x000002fa15157824 */ /* 0x004fe200078e02ff */
[----:B------:R2:W-:Y:S01]  /*e6a0*/  STL.64 [R1+0xef8], R8 ;  /* 0x000ef80801007387 */ /* 0x0005e20000100a00 */
[----:B-1----:R-:W-:Y:S02]  /*e6b0*/  IMAD R23, R23, 0x17c, RZ ;  /* 0x0000017c17177824 */ /* 0x002fe400078e02ff */
[----:B----4-:R-:W-:Y:S02]  /*e6c0*/  IMAD R20, R27, 0x2f8, RZ ;  /* 0x000002f81b147824 */ /* 0x010fe400078e02ff */
[----:B0-----:R-:W-:Y:S01]  /*e6d0*/  IMAD R16, R26, 0xc, RZ ;  /* 0x0000000c1a107824 */ /* 0x001fe200078e02ff */
[----:B------:R0:W-:Y:S01]  /*e6e0*/  STL.64 [R1+0xef0], R4 ;  /* 0x000ef00401007387 */ /* 0x0001e20000100a00 */
[----:B------:R-:W1:Y:S03]  /*e6f0*/  LDC R26, c[0x0][0x3d8] ;  /* 0x0000f600ff1a7b82 */ /* 0x000e660000000800 */
[----:B------:R3:W-:Y:S01]  /*e700*/  STL.64 [R1+0x1438], R10 ;  /* 0x0014380a01007387 */ /* 0x0007e20000100a00 */
[----:B--2---:R-:W-:-:S02]  /*e710*/  IADD3 R8, P2, PT, R23, R28, RZ ;  /* 0x0000001c17087210 */ /* 0x004fc40007f5e0ff */
[----:B------:R-:W-:Y:S02]  /*e720*/  LEA.HI.X.SX32 R3, R22, R29, 0x1, P5 ;  /* 0x0000001d16037211 */ /* 0x000fe400028f0eff */
[----:B------:R-:W2:Y:S01]  /*e730*/  LDC R27, c[0x0][0x3d8] ;  /* 0x0000f600ff1b7b82 */ /* 0x000ea20000000800 */
[-C--:B0-----:R-:W-:Y:S02]  /*e740*/  IADD3 R4, P1, PT, R20, R28.reuse, RZ ;  /* 0x0000001c14047210 */ /* 0x081fe40007f3e0ff */
[----:B---3--:R-:W-:-:S05]  /*e750*/  IADD3 R10, P4, PT, R21, R28, RZ ;  /* 0x0000001c150a7210 */ /* 0x008fca0007f9e0ff */
[----:B------:R-:W0:Y:S01]  /*e760*/  LDC R22, c[0x0][0x3d8] ;  /* 0x0000f600ff167b82 */ /* 0x000e220000000800 */
[----:B------:R-:W-:-:S07]  /*e770*/  LEA.HI.X.SX32 R5, R23, R29, 0x1, P1 ;  /* 0x0000001d17057211 */ /* 0x000fce00008f0eff */
[----:B------:R-:W3:Y:S01]  /*e780*/  LDC R21, c[0x0][0x3d8] ;  /* 0x0000f600ff157b82 */ /* 0x000ee20000000800 */
[----:B-1----:R-:W-:-:S07]  /*e790*/  IMAD R23, R26, 0x17d, RZ ;  /* 0x0000017d1a177824 */ /* 0x002fce00078e02ff */
[----:B------:R-:W1:Y:S01]  /*e7a0*/  LDC R26, c[0x0][0x3d8] ;  /* 0x0000f600ff1a7b82 */ /* 0x000e620000000800 */
[----:B--2---:R-:W-:Y:S01]  /*e7b0*/  IMAD R27, R27, 0x17e, RZ ;  /* 0x0000017e1b1b7824 */ /* 0x004fe200078e02ff */
[----:B------:R-:W-:Y:S01]  /*e7c0*/  LEA.HI.X.SX32 R11, R23, R29, 0x1, P4 ;  /* 0x0000001d170b7211 */ /* 0x000fe200020f0eff */
[----:B------:R2:W-:Y:S01]  /*e7d0*/  STL.64 [R1+0xee8], R12 ;  /* 0x000ee80c01007387 */ /* 0x0005e20000100a00 */
[----:B0-----:R-:W-:-:S03]  /*e7e0*/  IMAD R22, R22, 0x2fe, RZ ;  /* 0x000002fe16167824 */ /* 0x001fc600078e02ff */
[----:B------:R0:W-:Y:S01]  /*e7f0*/  STL.64 [R1+0xee0], R2 ;  /* 0x000ee00201007387 */ /* 0x0001e20000100a00 */
[----:B---3--:R-:W-:Y:S01]  /*e800*/  IMAD R21, R21, 0x2fc, RZ ;  /* 0x000002fc15157824 */ /* 0x008fe200078e02ff */
[-C--:B--2---:R-:W-:Y:S02]  /*e810*/  IADD3 R12, P6, PT, R27, R28.reuse, RZ ;  /* 0x0000001c1b0c7210 */ /* 0x084fe40007fde0ff */
[----:B------:R2:W-:Y:S02]  /*e820*/  STL.64 [R1+0x16d0], R14 ;  /* 0x0016d00e01007387 */ /* 0x0005e40000100a00 */
[----:B0-----:R-:W-:Y:S02]  /*e830*/  IADD3 R2, P5, PT, R21, R28, RZ ;  /* 0x0000001c15027210 */ /* 0x001fe40007fbe0ff */
[----:B------:R-:W0:Y:S01]  /*e840*/  LDC R21, c[0x0][0x3d8] ;  /* 0x0000f600ff157b82 */ /* 0x000e220000000800 */
[----:B-1----:R-:W-:Y:S01]  /*e850*/  IMAD R23, R26, 0xbf, RZ ;  /* 0x000000bf1a177824 */ /* 0x002fe200078e02ff */
[----:B------:R-:W-:-:S04]  /*e860*/  LEA.HI.X.SX32 R3, R27, R29, 0x1, P5 ;  /* 0x0000001d1b037211 */ /* 0x000fc800028f0eff */
[-C--:B------:R-:W-:Y:S02]  /*e870*/  LEA.HI.X.SX32 R13, R23, R29.reuse, 0x1, P6 ;  /* 0x0000001d170d7211 */ /* 0x080fe400030f0eff */
[----:B--2---:R-:W-:Y:S01]  /*e880*/  IADD3 R14, P3, PT, R22, R28, RZ ;  /* 0x0000001c160e7210 */ /* 0x004fe20007f7e0ff */
[----:B------:R-:W1:Y:S08]  /*e890*/  LDC R23, c[0x0][0x3d8] ;  /* 0x0000f600ff177b82 */ /* 0x000e700000000800 */
[----:B------:R-:W2:Y:S08]  /*e8a0*/  LDC R22, c[0x0][0x3d8] ;  /* 0x0000f600ff167b82 */ /* 0x000eb00000000800 */
[----:B------:R-:W3:Y:S01]  /*e8b0*/  LDC R27, c[0x0][0x3d8] ;  /* 0x0000f600ff1b7b82 */ /* 0x000ee20000000800 */
[----:B------:R-:W-:Y:S01]  /*e8c0*/  LEA.HI.X.SX32 R9, R24, R29, 0x1, P2 ;  /* 0x0000001d18097211 */ /* 0x000fe200010f0eff */
[----:B0-----:R-:W-:-:S06]  /*e8d0*/  IMAD R17, R21, 0x6, RZ ;  /* 0x0000000615117824 */ /* 0x001fcc00078e02ff */
[----:B------:R-:W0:Y:S01]  /*e8e0*/  LDC R26, c[0x0][0x3d8] ;  /* 0x0000f600ff1a7b82 */ /* 0x000e220000000800 */
[----:B--2---:R-:W-:Y:S02]  /*e8f0*/  IMAD R20, R22, 0x30, RZ ;  /* 0x0000003016147824 */ /* 0x004fe400078e02ff */
[----:B---3--:R-:W-:Y:S01]  /*e900*/  IMAD R27, R27, 0x17f, RZ ;  /* 0x0000017f1b1b7824 */ /* 0x008fe200078e02ff */
[----:B------:R2:W-:Y:S01]  /*e910*/  STL.64 [R1+0x1430], R8 ;  /* 0x0014300801007387 */ /* 0x0005e20000100a00 */
[----:B-1----:R-:W-:-:S03]  /*e920*/  IMAD R22, R23, 0xc0, RZ ;  /* 0x000000c017167824 */ /* 0x002fc600078e02ff */
[----:B------:R-:W1:Y:S01]  /*e930*/  LDC R24, c[0x0][0x3d8] ;  /* 0x0000f600ff187b82 */ /* 0x000e620000000800 */
[----:B------:R-:W-:-:S07]  /*e940*/  LEA.HI.X.SX32 R15, R27, R29, 0x1, P3 ;  /* 0x0000001d1b0f7211 */ /* 0x000fce00018f0eff */
[----:B------:R-:W3:Y:S08]  /*e950*/  LDC R23, c[0x0][0x3d8] ;  /* 0x0000f600ff177b82 */ /* 0x000ef00000000800 */
[----:B------:R-:W4:Y:S01]  /*e960*/  LDC R27, c[0x0][0x3d8] ;  /* 0x0000f600ff1b7b82 */ /* 0x000f220000000800 */
[----:B--2---:R-:W-:-:S07]  /*e970*/  IADD3 R8, P2, PT, R17, R28, RZ ;  /* 0x0000001c11087210 */ /* 0x004fce0007f5e0ff */
[----:B------:R-:W2:Y:S01]  /*e980*/  LDC R21, c[0x0][0x3d8] ;  /* 0x0000f600ff157b82 */ /* 0x000ea20000000800 */
[----:B---3--:R-:W-:-:S05]  /*e990*/  IMAD R23, R23, 0x3, RZ ;  /* 0x0000000317177824 */ /* 0x008fca00078e02ff */
[----:B------:R-:W-:Y:S02]  /*e9a0*/  LEA.HI.X.SX32 R9, R23, R29, 0x1, P2 ;  /* 0x0000001d17097211 */ /* 0x000fe400010f0eff */
[----:B------:R-:W3:Y:S01]  /*e9b0*/  LDC R23, c[0x0][0x3d8] ;  /* 0x0000f600ff177b82 */ /* 0x000ee20000000800 */
[----:B----4-:R-:W-:-:S07]  /*e9c0*/  IMAD R18, R27, 0x300, RZ ;  /* 0x000003001b127824 */ /* 0x010fce00078e02ff */
[----:B------:R-:W4:Y:S01]  /*e9d0*/  LDC R27, c[0x0][0x3d8] ;  /* 0x0000f600ff1b7b82 */ /* 0x000f220000000800 */
[----:B------:R0:W-:Y:S04]  /*e9e0*/  STL.64 [R1+0xed8], R4 ;  /* 0x000ed80401007387 */ /* 0x0001e80000100a00 */
[----:B------:R-:W-:Y:S01]  /*e9f0*/  STL.64 [R1+0xed0], R10 ;  /* 0x000ed00a01007387 */ /* 0x000fe20000100a00 */
[----:B0-----:R-:W-:-:S03]  /*ea00*/  IADD3 R4, P1, PT, R16, R28, RZ ;  /* 0x0000001c10047210 */ /* 0x001fc60007f3e0ff */
[----:B------:R-:W-:Y:S01]  /*ea10*/  STL.64 [R1+0x1428], R12 ;  /* 0x0014280c01007387 */ /* 0x000fe20000100a00 */
[----:B------:R-:W-:-:S03]  /*ea20*/  LEA.HI.X.SX32 R5, R17, R29, 0x1, P1 ;  /* 0x0000001d11057211 */ /* 0x000fc600008f0eff */
[----:B------:R-:W-:Y:S04]  /*ea30*/  STL.64 [R1+0xec8], R2 ;  /* 0x000ec80201007387 */ /* 0x000fe80000100a00 */
[----:B------:R-:W-:Y:S04]  /*ea40*/  STL.64 [R1+0xec0], R14 ;  /* 0x000ec00e01007387 */ /* 0x000fe80000100a00 */
[----:B------:R-:W-:Y:S04]  /*ea50*/  STL.64 [R1+0x1940], R8 ;  /* 0x0019400801007387 */ /* 0x000fe80000100a00 */
[----:B------:R0:W-:Y:S02]  /*ea60*/  STL.64 [R1+0x1930], R4 ;  /* 0x0019300401007387 */ /* 0x0001e40000100a00 */
[----:B0-----:R-:W-:Y:S01]  /*ea70*/  IADD3 R4, P1, PT, R18, R28, RZ ;  /* 0x0000001c12047210 */ /* 0x001fe20007f3e0ff */
[----:B---3--:R-:W-:-:S02]  /*ea80*/  IMAD R18, R23, 0x302, RZ ;  /* 0x0000030217127824 */ /* 0x008fc400078e02ff */
[----:B----4-:R-:W-:Y:S02]  /*ea90*/  IMAD R23, R27, 0x182, RZ ;  /* 0x000001821b177824 */ /* 0x010fe400078e02ff */
[----:B------:R-:W0:Y:S01]  /*eaa0*/  LDC R27, c[0x0][0x3d8] ;  /* 0x0000f600ff1b7b82 */ /* 0x000e220000000800 */
[----:B-1----:R-:W-:Y:S01]  /*eab0*/  IMAD R24, R24, 0x18, RZ ;  /* 0x0000001818187824 */ /* 0x002fe200078e02ff */
[----:B------:R-:W-:-:S04]  /*eac0*/  IADD3 R12, P6, PT, R20, R28, RZ ;  /* 0x0000001c140c7210 */ /* 0x000fc80007fde0ff */
[CC--:B------:R-:W-:Y:S02]  /*ead0*/  IADD3 R10, P4, PT, R24.reuse, R28.reuse, RZ ;  /* 0x0000001c180a7210 */ /* 0x0c0fe40007f9e0ff */
[----:B------:R-:W-:Y:S01]  /*eae0*/  LEA.HI.X.SX32 R13, R24, R29, 0x1, P6 ;  /* 0x0000001d180d7211 */ /* 0x000fe200030f0eff */
[----:B------:R-:W-:Y:S02]  /*eaf0*/  IMAD R26, R26, 0x60, RZ ;  /* 0x000000601a1a7824 */ /* 0x000fe400078e02ff */
        /* <DEDUP_REMOVED lines=495> */
[----:B------:R-:W-:Y:S04]  /*109f0*/  STL.64 [R1+0x1380], R8 ;  /* 0x0013800801007387 */ /* 0x000fe80000100a00 */
[----:B------:R-:W-:Y:S04]  /*10a00*/  STL.64 [R1+0xd78], R4 ;  /* 0x000d780401007387 */ /* 0x000fe80000100a00 */
[----:B------:R4:W-:Y:S01]  /*10a10*/  STL.64 [R1+0xd70], R10 ;  /* 0x000d700a01007387 */ /* 0x0009e20000100a00 */
[----:B0-----:R-:W-:Y:S01]  /*10a20*/  IMAD R20, R26, 0x358, RZ ;  /* 0x000003581a147824 */ /* 0x001fe200078e02ff */
[----:B------:R-:W-:-:S02]  /*10a30*/  IADD3 R12, P5, PT, R27, R28, RZ ;  /* 0x0000001c1b0c7210 */ /* 0x000fc40007fbe0ff */
[-C--:B------:R-:W-:Y:S01]  /*10a40*/  IADD3 R14, P6, PT, R22, R28.reuse, RZ ;  /* 0x0000001c160e7210 */ /* 0x080fe20007fde0ff */
[----:B------:R-:W0:Y:S01]  /*10a50*/  LDC R27, c[0x0][0x3d8] ;  /* 0x0000f600ff1b7b82 */ /* 0x000e220000000800 */
[----:B----4-:R-:W-:Y:S01]  /*10a60*/  IADD3 R10, P4, PT, R20, R28, RZ ;  /* 0x0000001c140a7210 */ /* 0x010fe20007f9e0ff */
[----:B-1----:R-:W-:Y:S02]  /*10a70*/  IMAD R20, R21, 0xd5, RZ ;  /* 0x000000d515147824 */ /* 0x002fe400078e02ff */
[----:B---3--:R-:W-:-:S04]  /*10a80*/  IMAD R21, R24, 0x35a, RZ ;  /* 0x0000035a18157824 */ /* 0x008fc800078e02ff */
[----:B------:R-:W1:Y:S01]  /*10a90*/  LDC R24, c[0x0][0x3d8] ;  /* 0x0000f600ff187b82 */ /* 0x000e620000000800 */
[----:B------:R-:W-:-:S07]  /*10aa0*/  LEA.HI.X.SX32 R13, R22, R29, 0x1, P5 ;  /* 0x0000001d160d7211 */ /* 0x000fce00028f0eff */
[----:B------:R-:W3:Y:S01]  /*10ab0*/  LDC R22, c[0x0][0x3d8] ;  /* 0x0000f600ff167b82 */ /* 0x000ee20000000800 */
[----:B------:R-:W-:-:S05]  /*10ac0*/  LEA.HI.X.SX32 R15, R20, R29, 0x1, P6 ;  /* 0x0000001d140f7211 */ /* 0x000fca00030f0eff */
[----:B------:R4:W-:Y:S01]  /*10ad0*/  STL.64 [R1+0x1378], R14 ;  /* 0x0013780e01007387 */ /* 0x0009e20000100a00 */
[----:B--2---:R-:W-:Y:S01]  /*10ae0*/  IMAD R23, R23, 0x1ac, RZ ;  /* 0x000001ac17177824 */ /* 0x004fe200078e02ff */
[----:B------:R-:W2:Y:S01]  /*10af0*/  LDC R26, c[0x0][0x3d8] ;  /* 0x0000f600ff1a7b82 */ /* 0x000ea20000000800 */
[----:B0-----:R-:W-:Y:S01]  /*10b00*/  IMAD R27, R27, 0xd6, RZ ;  /* 0x000000d61b1b7824 */ /* 0x001fe200078e02ff */
[----:B----4-:R-:W-:Y:S01]  /*10b10*/  IADD3 R14, P6, PT, R21, R28, RZ ;  /* 0x0000001c150e7210 */ /* 0x010fe20007fde0ff */
[----:B-1----:R-:W-:-:S05]  /*10b20*/  IMAD R21, R24, 0x1ab, RZ ;  /* 0x000001ab18157824 */ /* 0x002fca00078e02ff */
[----:B------:R-:W0:Y:S01]  /*10b30*/  LDC R24, c[0x0][0x3d8] ;  /* 0x0000f600ff187b82 */ /* 0x000e220000000800 */
[----:B------:R-:W-:Y:S01]  /*10b40*/  IADD3 R4, P1, PT, R23, R28, RZ ;  /* 0x0000001c17047210 */ /* 0x000fe20007f3e0ff */
[----:B---3--:R-:W-:-:S06]  /*10b50*/  IMAD R20, R22, 0x35c, RZ ;  /* 0x0000035c16147824 */ /* 0x008fcc00078e02ff */
[----:B------:R-:W1:Y:S01]  /*10b60*/  LDC R22, c[0x0][0x3d8] ;  /* 0x0000f600ff167b82 */ /* 0x000e620000000800 */
[C---:B------:R-:W-:Y:S02]  /*10b70*/  IADD3 R8, P2, PT, R27.reuse, R28, RZ ;  /* 0x0000001c1b087210 */ /* 0x040fe40007f5e0ff */
[----:B------:R-:W-:-:S05]  /*10b80*/  LEA.HI.X.SX32 R5, R27, R29, 0x1, P1 ;  /* 0x0000001d1b057211 */ /* 0x000fca00008f0eff */
[----:B------:R-:W3:Y:S01]  /*10b90*/  LDC R27, c[0x0][0x3d8] ;  /* 0x0000f600ff1b7b82 */ /* 0x000ee20000000800 */
[-C--:B------:R-:W-:Y:S01]  /*10ba0*/  LEA.HI.X.SX32 R3, R21, R29.reuse, 0x1, P3 ;  /* 0x0000001d15037211 */ /* 0x080fe200018f0eff */
[----:B0-----:R-:W-:Y:S01]  /*10bb0*/  IMAD R21, R24, 0x6b, RZ ;  /* 0x0000006b18157824 */ /* 0x001fe200078e02ff */
[----:B------:R-:W-:Y:S01]  /*10bc0*/  STL.64 [R1+0xd68], R12 ;  /* 0x000d680c01007387 */ /* 0x000fe20000100a00 */
[----:B------:R-:W-:Y:S01]  /*10bd0*/  LEA.HI.X.SX32 R11, R23, R29, 0x1, P4 ;  /* 0x0000001d170b7211 */ /* 0x000fe200020f0eff */
[----:B--2---:R-:W-:-:S03]  /*10be0*/  IMAD R26, R26, 0x1ae, RZ ;  /* 0x000001ae1a1a7824 */ /* 0x004fc600078e02ff */
[----:B------:R-:W0:Y:S01]  /*10bf0*/  LDC R23, c[0x0][0x3d8] ;  /* 0x0000f600ff177b82 */ /* 0x000e220000000800 */
[----:B------:R-:W-:Y:S01]  /*10c00*/  LEA.HI.X.SX32 R9, R21, R29, 0x1, P2 ;  /* 0x0000001d15097211 */ /* 0x000fe200010f0eff */
[----:B-1----:R-:W-:Y:S01]  /*10c10*/  IMAD R22, R22, 0x35e, RZ ;  /* 0x0000035e16167824 */ /* 0x002fe200078e02ff */
[----:B------:R-:W-:Y:S05]  /*10c20*/  STL.64 [R1+0xd60], R2 ;  /* 0x000d600201007387 */ /* 0x000fea0000100a00 */
[----:B------:R-:W1:Y:S01]  /*10c30*/  LDC R21, c[0x0][0x3d8] ;  /* 0x0000f600ff157b82 */ /* 0x000e620000000800 */
[----:B------:R2:W-:Y:S07]  /*10c40*/  STL.64 [R1+0x1670], R8 ;  /* 0x0016700801007387 */ /* 0x0005ee0000100a00 */
[----:B------:R-:W4:Y:S01]  /*10c50*/  LDC R24, c[0x0][0x3d8] ;  /* 0x0000f600ff187b82 */ /* 0x000f220000000800 */
[----:B--2---:R-:W-:Y:S01]  /*10c60*/  IADD3 R8, P2, PT, R22, R28, RZ ;  /* 0x0000001c16087210 */ /* 0x004fe20007f5e0ff */
[----:B---3--:R-:W-:-:S06]  /*10c70*/  IMAD R22, R27, 0xd8, RZ ;  /* 0x000000d81b167824 */ /* 0x008fcc00078e02ff */
[----:B------:R-:W2:Y:S01]  /*10c80*/  LDC R27, c[0x0][0x3d8] ;  /* 0x0000f600ff1b7b82 */ /* 0x000ea20000000800 */
[----:B-1----:R-:W-:Y:S02]  /*10c90*/  IMAD R18, R21, 0x1ad, RZ ;  /* 0x000001ad15127824 */ /* 0x002fe400078e02ff */
[----:B--2---:R-:W-:-:S05]  /*10ca0*/  IMAD R21, R27, 0x1b0, RZ ;  /* 0x000001b01b157824 */ /* 0x004fca00078e02ff */
[----:B------:R-:W1:Y:S01]  /*10cb0*/  LDC R27, c[0x0][0x3d8] ;  /* 0x0000f600ff1b7b82 */ /* 0x000e620000000800 */
[----:B0-----:R-:W-:Y:S01]  /*10cc0*/  IMAD R23, R23, 0xd7, RZ ;  /* 0x000000d717177824 */ /* 0x001fe200078e02ff */
[-C--:B------:R-:W-:Y:S02]  /*10cd0*/  IADD3 R12, P5, PT, R26, R28.reuse, RZ ;  /* 0x0000001c1a0c7210 */ /* 0x080fe40007fbe0ff */
[----:B------:R-:W-:Y:S02]  /*10ce0*/  IADD3 R2, P3, PT, R20, R28, RZ ;  /* 0x0000001c14027210 */ /* 0x000fe40007f7e0ff */
[-C--:B------:R-:W-:Y:S02]  /*10cf0*/  LEA.HI.X.SX32 R15, R18, R29.reuse, 0x1, P6 ;  /* 0x0000001d120f7211 */ /* 0x080fe400030f0eff */
[-C--:B------:R-:W-:Y:S01]  /*10d00*/  LEA.HI.X.SX32 R13, R23, R29.reuse, 0x1, P5 ;  /* 0x0000001d170d7211 */ /* 0x080fe200028f0eff */
[----:B------:R-:W-:Y:S01]  /*10d10*/  STL.64 [R1+0x1370], R4 ;  /* 0x0013700401007387 */ /* 0x000fe20000100a00 */
[----:B------:R-:W-:Y:S01]  /*10d20*/  LEA.HI.X.SX32 R3, R26, R29, 0x1, P3 ;  /* 0x0000001d1a037211 */ /* 0x000fe200018f0eff */
[----:B------:R-:W0:Y:S02]  /*10d30*/  LDC R18, c[0x0][0x3d8] ;  /* 0x0000f600ff127b82 */ /* 0x000e240000000800 */
[----:B------:R-:W-:Y:S04]  /*10d40*/  STL.64 [R1+0xd58], R10 ;  /* 0x000d580a01007387 */ /* 0x000fe80000100a00 */
[----:B------:R-:W-:Y:S02]  /*10d50*/  STL.64 [R1+0xd50], R14 ;  /* 0x000d500e01007387 */ /* 0x000fe40000100a00 */
[----:B------:R-:W2:Y:S02]  /*10d60*/  LDC R26, c[0x0][0x3d8] ;  /* 0x0000f600ff1a7b82 */ /* 0x000ea40000000800 */
[----:B------:R-:W-:Y:S01]  /*10d70*/  STL.64 [R1+0x1368], R12 ;  /* 0x0013680c01007387 */ /* 0x000fe20000100a00 */
[----:B-1----:R-:W-:-:S03]  /*10d80*/  IMAD R27, R27, 0x360, RZ ;  /* 0x000003601b1b7824 */ /* 0x002fc600078e02ff */
[----:B------:R1:W-:Y:S01]  /*10d90*/  STL.64 [R1+0xd48], R2 ;  /* 0x000d480201007387 */ /* 0x0003e20000100a00 */
[----:B----4-:R-:W-:Y:S01]  /*10da0*/  IMAD R20, R24, 0x36, RZ ;  /* 0x0000003618147824 */ /* 0x010fe200078e02ff */
[----:B------:R-:W3:Y:S08]  /*10db0*/  LDC R23, c[0x0][0x3d8] ;  /* 0x0000f600ff177b82 */ /* 0x000ef00000000800 */
[----:B------:R-:W4:Y:S01]  /*10dc0*/  LDC R24, c[0x0][0x3d8] ;  /* 0x0000f600ff187b82 */ /* 0x000f220000000800 */
[----:B-1----:R-:W-:-:S07]  /*10dd0*/  IADD3 R2, P3, PT, R27, R28, RZ ;  /* 0x0000001c1b027210 */ /* 0x002fce0007f7e0ff */
[----:B------:R-:W1:Y:S01]  /*10de0*/  LDC R27, c[0x0][0x3d8] ;  /* 0x0000f600ff1b7b82 */ /* 0x000e620000000800 */
[----:B0-----:R-:W-:Y:S02]  /*10df0*/  IMAD R16, R18, 0x1af, RZ ;  /* 0x000001af12107824 */ /* 0x001fe400078e02ff */
[----:B--2---:R-:W-:Y:S01]  /*10e00*/  IMAD R18, R26, 0x362, RZ ;  /* 0x000003621a127824 */ /* 0x004fe200078e02ff */
[-C--:B------:R-:W-:Y:S01]  /*10e10*/  IADD3 R4, P1, PT, R20, R28.reuse, RZ ;  /* 0x0000001c14047210 */ /* 0x080fe20007f3e0ff */
[----:B-1----:R-:W-:Y:S02]  /*10e20*/  IMAD R26, R27, 0x1b, RZ ;  /* 0x0000001b1b1a7824 */ /* 0x002fe400078e02ff */
[----:B----4-:R-:W-:Y:S01]  /*10e30*/  IMAD R24, R24, 0x6c, RZ ;  /* 0x0000006c18187824 */ /* 0x010fe200078e02ff */
[-C--:B------:R-:W-:Y:S02]  /*10e40*/  IADD3 R14, P6, PT, R22, R28.reuse, RZ ;  /* 0x0000001c160e7210 */ /* 0x080fe40007fde0ff */
[-C--:B------:R-:W-:Y:S01]  /*10e50*/  IADD3 R12, P5, PT, R21, R28.reuse, RZ ;  /* 0x0000001c150c7210 */ /* 0x080fe20007fbe0ff */
[----:B---3--:R-:W-:Y:S01]  /*10e60*/  IMAD R23, R23, 0x1b2, RZ ;  /* 0x000001b217177824 */ /* 0x008fe200078e02ff */
[----:B------:R-:W-:Y:S01]  /*10e70*/  LEA.HI.X.SX32 R5, R26, R29, 0x1, P1 ;  /* 0x0000001d1a057211 */ /* 0x000fe200008f0eff */
[----:B------:R-:W0:Y:S08]  /*10e80*/  LDC R27, c[0x0][0x3d8] ;  /* 0x0000f600ff1b7b82 */ /* 0x000e300000000800 */
[----:B------:R-:W1:Y:S01]  /*10e90*/  LDC R26, c[0x0][0x3d8] ;  /* 0x0000f600ff1a7b82 */ /* 0x000e620000000800 */
[----:B------:R-:W-:-:S02]  /*10ea0*/  IADD3 R10, P4, PT, R24, R28, RZ ;  /* 0x0000001c180a7210 */ /* 0x000fc40007f9e0ff */
[-C--:B------:R-:W-:Y:S02]  /*10eb0*/  LEA.HI.X.SX32 R9, R16, R29.reuse, 0x1, P2 ;  /* 0x0000001d10097211 */ /* 0x080fe400010f0eff */
[-C--:B------:R-:W-:Y:S02]  /*10ec0*/  LEA.HI.X.SX32 R11, R20, R29.reuse, 0x1, P4 ;  /* 0x0000001d140b7211 */ /* 0x080fe400020f0eff */
[-C--:B------:R-:W-:Y:S01]  /*10ed0*/  LEA.HI.X.SX32 R15, R24, R29.reuse, 0x1, P6 ;  /* 0x0000001d180f7211 */ /* 0x080fe200030f0eff */
[----:B------:R-:W-:Y:S01]  /*10ee0*/  STL.64 [R1+0xd40], R8 ;  /* 0x000d400801007387 */ /* 0x000fe20000100a00 */
[----:B------:R-:W-:Y:S01]  /*10ef0*/  LEA.HI.X.SX32 R13, R22, R29, 0x1, P5 ;  /* 0x0000001d160d7211 */ /* 0x000fe200028f0eff */
[----:B------:R-:W2:Y:S02]  /*10f00*/  LDC R24, c[0x0][0x3d8] ;  /* 0x0000f600ff187b82 */ /* 0x000ea40000000800 */
[----:B------:R-:W-:Y:S04]  /*10f10*/  STL.64 [R1+0x18a0], R4 ;  /* 0x0018a00401007387 */ /* 0x000fe80000100a00 */
[----:B------:R-:W-:Y:S04]  /*10f20*/  STL.64 [R1+0x17e8], R10 ;  /* 0x0017e80a01007387 */ /* 0x000fe80000100a00 */
[----:B------:R3:W-:Y:S01]  /*10f30*/  STL.64 [R1+0x1668], R14 ;  /* 0x0016680e01007387 */ /* 0x0007e20000100a00 */
[----:B-1----:R-:W-:-:S05]  /*10f40*/  IMAD R26, R26, 0x366, RZ ;  /* 0x000003661a1a7824 */ /* 0x002fca00078e02ff */
[----:B---3--:R-:W-:Y:S02]  /*10f50*/  IADD3 R14, P6, PT, R26, R28, RZ ;  /* 0x0000001c1a0e7210 */ /* 0x008fe40007fde0ff */
[----:B------:R-:W1:Y:S02]  /*10f60*/  LDC R26, c[0x0][0x3d8] ;  /* 0x0000f600ff1a7b82 */ /* 0x000e640000000800 */
[----:B-1----:R-:W-:-:S06]  /*10f70*/  IMAD R22, R26, 0x1b1, RZ ;  /* 0x000001b11a167824 */ /* 0x002fcc00078e02ff */
[----:B------:R-:W1:Y:S01]  /*10f80*/  LDC R26, c[0x0][0x3d8] ;  /* 0x0000f600ff1a7b82 */ /* 0x000e620000000800 */
[----:B------:R-:W-:Y:S02]  /*10f90*/  LEA.HI.X.SX32 R3, R21, R29, 0x1, P3 ;  /* 0x0000001d15037211 */ /* 0x000fe400018f0eff */
[----:B------:R-:W-:-:S05]  /*10fa0*/  IADD3 R8, P2, PT, R18, R28, RZ ;  /* 0x0000001c12087210 */ /* 0x000fca0007f5e0ff */
[----:B------:R-:W3:Y:S01]  /*10fb0*/  LDC R21, c[0x0][0x3d8] ;  /* 0x0000f600ff157b82 */ /* 0x000ee20000000800 */
[----:B-1----:R-:W-:-:S07]  /*10fc0*/  IMAD R20, R26, 0x368, RZ ;  /* 0x000003681a147824 */ /* 0x002fce00078e02ff */
[----:B------:R-:W1:Y:S01]  /*10fd0*/  LDC R26, c[0x0][0x3d8] ;  /* 0x0000f600ff1a7b82 */ /* 0x000e620000000800 */
[----:B------:R-:W-:Y:S01]  /*10fe0*/  LEA.HI.X.SX32 R9, R22, R29, 0x1, P2 ;  /* 0x0000001d16097211 */ /* 0x000fe200010f0eff */
[----:B------:R-:W-:Y:S04]  /*10ff0*/  STL.64 [R1+0x1360], R12 ;  /* 0x0013600c01007387 */ /* 0x000fe80000100a00 */
[----:B------:R-:W-:Y:S02]  /*11000*/  STL.64 [R1+0xd38], R2 ;  /* 0x000d380201007387 */ /* 0x000fe40000100a00 */
[----:B------:R-:W4:Y:S02]  /*11010*/  LDC R22, c[0x0][0x3d8] ;  /* 0x0000f600ff167b82 */ /* 0x000f240000000800 */
[----:B------:R0:W-:Y:S02]  /*11020*/  STL.64 [R1+0xd30], R8 ;  /* 0x000d300801007387 */ /* 0x0001e40000100a00 */
[----:B0-----:R-:W-:Y:S01]  /*11030*/  IADD3 R8, P2, PT, R20, R28, RZ ;  /* 0x0000001c14087210 */ /* 0x001fe20007f5e0ff */
[----:B-1----:R-:W-:-:S03]  /*11040*/  IMAD R20, R26, 0x1b6, RZ ;  /* 0x000001b61a147824 */ /* 0x002fc600078e02ff */
[----:B------:R-:W0:Y:S01]  /*11050*/  LDC R26, c[0x0][0x3d8] ;  /* 0x0000f600ff1a7b82 */ /* 0x000e220000000800 */
[----:B---3--:R-:W-:Y:S01]  /*11060*/  IMAD R21, R21, 0xd9, RZ ;  /* 0x000000d915157824 */ /* 0x008fe200078e02ff */
[----:B------:R-:W-:-:S04]  /*11070*/  IADD3 R4, P1, PT, R23, R28, RZ ;  /* 0x0000001c17047210 */ /* 0x000fc80007f3e0ff */
[----:B------:R-:W-:Y:S01]  /*11080*/  LEA.HI.X.SX32 R5, R21, R29, 0x1, P1 ;  /* 0x0000001d15057211 */ /* 0x000fe200008f0eff */
[----:B----4-:R-:W-:-:S04]  /*11090*/  IMAD R22, R22, 0x36a, RZ ;  /* 0x0000036a16167824 */ /* 0x010fc800078e02ff */
[----:B------:R1:W-:Y:S01]  /*110a0*/  STL.64 [R1+0x1358], R4 ;  /* 0x0013580401007387 */ /* 0x0003e20000100a00 */
[----:B------:R-:W-:Y:S01]  /*110b0*/  IMAD R27, R27, 0x364, RZ ;  /* 0x000003641b1b7824 */ /* 0x000fe200078e02ff */
[-C--:B-1----:R-:W-:Y:S01]  /*110c0*/  IADD3 R4, P1, PT, R22, R28.reuse, RZ ;  /* 0x0000001c16047210 */ /* 0x082fe20007f3e0ff */
[----:B0-----:R-:W-:Y:S02]  /*110d0*/  IMAD R22, R26, 0x1b3, RZ ;  /* 0x000001b31a167824 */ /* 0x001fe400078e02ff */
[----:B------:R-:W0:Y:S01]  /*110e0*/  LDC R26, c[0x0][0x3d8] ;  /* 0x0000f600ff1a7b82 */ /* 0x000e220000000800 */
[----:B------:R-:W-:-:S04]  /*110f0*/  IADD3 R10, P4, PT, R27, R28, RZ ;  /* 0x0000001c1b0a7210 */ /* 0x000fc80007f9e0ff */
[----:B------:R-:W-:-:S03]  /*11100*/  LEA.HI.X.SX32 R11, R23, R29, 0x1, P4 ;  /* 0x0000001d170b7211 */ /* 0x000fc600020f0eff */
[----:B------:R-:W1:Y:S01]  /*11110*/  LDC R23, c[0x0][0x3d8] ;  /* 0x0000f600ff177b82 */ /* 0x000e620000000800 */
[----:B------:R-:W-:-:S07]  /*11120*/  LEA.HI.X.SX32 R15, R22, R29, 0x1, P6 ;  /* 0x0000001d160f7211 */ /* 0x000fce00030f0eff */
[----:B------:R-:W3:Y:S01]  /*11130*/  LDC R27, c[0x0][0x3d8] ;  /* 0x0000f600ff1b7b82 */ /* 0x000ee20000000800 */
[----:B0-----:R-:W-:-:S07]  /*11140*/  IMAD R22, R26, 0x6d, RZ ;  /* 0x0000006d1a167824 */ /* 0x001fce00078e02ff */
[----:B------:R-:W0:Y:S01]  /*11150*/  LDC R26, c[0x0][0x3d8] ;  /* 0x0000f600ff1a7b82 */ /* 0x000e220000000800 */
[----:B------:R-:W-:Y:S01]  /*11160*/  STL.64 [R1+0xd28], R10 ;  /* 0x000d280a01007387 */ /* 0x000fe20000100a00 */
[----:B-1----:R-:W-:-:S03]  /*11170*/  IMAD R21, R23, 0x36c, RZ ;  /* 0x0000036c17157824 */ /* 0x002fc600078e02ff */
[----:B------:R1:W-:Y:S03]  /*11180*/  STL.64 [R1+0xd20], R14 ;  /* 0x000d200e01007387 */ /* 0x0003e60000100a00 */
[----:B------:R-:W4:Y:S01]  /*11190*/  LDC R23, c[0x0][0x3d8] ;  /* 0x0000f600ff177b82 */ /* 0x000f220000000800 */
[----:B-1----:R-:W-:Y:S01]  /*111a0*/  IADD3 R14, P6, PT, R21, R28, RZ ;  /* 0x0000001c150e7210 */ /* 0x002fe20007fde0ff */
[----:B0-----:R-:W-:-:S06]  /*111b0*/  IMAD R21, R26, 0x6e, RZ ;  /* 0x0000006e1a157824 */ /* 0x001fcc00078e02ff */
[----:B------:R-:W0:Y:S01]  /*111c0*/  LDC R26, c[0x0][0x3d8] ;  /* 0x0000f600ff1a7b82 */ /* 0x000e220000000800 */
[----:B---3--:R-:W-:-:S05]  /*111d0*/  IMAD R27, R27, 0xda, RZ ;  /* 0x000000da1b1b7824 */ /* 0x008fca00078e02ff */
[----:B------:R-:W-:-:S04]  /*111e0*/  IADD3 R12, P5, PT, R27, R28, RZ ;  /* 0x0000001c1b0c7210 */ /* 0x000fc80007fbe0ff */
[----:B------:R-:W-:Y:S01]  /*111f0*/  LEA.HI.X.SX32 R13, R22, R29, 0x1, P5 ;  /* 0x0000001d160d7211 */ /* 0x000fe200028f0eff */
[----:B0-----:R-:W-:Y:S02]  /*11200*/  IMAD R22, R26, 0xdc, RZ ;  /* 0x000000dc1a167824 */ /* 0x001fe400078e02ff */
[----:B------:R-:W0:Y:S01]  /*11210*/  LDC R26, c[0x0][0x3d8] ;  /* 0x0000f600ff1a7b82 */ /* 0x000e220000000800 */
[----:B--2---:R-:W-:Y:S02]  /*11220*/  IMAD R24, R24, 0x1b4, RZ ;  /* 0x000001b418187824 */ /* 0x004fe400078e02ff */
[----:B----4-:R-:W-:-:S03]  /*11230*/  IMAD R23, R23, 0x36e, RZ ;  /* 0x0000036e17177824 */ /* 0x010fc600078e02ff */
[CC--:B------:R-:W-:Y:S02]  /*11240*/  IADD3 R2, P3, PT, R24.reuse, R28.reuse, RZ ;  /* 0x0000001c18027210 */ /* 0x0c0fe40007f7e0ff */
[----:B------:R-:W-:Y:S02]  /*11250*/  LEA.HI.X.SX32 R9, R24, R29, 0x1, P2 ;  /* 0x0000001d18097211 */ /* 0x000fe400010f0eff */
[----:B------:R-:W1:Y:S01]  /*11260*/  LDC R24, c[0x0][0x3d8] ;  /* 0x0000f600ff187b82 */ /* 0x000e620000000800 */
[----:B------:R2:W-:Y:S02]  /*11270*/  STL.64 [R1+0x1660], R12 ;  /* 0x0016600c01007387 */ /* 0x0005e40000100a00 */
[----:B--2---:R-:W-:Y:S01]  /*11280*/  IADD3 R12, P5, PT, R23, R28, RZ ;  /* 0x0000001c170c7210 */ /* 0x004fe20007fbe0ff */
[----:B0-----:R-:W-:-:S04]  /*11290*/  IMAD R23, R26, 0x1b5, RZ ;  /* 0x000001b51a177824 */ /* 0x001fc800078e02ff */
[----:B------:R-:W0:Y:S01]  /*112a0*/  LDC R26, c[0x0][0x3d8] ;  /* 0x0000f600ff1a7b82 */ /* 0x000e220000000800 */
[----:B------:R-:W-:Y:S02]  /*112b0*/  IADD3 R10, P4, PT, R20, R28, RZ ;  /* 0x0000001c140a7210 */ /* 0x000fe40007f9e0ff */
[-C--:B------:R-:W-:Y:S01]  /*112c0*/  LEA.HI.X.SX32 R3, R27, R29.reuse, 0x1, P3 ;  /* 0x0000001d1b037211 */ /* 0x080fe200018f0eff */
[----:B-1----:R-:W-:Y:S01]  /*112d0*/  IMAD R24, R24, 0xdb, RZ ;  /* 0x000000db18187824 */ /* 0x002fe200078e02ff */
        /* <DEDUP_REMOVED lines=21> */
[CC--:B------:R-:W-:Y:S02]  /*11430*/  IADD3 R2, P3, PT, R21.reuse, R28.reuse, RZ ;  /* 0x0000001c15027210 */ /* 0x0c0fe40007f7e0ff */
        /* <DEDUP_REMOVED lines=12> */
[-C--:B------:R-:W-:Y:S01]  /*11500*/  IADD3 R14, P6, PT, R18, R28.reuse, RZ ;  /* 0x0000001c120e7210 */ /* 0x080fe20007fde0ff */
[----:B---3--:R-:W-:Y:S02]  /*11510*/  IMAD R23, R23, 0x1ba, RZ ;  /* 0x000001ba17177824 */ /* 0x008fe400078e02ff */
[----:B0-----:R-:W-:Y:S01]  /*11520*/  IMAD R26, R26, 0x1b9, RZ ;  /* 0x000001b91a1a7824 */ /* 0x001fe200078e02ff */
[C---:B------:R-:W-:Y:S02]  /*11530*/  IADD3 R4, P1, PT, R27.reuse, R28, RZ ;  /* 0x0000001c1b047210 */ /* 0x040fe40007f3e0ff */
[-C--:B------:R-:W-:Y:S01]  /*11540*/  LEA.HI.X.SX32 R11, R27, R29.reuse, 0x1, P4 ;  /* 0x0000001d1b0b7211 */ /* 0x080fe200020f0eff */
[----:B-1----:R-:W-:Y:S01]  /*11550*/  IMAD R21, R21, 0x1bc, RZ ;  /* 0x000001bc15157824 */ /* 0x002fe200078e02ff */
[-C--:B------:R-:W-:Y:S01]  /*11560*/  LEA.HI.X.SX32 R15, R26, R29.reuse, 0x1, P6 ;  /* 0x0000001d1a0f7211 */ /* 0x080fe200030f0eff */
[----:B------:R-:W0:Y:S08]  /*11570*/  LDC R27, c[0x0][0x3d8] ;  /* 0x0000f600ff1b7b82 */ /* 0x000e300000000800 */
[----:B------:R-:W1:Y:S01]  /*11580*/  LDC R26, c[0x0][0x3d8] ;  /* 0x0000f600ff1a7b82 */ /* 0x000e620000000800 */
[----:B------:R-:W-:-:S02]  /*11590*/  LEA.HI.X.SX32 R5, R22, R29, 0x1, P1 ;  /* 0x0000001d16057211 */ /* 0x000fc400008f0eff */
[----:B------:R-:W-:-:S05]  /*115a0*/  IADD3 R12, P5, PT, R23, R28, RZ ;  /* 0x0000001c170c7210 */ /* 0x000fca0007fbe0ff */
[----:B------:R-:W2:Y:S01]  /*115b0*/  LDC R22, c[0x0][0x3d8] ;  /* 0x0000f600ff167b82 */ /* 0x000ea20000000800 */
[----:B------:R-:W-:-:S07]  /*115c0*/  IADD3 R2, P3, PT, R24, R28, RZ ;  /* 0x0000001c18027210 */ /* 0x000fce0007f7e0ff */
[----:B------:R-:W3:Y:S01]  /*115d0*/  LDC R18, c[0x0][0x3d8] ;  /* 0x0000f600ff127b82 */ /* 0x000ee20000000800 */
[----:B-1----:R-:W-:Y:S01]  /*115e0*/  IMAD R26, R26, 0xdd, RZ ;  /* 0x000000dd1a1a7824 */ /* 0x002fe200078e02ff */
[----:B------:R-:W-:Y:S06]  /*115f0*/  STL.64 [R1+0x1340], R4 ;  /* 0x0013400401007387 */ /* 0x000fec0000100a00 */
[----:B------:R-:W1:Y:S01]  /*11600*/  LDC R24, c[0x0][0x3d8] ;  /* 0x0000f600ff187b82 */ /* 0x000e620000000800 */
[----:B------:R-:W-:-:S07]  /*11610*/  LEA.HI.X.SX32 R13, R26, R29, 0x1, P5 ;  /* 0x0000001d1a0d7211 */ /* 0x000fce00028f0eff */
[----:B------:R-:W4:Y:S01]  /*11620*/  LDC R26, c[0x0][0x3d8] ;  /* 0x0000f600ff1a7b82 */ /* 0x000f220000000800 */
[----:B--2---:R-:W-:Y:S01]  /*11630*/  IMAD R22, R22, 0x37a, RZ ;  /* 0x0000037a16167824 */ /* 0x004fe200078e02ff */
[----:B------:R-:W-:Y:S04]  /*11640*/  STL.64 [R1+0xcf8], R10 ;  /* 0x000cf80a01007387 */ /* 0x000fe80000100a00 */
[----:B------:R-:W-:Y:S04]  /*11650*/  STL.64 [R1+0xcf0], R14 ;  /* 0x000cf00e01007387 */ /* 0x000fe80000100a00 */
[----:B------:R2:W-:Y:S02]  /*11660*/  STL.64 [R1+0x1338], R12 ;  /* 0x0013380c01007387 */ /* 0x0005e40000100a00 */
[----:B--2---:R-:W-:Y:S01]  /*11670*/  IADD3 R12, P5, PT, R22, R28, RZ ;  /* 0x0000001c160c7210 */ /* 0x004fe20007fbe0ff */
[----:B----4-:R-:W-:-:S02]  /*11680*/  IMAD R22, R26, 0x1bb, RZ ;  /* 0x000001bb1a167824 */ /* 0x010fc400078e02ff */
[----:B------:R-:W2:Y:S01]  /*11690*/  LDC R26, c[0x0][0x3d8] ;  /* 0x0000f600ff1a7b82 */ /* 0x000ea20000000800 */
[----:B0-----:R-:W-:Y:S02]  /*116a0*/  IMAD R20, R27, 0x378, RZ ;  /* 0x000003781b147824 */ /* 0x001fe400078e02ff */
[----:B-1----:R-:W-:-:S03]  /*116b0*/  IMAD R24, R24, 0xde, RZ ;  /* 0x000000de18187824 */ /* 0x002fc600078e02ff */
[-C--:B------:R-:W-:Y:S02]  /*116c0*/  IADD3 R14, P6, PT, R20, R28.reuse, RZ ;  /* 0x0000001c140e7210 */ /* 0x080fe40007fde0ff */
[----:B------:R-:W0:Y:S01]  /*116d0*/  LDC R20, c[0x0][0x3d8] ;  /* 0x0000f600ff147b82 */ /* 0x000e220000000800 */
[----:B------:R-:W-:Y:S02]  /*116e0*/  IADD3 R4, P1, PT, R24, R28, RZ ;  /* 0x0000001c18047210 */ /* 0x000fe40007f3e0ff */
[-C--:B------:R-:W-:Y:S01]  /*116f0*/  LEA.HI.X.SX32 R3, R23, R29.reuse, 0x1, P3 ;  /* 0x0000001d17037211 */ /* 0x080fe200018f0eff */
[----:B--2---:R-:W-:Y:S01]  /*11700*/  IMAD R26, R26, 0x6f, RZ ;  /* 0x0000006f1a1a7824 */ /* 0x004fe200078e02ff */
[----:B------:R-:W-:-:S03]  /*11710*/  LEA.HI.X.SX32 R9, R22, R29, 0x1, P2 ;  /* 0x0000001d16097211 */ /* 0x000fc600010f0eff */
[----:B------:R-:W1:Y:S01]  /*11720*/  LDC R27, c[0x0][0x3d8] ;  /* 0x0000f600ff1b7b82 */ /* 0x000e620000000800 */
[----:B------:R-:W-:-:S07]  /*11730*/  LEA.HI.X.SX32 R5, R26, R29, 0x1, P1 ;  /* 0x0000001d1a057211 */ /* 0x000fce00008f0eff */
[----:B------:R-:W2:Y:S01]  /*11740*/  LDC R26, c[0x0][0x3d8] ;  /* 0x0000f600ff1a7b82 */ /* 0x000ea20000000800 */
[----:B0-----:R-:W-:Y:S01]  /*11750*/  IMAD R20, R20, 0x37e, RZ ;  /* 0x0000037e14147824 */ /* 0x001fe200078e02ff */
[-C--:B------:R-:W-:Y:S01]  /*11760*/  IADD3 R10, P4, PT, R21, R28.reuse, RZ ;  /* 0x0000001c150a7210 */ /* 0x080fe20007f9e0ff */
[----:B------:R-:W-:Y:S03]  /*11770*/  STL.64 [R1+0xce8], R2 ;  /* 0x000ce80201007387 */ /* 0x000fe60000100a00 */
[----:B------:R-:W-:Y:S01]  /*11780*/  LEA.HI.X.SX32 R11, R24, R29, 0x1, P4 ;  /* 0x0000001d180b7211 */ /* 0x000fe200020f0eff */
[----:B------:R0:W-:Y:S01]  /*11790*/  STL.64 [R1+0xce0], R8 ;  /* 0x000ce00801007387 */ /* 0x0001e20000100a00 */
[----:B------:R-:W4:Y:S08]  /*117a0*/  LDC R24, c[0x0][0x3d8] ;  /* 0x0000f600ff187b82 */ /* 0x000f300000000800 */
[----:B------:R-:W1:Y:S01]  /*117b0*/  LDC R23, c[0x0][0x3d8] ;  /* 0x0000f600ff177b82 */ /* 0x000e620000000800 */
[----:B0-----:R-:W-:Y:S01]  /*117c0*/  IADD3 R8, P1, PT, R20, R28, RZ ;  /* 0x0000001c14087210 */ /* 0x001fe20007f3e0ff */
[----:B--2---:R-:W-:-:S06]  /*117d0*/  IMAD R20, R26, 0x1c, RZ ;  /* 0x0000001c1a147824 */ /* 0x004fcc00078e02ff */
[----:B------:R-:W0:Y:S01]  /*117e0*/  LDC R26, c[0x0][0x3d8] ;  /* 0x0000f600ff1a7b82 */ /* 0x000e220000000800 */
[----:B----4-:R-:W-:Y:S02]  /*117f0*/  IMAD R16, R24, 0x38, RZ ;  /* 0x0000003818107824 */ /* 0x010fe400078e02ff */
[----:B0-----:R-:W-:-:S05]  /*11800*/  IMAD R24, R26, 0x1bd, RZ ;  /* 0x000001bd1a187824 */ /* 0x001fca00078e02ff */
[----:B------:R-:W0:Y:S01]  /*11810*/  LDC R26, c[0x0][0x3d8] ;  /* 0x0000f600ff1a7b82 */ /* 0x000e220000000800 */
[----:B------:R-:W-:-:S07]  /*11820*/  LEA.HI.X.SX32 R13, R24, R29, 0x1, P5 ;  /* 0x0000001d180d7211 */ /* 0x000fce00028f0eff */
[----:B------:R-:W2:Y:S01]  /*11830*/  LDC R24, c[0x0][0x3d8] ;  /* 0x0000f600ff187b82 */ /* 0x000ea20000000800 */
[----:B-1----:R-:W-:Y:S02]  /*11840*/  IMAD R27, R27, 0x1be, RZ ;  /* 0x000001be1b1b7824 */ /* 0x002fe400078e02ff */
[----:B------:R-:W-:-:S03]  /*11850*/  IMAD R23, R23, 0x37c, RZ ;  /* 0x0000037c17177824 */ /* 0x000fc600078e02ff */
[-C--:B------:R-:W-:Y:S02]  /*11860*/  IADD3 R2, P3, PT, R27, R28.reuse, RZ ;  /* 0x0000001c1b027210 */ /* 0x080fe40007f7e0ff */
[----:B------:R-:W-:Y:S01]  /*11870*/  IADD3 R22, P2, PT, R23, R28, RZ ;  /* 0x0000001c17167210 */ /* 0x000fe20007f5e0ff */
[----:B------:R3:W-:Y:S01]  /*11880*/  STL.64 [R1+0x1650], R4 ;  /* 0x0016500401007387 */ /* 0x0007e20000100a00 */
[----:B0-----:R-:W-:Y:S02]  /*11890*/  IMAD R26, R26, 0xdf, RZ ;  /* 0x000000df1a1a7824 */ /* 0x001fe400078e02ff */
[-C--:B------:R-:W-:Y:S02]  /*118a0*/  LEA.HI.X.SX32 R23, R27, R29.reuse, 0x1, P2 ;  /* 0x0000001d1b177211 */ /* 0x080fe400010f0eff */
[----:B------:R-:W0:Y:S01]  /*118b0*/  LDC R27, c[0x0][0x3d8] ;  /* 0x0000f600ff1b7b82 */ /* 0x000e220000000800 */
[-C--:B------:R-:W-:Y:S01]  /*118c0*/  LEA.HI.X.SX32 R3, R26, R29.reuse, 0x1, P3 ;  /* 0x0000001d1a037211 */ /* 0x080fe200018f0eff */
[----:B---3--:R-:W-:Y:S01]  /*118d0*/  IMAD R4, R18, 0xe, RZ ;  /* 0x0000000e12047824 */ /* 0x008fe200078e02ff */
[----:B------:R-:W-:Y:S01]  /*118e0*/  LEA.HI.X.SX32 R15, R21, R29, 0x1, P6 ;  /* 0x0000001d150f7211 */ /* 0x000fe200030f0eff */
[----:B--2---:R-:W-:-:S04]  /*118f0*/  IMAD R18, R24, 0xe0, RZ ;  /* 0x000000e018127824 */ /* 0x004fc800078e02ff */
[----:B------:R-:W1:Y:S08]  /*11900*/  LDC R26, c[0x0][0x3d8] ;  /* 0x0000f600ff1a7b82 */ /* 0x000e700000000800 */
[----:B------:R-:W2:Y:S08]  /*11910*/  LDC R21, c[0x0][0x3d8] ;  /* 0x0000f600ff157b82 */ /* 0x000eb00000000800 */
[----:B------:R-:W3:Y:S01]  /*11920*/  LDC R24, c[0x0][0x3d8] ;  /* 0x0000f600ff187b82 */ /* 0x000ee20000000800 */
[----:B0-----:R-:W-:-:S02]  /*11930*/  IMAD R27, R27, 0x1c0, RZ ;  /* 0x000001c01b1b7824 */ /* 0x001fc400078e02ff */
[----:B-1----:R-:W-:-:S05]  /*11940*/  IMAD R26, R26, 0x1bf, RZ ;  /* 0x000001bf1a1a7824 */ /* 0x002fca00078e02ff */
[----:B------:R-:W-:Y:S01]  /*11950*/  LEA.HI.X.SX32 R9, R26, R29, 0x1, P1 ;  /* 0x0000001d1a097211 */ /* 0x000fe200008f0eff */
[----:B--2---:R-:W-:Y:S01]  /*11960*/  IMAD R17, R21, 0x70, RZ ;  /* 0x0000007015117824 */ /* 0x004fe200078e02ff */
[----:B------:R-:W-:Y:S02]  /*11970*/  IADD3 R26, P1, PT, R27, R28, RZ ;  /* 0x0000001c1b1a7210 */ /* 0x000fe40007f3e0ff */
[----:B------:R-:W0:Y:S01]  /*11980*/  LDC R27, c[0x0][0x3d8] ;  /* 0x0000f600ff1b7b82 */ /* 0x000e220000000800 */
[----:B---3--:R-:W-:-:S07]  /*11990*/  IMAD R21, R24, 0x7, RZ ;  /* 0x0000000718157824 */ /* 0x008fce00078e02ff */
[----:B------:R-:W1:Y:S01]  /*119a0*/  LDC R24, c[0x0][0x3d8] ;  /* 0x0000f600ff187b82 */ /* 0x000e620000000800 */
[----:B------:R2:W-:Y:S04]  /*119b0*/  STL.64 [R1+0x1330], R10 ;  /* 0x0013300a01007387 */ /* 0x0005e80000100a00 */
[----:B------:R3:W-:Y:S04]  /*119c0*/  STL.64 [R1+0xcd8], R14 ;  /* 0x000cd80e01007387 */ /* 0x0007e80000100a00 */
[----:B------:R4:W-:Y:S01]  /*119d0*/  STL.64 [R1+0xcd0], R12 ;  /* 0x000cd00c01007387 */ /* 0x0009e20000100a00 */
[----:B--2---:R-:W-:-:S03]  /*119e0*/  IADD3 R10, P4, PT, R4, R28, RZ ;  /* 0x0000001c040a7210 */ /* 0x004fc60007f9e0ff */
[----:B------:R2:W-:Y:S01]  /*119f0*/  STL.64 [R1+0x1328], R2 ;  /* 0x0013280201007387 */ /* 0x0005e20000100a00 */
[-C--:B---3--:R-:W-:Y:S02]  /*11a00*/  IADD3 R14, P6, PT, R20, R28.reuse, RZ ;  /* 0x0000001c140e7210 */ /* 0x088fe40007fde0ff */
[-C--:B------:R-:W-:Y:S02]  /*11a10*/  LEA.HI.X.SX32 R11, R21, R29.reuse, 0x1, P4 ;  /* 0x0000001d150b7211 */ /* 0x080fe400020f0eff */
[-C--:B----4-:R-:W-:Y:S01]  /*11a20*/  IADD3 R12, P5, PT, R16, R28.reuse, RZ ;  /* 0x0000001c100c7210 */ /* 0x090fe20007fbe0ff */
[----:B------:R3:W-:Y:S01]  /*11a30*/  STL.64 [R1+0xcc8], R22 ;  /* 0x000cc81601007387 */ /* 0x0007e20000100a00 */
[-C--:B------:R-:W-:Y:S01]  /*11a40*/  LEA.HI.X.SX32 R15, R4, R29.reuse, 0x1, P6 ;  /* 0x0000001d040f7211 */ /* 0x080fe200030f0eff */
[----:B-1----:R-:W-:Y:S01]  /*11a50*/  IMAD R5, R24, 0x382, RZ ;  /* 0x0000038218057824 */ /* 0x002fe200078e02ff */
[----:B--2---:R-:W-:Y:S01]  /*11a60*/  IADD3 R2, P3, PT, R17, R28, RZ ;  /* 0x0000001c11027210 */ /* 0x004fe20007f7e0ff */
[----:B------:R1:W-:Y:S01]  /*11a70*/  STL.64 [R1+0xcc0], R8 ;  /* 0x000cc00801007387 */ /* 0x0003e20000100a00 */
[-C--:B------:R-:W-:Y:S01]  /*11a80*/  LEA.HI.X.SX32 R13, R20, R29.reuse, 0x1, P5 ;  /* 0x0000001d140d7211 */ /* 0x080fe200028f0eff */
[----:B------:R-:W2:Y:S01]  /*11a90*/  LDC R21, c[0x0][0x3d8] ;  /* 0x0000f600ff157b82 */ /* 0x000ea20000000800 */
[----:B------:R-:W-:-:S02]  /*11aa0*/  LEA.HI.X.SX32 R3, R16, R29, 0x1, P3 ;  /* 0x0000001d10037211 */ /* 0x000fc400018f0eff */
[CC--:B---3--:R-:W-:Y:S02]  /*11ab0*/  IADD3 R22, P2, PT, R18.reuse, R28.reuse, RZ ;  /* 0x0000001c12167210 */ /* 0x0c8fe40007f5e0ff */
[-C--:B------:R-:W-:Y:S01]  /*11ac0*/  IADD3 R24, P4, PT, R25, R28.reuse, RZ ;  /* 0x0000001c19187210 */ /* 0x080fe20007f9e0ff */
[----:B-1----:R-:W3:Y:S01]  /*11ad0*/  LDL.LU.64 R8, [R1+0x2c58] ;  /* 0x002c580001087983 */ /* 0x002ee20000300a00 */
[-C--:B------:R-:W-:Y:S01]  /*11ae0*/  LEA.HI.X.SX32 R23, R17, R29.reuse, 0x1, P2 ;  /* 0x0000001d11177211 */ /* 0x080fe200010f0eff */
[----:B0-----:R-:W-:Y:S01]  /*11af0*/  IMAD R25, R27, 0x1c0, RZ ;  /* 0x000001c01b197824 */ /* 0x001fe200078e02ff */
[----:B------:R-:W-:Y:S01]  /*11b00*/  IADD3 R4, P6, PT, R5, R28, RZ ;  /* 0x0000001c05047210 */ /* 0x000fe20007fde0ff */
[----:B------:R0:W-:Y:S01]  /*11b10*/  STL.64 [R1+0x1928], R10 ;  /* 0x0019280a01007387 */ /* 0x0001e20000100a00 */
[----:B------:R-:W-:Y:S01]  /*11b20*/  LEA.HI.X.SX32 R27, R18, R29, 0x1, P1 ;  /* 0x0000001d121b7211 */ /* 0x000fe200008f0eff */
[----:B------:R-:W1:Y:S08]  /*11b30*/  LDC R20, c[0x0][0x3d8] ;  /* 0x0000f600ff147b82 */ /* 0x000e700000000800 */
[----:B------:R-:W4:Y:S01]  /*11b40*/  LDC R17, c[0x0][0x3d8] ;  /* 0x0000f600ff117b82 */ /* 0x000f220000000800 */
[----:B0-----:R-:W3:Y:S04]  /*11b50*/  LDL.LU.64 R10, [R1+0x2c50] ;  /* 0x002c5000010a7983 */ /* 0x001ee80000300a00 */
[----:B------:R-:W-:Y:S04]  /*11b60*/  STL.64 [R1+0x18f8], R14 ;  /* 0x0018f80e01007387 */ /* 0x000fe80000100a00 */
[----:B------:R0:W-:Y:S04]  /*11b70*/  STL.64 [R1+0x1898], R12 ;  /* 0x0018980c01007387 */ /* 0x0001e80000100a00 */
[----:B0-----:R-:W3:Y:S04]  /*11b80*/  LDL.LU.64 R12, [R1+0x2c48] ;  /* 0x002c4800010c7983 */ /* 0x001ee80000300a00 */
[----:B------:R0:W-:Y:S04]  /*11b90*/  STL.64 [R1+0x17d8], R2 ;  /* 0x0017d80201007387 */ /* 0x0001e80000100a00 */
[----:B0-----:R-:W3:Y:S04]  /*11ba0*/  LDL.LU.64 R2, [R1+0x2c40] ;  /* 0x002c400001027983 */ /* 0x001ee80000300a00 */
[----:B------:R0:W-:Y:S04]  /*11bb0*/  STL.64 [R1+0x1648], R22 ;  /* 0x0016481601007387 */ /* 0x0001e80000100a00 */
[----:B0-----:R-:W3:Y:S04]  /*11bc0*/  LDL.LU.64 R22, [R1+0x2c38] ;  /* 0x002c380001167983 */ /* 0x001ee80000300a00 */
[----:B------:R0:W-:Y:S04]  /*11bd0*/  STL.64 [R1+0x1320], R26 ;  /* 0x0013201a01007387 */ /* 0x0001e80000100a00 */
[----:B0-----:R-:W3:Y:S01]  /*11be0*/  LDL.LU.64 R26, [R1+0x2c30] ;  /* 0x002c3000011a7983 */ /* 0x001ee20000300a00 */
[----:B--2---:R-:W-:-:S02]  /*11bf0*/  IMAD R15, R21, 0x1c2, RZ ;  /* 0x000001c2150f7824 */ /* 0x004fc400078e02ff */
[----:B------:R-:W0:Y:S01]  /*11c00*/  LDC R21, c[0x0][0x3d8] ;  /* 0x0000f600ff157b82 */ /* 0x000e220000000800 */
[----:B------:R-:W-:Y:S01]  /*11c10*/  LEA.HI.X.SX32 R25, R25, R29, 0x1, P4 ;  /* 0x0000001d19197211 */ /* 0x000fe200020f0eff */
[----:B-1----:R-:W-:-:S04]  /*11c20*/  IMAD R16, R20, 0x386, RZ ;  /* 0x0000038614107824 */ /* 0x002fc800078e02ff */
[----:B------:R1:W-:Y:S01]  /*11c30*/  STL.64 [R1+0xcb8], R24 ;  /* 0x000cb81801007387 */ /* 0x0003e20000100a00 */
[----:B------:R-:W-:-:S03]  /*11c40*/  IADD3 R14, P5, PT, R15, R28, RZ ;  /* 0x0000001c0f0e7210 */ /* 0x000fc60007fbe0ff */
[----:B-1----:R-:W2:Y:S01]  /*11c50*/  LDL.LU R24, [R1+0x2c28] ;  /* 0x002c280001187983 */ /* 0x002ea20000300800 */
[----:B0-----:R-:W-:-:S05]  /*11c60*/  IMAD R21, R21, 0x384, RZ ;  /* 0x0000038415157824 */ /* 0x001fca00078e02ff */
[-C--:B------:R-:W-:Y:S01]  /*11c70*/  IADD3 R20, P3, PT, R21, R28.reuse, RZ ;  /* 0x0000001c15147210 */ /* 0x080fe20007f7e0ff */
[----:B----4-:R-:W-:Y:S01]  /*11c80*/  IMAD R17, R17, 0x1c3, RZ ;  /* 0x000001c311117824 */ /* 0x010fe200078e02ff */
[----:B------:R-:W-:-:S04]  /*11c90*/  IADD3 R16, P2, PT, R16, R28, RZ ;  /* 0x0000001c10107210 */ /* 0x000fc80007f5e0ff */
[----:B------:R-:W-:Y:S01]  /*11ca0*/  LEA.HI.X.SX32 R17, R17, R29, 0x1, P2 ;  /* 0x0000001d11117211 */ /* 0x000fe200010f0eff */
[----:B---3--:R-:W-:-:S05]  /*11cb0*/  IMAD R18, R27, 0x1c1, RZ ;  /* 0x000001c11b127824 */ /* 0x008fca00078e02ff */
[----:B------:R-:W-:Y:S02]  /*11cc0*/  LEA.HI.X.SX32 R5, R18, R29, 0x1, P6 ;  /* 0x0000001d12057211 */ /* 0x000fe400030f0eff */
[----:B------:R-:W0:Y:S03]  /*11cd0*/  LDC R18, c[0x0][0x3d8] ;  /* 0x0000f600ff127b82 */ /* 0x000e260000000800 */
[----:B------:R1:W-:Y:S02]  /*11ce0*/  STL.64 [R1+0xcb0], R4 ;  /* 0x000cb00401007387 */ /* 0x0003e40000100a00 */
[----:B-1----:R-:W-:-:S03]  /*11cf0*/  IMAD R4, R23, 0xe1, RZ ;  /* 0x000000e117047824 */ /* 0x002fc600078e02ff */
[----:B------:R-:W1:Y:S02]  /*11d00*/  LDC R5, c[0x0][0x3d8] ;  /* 0x0000f600ff057b82 */ /* 0x000e640000000800 */
[----:B------:R-:W-:Y:S01]  /*11d10*/  LEA.HI.X.SX32 R15, R4, R29, 0x1, P5 ;  /* 0x0000001d040f7211 */ /* 0x000fe200028f0eff */
[----:B0-----:R-:W-:-:S04]  /*11d20*/  IMAD R21, R18, 0x1c2, RZ ;  /* 0x000001c212157824 */ /* 0x001fc800078e02ff */
[----:B------:R0:W-:Y:S01]  /*11d30*/  STL.64 [R1+0x1318], R14 ;  /* 0x0013180e01007387 */ /* 0x0001e20000100a00 */
[----:B------:R-:W3:Y:S01]  /*11d40*/  LDC R18, c[0x0][0x3d8] ;  /* 0x0000f600ff127b82 */ /* 0x000ee20000000800 */
[----:B------:R-:W-:-:S07]  /*11d50*/  LEA.HI.X.SX32 R21, R21, R29, 0x1, P3 ;  /* 0x0000001d15157211 */ /* 0x000fce00018f0eff */
[----:B------:R-:W4:Y:S01]  /*11d60*/  LDC R23, c[0x0][0x3d8] ;  /* 0x0000f600ff177b82 */ /* 0x000f220000000800 */
[----:B0-----:R-:W4:Y:S04]  /*11d70*/  LDL.LU.64 R14, [R1+0x2c20] ;  /* 0x002c2000010e7983 */ /* 0x001f280000300a00 */
[----:B------:R0:W-:Y:S04]  /*11d80*/  STL.64 [R1+0xca8], R20 ;  /* 0x000ca81401007387 */ /* 0x0001e80000100a00 */
[----:B0-----:R-:W4:Y:S04]  /*11d90*/  LDL.LU.64 R20, [R1+0x2c18] ;  /* 0x002c180001147983 */ /* 0x001f280000300a00 */
[----:B------:R0:W-:Y:S04]  /*11da0*/  STL.64 [R1+0xca0], R16 ;  /* 0x000ca01001007387 */ /* 0x0001e80000100a00 */
[----:B0-----:R-:W4:Y:S01]  /*11db0*/  LDL.LU R17, [R1+0x2c10] ;  /* 0x002c100001117983 */ /* 0x001f220000300800 */
[----:B-1----:R-:W-:-:S05]  /*11dc0*/  IMAD R5, R5, 0x38a, RZ ;  /* 0x0000038a05057824 */ /* 0x002fca00078e02ff */
[-C--:B------:R-:W-:Y:S02]  /*11dd0*/  IADD3 R4, P5, PT, R5, R28.reuse, RZ ;  /* 0x0000001c05047210 */ /* 0x080fe40007fbe0ff */
[----:B------:R-:W0:Y:S01]  /*11de0*/  LDC R5, c[0x0][0x3d8] ;  /* 0x0000f600ff057b82 */ /* 0x000e220000000800 */
[----:B---3--:R-:W-:Y:S01]  /*11df0*/  IMAD R27, R18, 0x71, RZ ;  /* 0x00000071121b7824 */ /* 0x008fe200078e02ff */
[-C--:B------:R-:W-:Y:S01]  /*11e00*/  IADD3 R26, P1, PT, R26, R28.reuse, RZ ;  /* 0x0000001c1a1a7210 */ /* 0x080fe20007f3e0ff */
[----:B------:R-:W-:Y:S01]  /*11e10*/  IMAD R25, R3, 0xe2, RZ ;  /* 0x000000e203197824 */ /* 0x000fe200078e02ff */
[-C--:B--2---:R-:W-:Y:S01]  /*11e20*/  IADD3 R24, P4, PT, R24, R28.reuse, RZ ;  /* 0x0000001c18187210 */ /* 0x084fe20007f9e0ff */
[----:B----4-:R-:W-:Y:S01]  /*11e30*/  IMAD R23, R23, 0x1c4, RZ ;  /* 0x000001c417177824 */ /* 0x010fe200078e02ff */
[----:B------:R-:W-:Y:S02]  /*11e40*/  IADD3 R22, P6, PT, R22, R28, RZ ;  /* 0x0000001c16167210 */ /* 0x000fe40007fde0ff */
[----:B------:R-:W-:-:S02]  /*11e50*/  LEA.HI.X.SX32 R27, R27, R29, 0x1, P1 ;  /* 0x0000001d1b1b7211 */ /* 0x000fc400008f0eff */
[-C--:B------:R-:W-:Y:S02]  /*11e60*/  IADD3 R18, P3, PT, R19, R28.reuse, RZ ;  /* 0x0000001c13127210 */ /* 0x080fe40007f7e0ff */
[-C--:B------:R-:W-:Y:S01]  /*11e70*/  LEA.HI.X.SX32 R25, R25, R29.reuse, 0x1, P4 ;  /* 0x0000001d19197211 */ /* 0x080fe200020f0eff */
[----:B------:R1:W-:Y:S01]  /*11e80*/  STL.64 [R1+0x1640], R26 ;  /* 0x0016401a01007387 */ /* 0x0003e20000100a00 */
[-C--:B------:R-:W-:Y:S01]  /*11e90*/  LEA.HI.X.SX32 R23, R23, R29.reuse, 0x1, P6 ;  /* 0x0000001d17177211 */ /* 0x080fe200030f0eff */
[----:B0-----:R-:W-:Y:S01]  /*11ea0*/  IMAD R19, R5, 0xe3, RZ ;  /* 0x000000e305137824 */ /* 0x001fe200078e02ff */
[----:B-1----:R-:W-:Y:S02]  /*11eb0*/  IADD3 R26, P1, PT, R2, R28, RZ ;  /* 0x0000001c021a7210 */ /* 0x002fe40007f3e0ff */
[----:B------:R-:W2:Y:S02]  /*11ec0*/  LDL.64 R2, [R1+0x448] ;  /* 0x0004480001027983 */ /* 0x000ea40000100a00 */
[----:B------:R-:W-:-:S02]  /*11ed0*/  LEA.HI.X.SX32 R19, R19, R29, 0x1, P3 ;  /* 0x0000001d13137211 */ /* 0x000fc400018f0eff */
[----:B------:R-:W-:Y:S04]  /*11ee0*/  STL.64 [R1+0x1310], R24 ;  /* 0x0013101801007387 */ /* 0x000fe80000100a00 */
[----:B------:R-:W-:Y:S01]  /*11ef0*/  STL.64 [R1+0xc98], R22 ;  /* 0x000c981601007387 */ /* 0x000fe20000100a00 */
[----:B------:R-:W-:-:S05]  /*11f00*/  LEA.HI.X.SX32 R5, R21, R29, 0x1, P5 ;  /* 0x0000001d15057211 */ /* 0x000fca00028f0eff */
[----:B------:R0:W-:Y:S04]  /*11f10*/  STL.64 [R1+0xc90], R4 ;  /* 0x000c900401007387 */ /* 0x0001e80000100a00 */
[----:B0-----:R-:W3:Y:S04]  /*11f20*/  LDL.LU.64 R4, [R1+0x2c08] ;  /* 0x002c080001047983 */ /* 0x001ee80000300a00 */
[----:B------:R0:W-:Y:S01]  /*11f30*/  STL.64 [R1+0x1308], R18 ;  /* 0x0013081201007387 */ /* 0x0001e20000100a00 */
[----:B------:R-:W-:Y:S01]  /*11f40*/  IADD3 R16, P2, PT, R17, R28, RZ ;  /* 0x0000001c11107210 */ /* 0x000fe20007f5e0ff */
[----:B------:R-:W-:-:S02]  /*11f50*/  IMAD R17, R20, 0x1c6, RZ ;  /* 0x000001c614117824 */ /* 0x000fc400078e02ff */
[----:B0-----:R-:W4:Y:S03]  /*11f60*/  LDL.LU R18, [R1+0x2c04] ;  /* 0x002c040001127983 */ /* 0x001f260000300800 */
[----:B------:R-:W-:-:S05]  /*11f70*/  LEA.HI.X.SX32 R17, R17, R29, 0x1, P2 ;  /* 0x0000001d11117211 */ /* 0x000fca00010f0eff */
[----:B------:R0:W-:Y:S04]  /*11f80*/  STL.64 [R1+0xc88], R16 ;  /* 0x000c881001007387 */ /* 0x0001e80000100a00 */
[----:B0-----:R-:W2:Y:S01]  /*11f90*/  LDL.LU R16, [R1+0x2c00] ;  /* 0x002c000001107983 */ /* 0x001ea20000300800 */
[-C--:B------:R-:W-:Y:S02]  /*11fa0*/  IADD3 R24, P4, PT, R11, R28.reuse, RZ ;  /* 0x0000001c0b187210 */ /* 0x080fe40007f9e0ff */
[----:B------:R-:W-:Y:S02]  /*11fb0*/  IADD3 R22, P6, PT, R9, R28, RZ ;  /* 0x0000001c09167210 */ /* 0x000fe40007fde0ff */
[-C--:B------:R-:W-:Y:S02]  /*11fc0*/  LEA.HI.X.SX32 R25, R13, R29.reuse, 0x1, P4 ;  /* 0x0000001d0d197211 */ /* 0x080fe400020f0eff */
[----:B------:R-:W0:Y:S01]  /*11fd0*/  LDC R13, c[0x0][0x3d8] ;  /* 0x0000f600ff0d7b82 */ /* 0x000e220000000800 */
[----:B------:R-:W-:-:S07]  /*11fe0*/  LEA.HI.X.SX32 R23, R11, R29, 0x1, P6 ;  /* 0x0000001d0b177211 */ /* 0x000fce00030f0eff */
[----:B------:R-:W1:Y:S01]  /*11ff0*/  LDC R11, c[0x0][0x3d8] ;  /* 0x0000f600ff0b7b82 */ /* 0x000e620000000800 */
[----:B------:R-:W-:Y:S01]  /*12000*/  LEA.HI.X.SX32 R27, R15, R29, 0x1, P1 ;  /* 0x0000001d0f1b7211 */ /* 0x000fe200008f0eff */
[----:B------:R-:W-:Y:S01]  /*12010*/  IMAD R7, R7, 0x1c9, RZ ;  /* 0x000001c907077824 */ /* 0x000fe200078e02ff */
[----:B------:R-:W-:-:S03]  /*12020*/  IADD3 R14, P1, PT, R14, R28, RZ ;  /* 0x0000001c0e0e7210 */ /* 0x000fc60007f3e0ff */
[----:B------:R0:W-:Y:S01]  /*12030*/  STL.64 [R1+0xc80], R26 ;  /* 0x000c801a01007387 */ /* 0x0001e20000100a00 */
[-C--:B------:R-:W-:Y:S01]  /*12040*/  IADD3 R12, P4, PT, R12, R28.reuse, RZ ;  /* 0x0000001c0c0c7210 */ /* 0x080fe20007f9e0ff */
[----:B------:R-:W-:Y:S01]  /*12050*/  IMAD R0, R0, 0x1cc, RZ ;  /* 0x000001cc00007824 */ /* 0x000fe200078e02ff */
[----:B------:R-:W-:Y:S01]  /*12060*/  IADD3 R10, P6, PT, R10, R28, RZ ;  /* 0x0000001c0a0a7210 */ /* 0x000fe20007fde0ff */
[----:B0-----:R-:W2:Y:S01]  /*12070*/  LDL.LU.64 R26, [R1+0x2bf8] ;  /* 0x002bf800011a7983 */ /* 0x001ea20000300a00 */
[----:B------:R-:W-:-:S03]  /*12080*/  IMAD R13, R13, 0x1ca, RZ ;  /* 0x000001ca0d0d7824 */ /* 0x000fc600078e02ff */
[----:B------:R0:W-:Y:S01]  /*12090*/  STL.64 [R1+0x17d0], R24 ;  /* 0x0017d01801007387 */ /* 0x0001e20000100a00 */
[----:B-1----:R-:W-:Y:S01]  /*120a0*/  IMAD R11, R11, 0x1cb, RZ ;  /* 0x000001cb0b0b7824 */ /* 0x002fe200078e02ff */
[-C--:B------:R-:W-:Y:S02]  /*120b0*/  LEA.HI.X.SX32 R13, R13, R29.reuse, 0x1, P4 ;  /* 0x0000001d0d0d7211 */ /* 0x080fe400020f0eff */
[----:B0-----:R-:W2:Y:S04]  /*120c0*/  LDL.LU.64 R24, [R1+0x2bf0] ;  /* 0x002bf00001187983 */ /* 0x001ea80000300a00 */
[----:B------:R0:W-:Y:S01]  /*120d0*/  STL.64 [R1+0x1638], R22 ;  /* 0x0016381601007387 */ /* 0x0001e20000100a00 */
[----:B------:R-:W-:Y:S01]  /*120e0*/  LEA.HI.X.SX32 R11, R11, R29, 0x1, P6 ;  /* 0x0000001d0b0b7211 */ /* 0x000fe200030f0eff */
[----:B------:R-:W-:-:S02]  /*120f0*/  IMAD R6, R6, 0x398, RZ ;  /* 0x0000039806067824 */ /* 0x000fc400078e02ff */
[----:B0-----:R-:W2:Y:S01]  /*12100*/  LDL.LU.64 R22, [R1+0x2be8] ;  /* 0x002be80001167983 */ /* 0x001ea20000300a00 */
[----:B---3--:R-:W-:-:S04]  /*12110*/  IADD3 R20, P5, PT, R5, R28, RZ ;  /* 0x0000001c05147210 */ /* 0x008fc80007fbe0ff */
[----:B------:R-:W-:Y:S02]  /*12120*/  LEA.HI.X.SX32 R21, R9, R29, 0x1, P5 ;  /* 0x0000001d09157211 */ /* 0x000fe400028f0eff */
[----:B------:R-:W0:Y:S01]  /*12130*/  LDC R9, c[0x0][0x3d8] ;  /* 0x0000f600ff097b82 */ /* 0x000e220000000800 */
[----:B----4-:R-:W-:-:S04]  /*12140*/  IADD3 R18, P3, PT, R18, R28, RZ ;  /* 0x0000001c12127210 */ /* 0x010fc80007f7e0ff */
[----:B------:R-:W-:-:S03]  /*12150*/  LEA.HI.X.SX32 R19, R5, R29, 0x1, P3 ;  /* 0x0000001d05137211 */ /* 0x000fc600018f0eff */
[----:B------:R-:W1:Y:S01]  /*12160*/  LDC R5, c[0x0][0x3d8] ;  /* 0x0000f600ff057b82 */ /* 0x000e620000000800 */
[----:B------:R-:W-:Y:S01]  /*12170*/  IMAD R15, R4, 0xe5, RZ ;  /* 0x000000e5040f7824 */ /* 0x000fe200078e02ff */
[----:B------:R3:W-:Y:S01]  /*12180*/  STL.64 [R1+0x1300], R20 ;  /* 0x0013001401007387 */ /* 0x0007e20000100a00 */
[----:B------:R-:W-:-:S03]  /*12190*/  IADD3 R8, P5, PT, R8, R28, RZ ;  /* 0x0000001c08087210 */ /* 0x000fc60007fbe0ff */
[-C--:B------:R-:W-:Y:S02]  /*121a0*/  LEA.HI.X.SX32 R15, R15, R29.reuse, 0x1, P1 ;  /* 0x0000001d0f0f7211 */ /* 0x080fe400008f0eff */
[-C--:B--2---:R-:W-:Y:S01]  /*121b0*/  IADD3 R16, P2, PT, R16, R28.reuse, RZ ;  /* 0x0000001c10107210 */ /* 0x084fe20007f5e0ff */
[----:B0-----:R-:W-:Y:S01]  /*121c0*/  IMAD R9, R9, 0x73, RZ ;  /* 0x0000007309097824 */ /* 0x001fe200078e02ff */
[----:B---3--:R-:W2:Y:S02]  /*121d0*/  LDL.LU.64 R20, [R1+0x2be0] ;  /* 0x002be00001147983 */ /* 0x008ea40000300a00 */
[-C--:B------:R-:W-:Y:S02]  /*121e0*/  LEA.HI.X.SX32 R17, R7, R29.reuse, 0x1, P2 ;  /* 0x0000001d07117211 */ /* 0x080fe400010f0eff */
[----:B------:R0:W-:Y:S01]  /*121f0*/  STL.64 [R1+0xc78], R18 ;  /* 0x000c781201007387 */ /* 0x0001e20000100a00 */
[----:B------:R-:W-:Y:S02]  /*12200*/  IADD3 R4, P3, PT, R0, R28, RZ ;  /* 0x0000001c00047210 */ /* 0x000fe40007f7e0ff */
[-C--:B------:R-:W-:Y:S01]  /*12210*/  LEA.HI.X.SX32 R9, R9, R29.reuse, 0x1, P5 ;  /* 0x0000001d09097211 */ /* 0x080fe200028f0eff */
[----:B-1----:R-:W-:Y:S01]  /*12220*/  IMAD R5, R5, 0xe6, RZ ;  /* 0x000000e605057824 */ /* 0x002fe200078e02ff */
[----:B0-----:R-:W3:Y:S04]  /*12230*/  LDL.LU.64 R18, [R1+0x2bd8] ;  /* 0x002bd80001127983 */ /* 0x001ee80000300a00 */
[----:B------:R0:W-:Y:S01]  /*12240*/  STL.64 [R1+0xc70], R16 ;  /* 0x000c701001007387 */ /* 0x0001e20000100a00 */
[----:B------:R-:W-:-:S02]  /*12250*/  LEA.HI.X.SX32 R5, R5, R29, 0x1, P3 ;  /* 0x0000001d05057211 */ /* 0x000fc400018f0eff */
[----:B------:R-:W-:Y:S01]  /*12260*/  IADD3 R6, P2, PT, R6, R28, RZ ;  /* 0x0000001c06067210 */ /* 0x000fe20007f5e0ff */
[----:B0-----:R-:W4:Y:S04]  /*12270*/  LDL.LU.64 R16, [R1+0x2bd0] ;  /* 0x002bd00001107983 */ /* 0x001f280000300a00 */
[----:B------:R0:W-:Y:S01]  /*12280*/  STL.64 [R1+0x12f8], R14 ;  /* 0x0012f80e01007387 */ /* 0x0001e20000100a00 */
[----:B------:R-:W-:-:S03]  /*12290*/  LEA.HI.X.SX32 R7, R0, R29, 0x1, P2 ;  /* 0x0000001d00077211 */ /* 0x000fc600010f0eff */
[----:B0-----:R-:W2:Y:S04]  /*122a0*/  LDL.LU.64 R14, [R1+0x2bc8] ;  /* 0x002bc800010e7983 */ /* 0x001ea80000300a00 */
[----:B------:R0:W-:Y:S04]  /*122b0*/  STL.64 [R1+0xc68], R12 ;  /* 0x000c680c01007387 */ /* 0x0001e80000100a00 */
        /* <DEDUP_REMOVED lines=8> */
[----:B0-----:R-:W2:Y:S04]  /*12340*/  LDL.64 R28, [R1+0x450] ;  /* 0x00045000011c7983 */ /* 0x001ea80000100a00 */
[----:B------:R2:W-:Y:S02]  /*12350*/  STL.64 [R1+0xc58], R6 ;  /* 0x000c580601007387 */ /* 0x0005e40000100a00 */
[----:B--2---:R-:W-:-:S05]  /*12360*/  IMAD.WIDE R6, R4, 0x2, R28 ;  /* 0x0000000204067825 */ /* 0x004fca00078e021c */
[----:B------:R0:W-:Y:S01]  /*12370*/  STL.64 [R1+0x2a50], R6 ;  /* 0x002a500601007387 */ /* 0x0001e20000100a00 */
[----:B------:R-:W-:-:S04]  /*12380*/  IMAD.WIDE R28, R5, 0x2, R28 ;  /* 0x00000002051c7825 */ /* 0x000fc800078e021c */
[----:B0-----:R-:W-:-:S05]  /*12390*/  IMAD.WIDE R6, R4, 0x2, R2 ;  /* 0x0000000204067825 */ /* 0x001fca00078e0202 */
[----:B------:R0:W-:Y:S04]  /*123a0*/  STL.64 [R1+0x2a48], R6 ;  /* 0x002a480601007387 */ /* 0x0001e80000100a00 */
[----:B0-----:R-:W2:Y:S04]  /*123b0*/  LDL.LU.64 R6, [R1+0x2ba0] ;  /* 0x002ba00001067983 */ /* 0x001ea80000300a00 */
[----:B------:R0:W-:Y:S04]  /*123c0*/  STL.64 [R1+0x2a30], R28 ;  /* 0x002a301c01007387 */ /* 0x0001e80000100a00 */
[----:B------:R1:W-:Y:S01]  /*123d0*/  STL.64 [R1+0x2b60], R4 ;  /* 0x002b600401007387 */ /* 0x0003e20000100a00 */
[----:B0-----:R-:W-:-:S03]  /*123e0*/  IMAD.WIDE R28, R5, 0x2, R2 ;  /* 0x00000002051c7825 */ /* 0x001fc600078e0202 */
[----:B-1----:R-:W2:Y:S04]  /*123f0*/  LDL.64 R4, [R1+0x450] ;  /* 0x0004500001047983 */ /* 0x002ea80000100a00 */
[----:B------:R2:W-:Y:S02]  /*12400*/  STL.64 [R1+0x2a28], R28 ;  /* 0x002a281c01007387 */ /* 0x0005e40000100a00 */
[----:B--2---:R-:W-:-:S05]  /*12410*/  IMAD.WIDE R28, R6, 0x2, R4 ;  /* 0x00000002061c7825 */ /* 0x004fca00078e0204 */
[----:B------:R0:W-:Y:S02]  /*12420*/  STL.64 [R1+0x2a10], R28 ;  /* 0x002a101c01007387 */ /* 0x0001e40000100a00 */
[----:B0-----:R-:W-:-:S05]  /*12430*/  IMAD.WIDE R28, R6, 0x2, R2 ;  /* 0x00000002061c7825 */ /* 0x001fca00078e0202 */
[----:B------:R0:W-:Y:S01]  /*12440*/  STL.64 [R1+0x2a08], R28 ;  /* 0x002a081c01007387 */ /* 0x0001e20000100a00 */
[----:B------:R-:W-:-:S03]  /*12450*/  IMAD.WIDE R2, R7, 0x2, R2 ;  /* 0x0000000207027825 */ /* 0x000fc600078e0202 */
[----:B------:R1:W-:Y:S01]  /*12460*/  STL.64 [R1+0x2b58], R6 ;  /* 0x002b580601007387 */ /* 0x0003e20000100a00 */
[----:B0-----:R-:W-:-:S05]  /*12470*/  IMAD.WIDE R28, R7, 0x2, R4 ;  /* 0x00000002071c7825 */ /* 0x001fca00078e0204 */
[----:B------:R0:W-:Y:S04]  /*12480*/  STL.64 [R1+0x29f0], R28 ;  /* 0x0029f01c01007387 */ /* 0x0001e80000100a00 */
[----:B-1----:R-:W2:Y:S04]  /*12490*/  LDL.64 R6, [R1+0x448] ;  /* 0x0004480001067983 */ /* 0x002ea80000100a00 */
[----:B------:R-:W-:Y:S01]  /*124a0*/  STL.64 [R1+0x29e8], R2 ;  /* 0x0029e80201007387 */ /* 0x000fe20000100a00 */
[----:B0-----:R-:W-:-:S05]  /*124b0*/  IMAD.WIDE R28, R8, 0x2, R4 ;  /* 0x00000002081c7825 */ /* 0x001fca00078e0204 */
[----:B------:R0:W-:Y:S02]  /*124c0*/  STL.64 [R1+0x29d0], R28 ;  /* 0x0029d01c01007387 */ /* 0x0001e40000100a00 */
[----:B0-----:R-:W-:-:S04]  /*124d0*/  IMAD.WIDE R28, R9, 0x2, R4 ;  /* 0x00000002091c7825 */ /* 0x001fc800078e0204 */
[----:B--2---:R-:W-:-:S05]  /*124e0*/  IMAD.WIDE R2, R8, 0x2, R6 ;  /* 0x0000000208027825 */ /* 0x004fca00078e0206 */
[----:B------:R0:W-:Y:S04]  /*124f0*/  STL.64 [R1+0x29c8], R2 ;  /* 0x0029c80201007387 */ /* 0x0001e80000100a00 */
[----:B------:R1:W-:Y:S04]  /*12500*/  STL.64 [R1+0x2b68], R8 ;  /* 0x002b680801007387 */ /* 0x0003e80000100a00 */
[----:B------:R2:W-:Y:S01]  /*12510*/  STL.64 [R1+0x29b0], R28 ;  /* 0x0029b01c01007387 */ /* 0x0005e20000100a00 */
[----:B0-----:R-:W-:-:S04]  /*12520*/  IMAD.WIDE R2, R9, 0x2, R6 ;  /* 0x0000000209027825 */ /* 0x001fc800078e0206 */
[C---:B-1----:R-:W-:Y:S01]  /*12530*/  IMAD.WIDE R8, R10.reuse, 0x2, R4 ;  /* 0x000000020a087825 */ /* 0x042fe200078e0204 */
[----:B------:R0:W-:Y:S03]  /*12540*/  STL.64 [R1+0x29a8], R2 ;  /* 0x0029a80201007387 */ /* 0x0001e60000100a00 */
[----:B--2---:R-:W-:Y:S01]  /*12550*/  IMAD.WIDE R28, R10, 0x2, R6 ;  /* 0x000000020a1c7825 */ /* 0x004fe200078e0206 */
[----:B------:R1:W-:Y:S04]  /*12560*/  STL.64 [R1+0x2990], R8 ;  /* 0x0029900801007387 */ /* 0x0003e80000100a00 */
[----:B------:R-:W-:Y:S01]  /*12570*/  STL.64 [R1+0x2988], R28 ;  /* 0x0029881c01007387 */ /* 0x000fe20000100a00 */
[----:B0-----:R-:W-:-:S03]  /*12580*/  IMAD.WIDE R2, R11, 0x2, R4 ;  /* 0x000000020b027825 */ /* 0x001fc600078e0204 */
[----:B------:R0:W-:Y:S01]  /*12590*/  STL.64 [R1+0x2b70], R10 ;  /* 0x002b700a01007387 */ /* 0x0001e20000100a00 */
[----:B-1----:R-:W-:-:S03]  /*125a0*/  IMAD.WIDE R8, R11, 0x2, R6 ;  /* 0x000000020b087825 */ /* 0x002fc600078e0206 */
[----:B------:R1:W-:Y:S04]  /*125b0*/  STL.64 [R1+0x2970], R2 ;  /* 0x0029700201007387 */ /* 0x0003e80000100a00 */
[----:B------:R2:W-:Y:S01]  /*125c0*/  STL.64 [R1+0x2968], R8 ;  /* 0x0029680801007387 */ /* 0x0005e20000100a00 */
[----:B0-----:R-:W-:-:S04]  /*125d0*/  IMAD.WIDE R10, R12, 0x2, R6 ;  /* 0x000000020c0a7825 */ /* 0x001fc800078e0206 */
[----:B-1----:R-:W-:-:S04]  /*125e0*/  IMAD.WIDE R2, R12, 0x2, R4 ;  /* 0x000000020c027825 */ /* 0x002fc800078e0204 */
[C---:B--2---:R-:W-:Y:S01]  /*125f0*/  IMAD.WIDE R8, R13.reuse, 0x2, R4 ;  /* 0x000000020d087825 */ /* 0x044fe200078e0204 */
[----:B------:R0:W-:Y:S04]  /*12600*/  STL.64 [R1+0x2950], R2 ;  /* 0x0029500201007387 */ /* 0x0001e80000100a00 */
[----:B------:R1:W-:Y:S04]  /*12610*/  STL.64 [R1+0x2948], R10 ;  /* 0x0029480a01007387 */ /* 0x0003e80000100a00 */
[----:B------:R-:W-:Y:S01]  /*12620*/  STL.64 [R1+0x2b78], R12 ;  /* 0x002b780c01007387 */ /* 0x000fe20000100a00 */
[----:B0-----:R-:W-:-:S03]  /*12630*/  IMAD.WIDE R2, R13, 0x2, R6 ;  /* 0x000000020d027825 */ /* 0x001fc600078e0206 */
[----:B------:R0:W-:Y:S01]  /*12640*/  STL.64 [R1+0x2930], R8 ;  /* 0x0029300801007387 */ /* 0x0001e20000100a00 */
[----:B-1----:R-:W-:-:S03]  /*12650*/  IMAD.WIDE R10, R14, 0x2, R6 ;  /* 0x000000020e0a7825 */ /* 0x002fc600078e0206 */
[----:B------:R1:W-:Y:S01]  /*12660*/  STL.64 [R1+0x2928], R2 ;  /* 0x0029280201007387 */ /* 0x0003e20000100a00 */
[----:B0-----:R-:W-:-:S04]  /*12670*/  IMAD.WIDE R8, R14, 0x2, R4 ;  /* 0x000000020e087825 */ /* 0x001fc800078e0204 */
[C---:B-1----:R-:W-:Y:S01]  /*12680*/  IMAD.WIDE R2, R15.reuse, 0x2, R4 ;  /* 0x000000020f027825 */ /* 0x042fe200078e0204 */
[----:B------:R0:W-:Y:S04]  /*12690*/  STL.64 [R1+0x2910], R8 ;  /* 0x0029100801007387 */ /* 0x0001e80000100a00 */
[----:B------:R4:W-:Y:S04]  /*126a0*/  STL.64 [R1+0x2908], R10 ;  /* 0x0029080a01007387 */ /* 0x0009e80000100a00 */
[----:B------:R-:W-:Y:S01]  /*126b0*/  STL.64 [R1+0x2b80], R14 ;  /* 0x002b800e01007387 */ /* 0x000fe20000100a00 */
[----:B0-----:R-:W-:-:S03]  /*126c0*/  IMAD.WIDE R8, R15, 0x2, R6 ;  /* 0x000000020f087825 */ /* 0x001fc600078e0206 */
[----:B------:R0:W-:Y:S01]  /*126d0*/  STL.64 [R1+0x28f0], R2 ;  /* 0x0028f00201007387 */ /* 0x0001e20000100a00 */
[----:B----4-:R-:W-:-:S03]  /*126e0*/  IMAD.WIDE R10, R16, 0x2, R6 ;  /* 0x00000002100a7825 */ /* 0x010fc600078e0206 */
        /* <DEDUP_REMOVED lines=8> */
[----:B---3--:R-:W-:-:S03]  /*12770*/  IMAD.WIDE R10, R18, 0x2, R4 ;  /* 0x00000002120a7825 */ /* 0x008fc600078e0204 */
[----:B------:R1:W-:Y:S04]  /*12780*/  STL.64 [R1+0x28a8], R2 ;  /* 0x0028a80201007387 */ /* 0x0003e80000100a00 */
[----:B------:R2:W-:Y:S01]  /*12790*/  STL.64 [R1+0x2890], R10 ;  /* 0x0028900a01007387 */ /* 0x0005e20000100a00 */
[----:B0-----:R-:W-:-:S04]  /*127a0*/  IMAD.WIDE R8, R19, 0x2, R4 ;  /* 0x0000000213087825 */ /* 0x001fc800078e0204 */
[--C-:B-1----:R-:W-:Y:S01]  /*127b0*/  IMAD.WIDE R2, R18, 0x2, R6.reuse ;  /* 0x0000000212027825 */ /* 0x102fe200078e0206 */
[----:B--2---:R-:W2:Y:S04]  /*127c0*/  LDL R10, [R1] ;  /* 0x00000000010a7983 */ /* 0x004ea80000100800 */
[----:B------:R0:W-:Y:S04]  /*127d0*/  STL.64 [R1+0x2888], R2 ;  /* 0x0028880201007387 */ /* 0x0001e80000100a00 */
[----:B------:R1:W-:Y:S04]  /*127e0*/  STL.64 [R1+0x2870], R8 ;  /* 0x0028700801007387 */ /* 0x0003e80000100a00 */
[----:B------:R-:W3:Y:S01]  /*127f0*/  LDL R28, [R1+0x4] ;  /* 0x00000400011c7983 */ /* 0x000ee20000100800 */
[----:B0-----:R-:W-:-:S03]  /*12800*/  IMAD.WIDE R2, R19, 0x2, R6 ;  /* 0x0000000213027825 */ /* 0x001fc600078e0206 */
[----:B------:R-:W-:Y:S04]  /*12810*/  STL.64 [R1+0x2b90], R18 ;  /* 0x002b901201007387 */ /* 0x000fe80000100a00 */
[----:B------:R0:W-:Y:S04]  /*12820*/  STL.64 [R1+0x2868], R2 ;  /* 0x0028680201007387 */ /* 0x0001e80000100a00 */
[----:B------:R-:W4:Y:S01]  /*12830*/  LDL R0, [R1+0x8] ;  /* 0x0000080001007983 */ /* 0x000f220000100800 */
[----:B-1----:R-:W-:-:S04]  /*12840*/  IMAD.WIDE R8, R20, 0x2, R4 ;  /* 0x0000000214087825 */ /* 0x002fc800078e0204 */
[----:B0-----:R-:W-:Y:S01]  /*12850*/  IMAD.WIDE R2, R20, 0x2, R6 ;  /* 0x0000000214027825 */ /* 0x001fe200078e0206 */
[----:B------:R-:W-:Y:S04]  /*12860*/  STL.64 [R1+0x2850], R8 ;  /* 0x0028500801007387 */ /* 0x000fe80000100a00 */
[----:B------:R0:W-:Y:S04]  /*12870*/  STL.64 [R1+0x2848], R2 ;  /* 0x0028480201007387 */ /* 0x0001e80000100a00 */
[----:B0-----:R-:W4:Y:S01]  /*12880*/  LDL R3, [R1+0xc] ;  /* 0x00000c0001037983 */ /* 0x001f220000100800 */
[----:B------:R-:W-:-:S04]  /*12890*/  IMAD.WIDE R12, R21, 0x2, R4 ;  /* 0x00000002150c7825 */ /* 0x000fc800078e0204 */
[----:B------:R-:W-:Y:S01]  /*128a0*/  IMAD.WIDE R8, R21, 0x2, R6 ;  /* 0x0000000215087825 */ /* 0x000fe200078e0206 */
[----:B------:R-:W-:Y:S04]  /*128b0*/  STL.64 [R1+0x2830], R12 ;  /* 0x0028300c01007387 */ /* 0x000fe80000100a00 */
[----:B------:R-:W-:Y:S04]  /*128c0*/  STL.64 [R1+0x2b98], R20 ;  /* 0x002b981401007387 */ /* 0x000fe80000100a00 */
[----:B------:R0:W-:Y:S04]  /*128d0*/  STL.64 [R1+0x2828], R8 ;  /* 0x0028280801007387 */ /* 0x0001e80000100a00 */
[----:B------:R-:W4:Y:S01]  /*128e0*/  LDL R29, [R1+0x10] ;  /* 0x00001000011d7983 */ /* 0x000f220000100800 */
[----:B0-----:R-:W-:-:S05]  /*128f0*/  IMAD.WIDE R8, R22, 0x2, R4 ;  /* 0x0000000216087825 */ /* 0x001fca00078e0204 */
[----:B------:R0:W-:Y:S04]  /*12900*/  STL.64 [R1+0x2810], R8 ;  /* 0x0028100801007387 */ /* 0x0001e80000100a00 */
[----:B------:R-:W4:Y:S01]  /*12910*/  LDL R11, [R1+0x14] ;  /* 0x00001400010b7983 */ /* 0x000f220000100800 */
[----:B------:R-:W-:-:S04]  /*12920*/  IMAD.WIDE R12, R22, 0x2, R6 ;  /* 0x00000002160c7825 */ /* 0x000fc800078e0206 */
[C---:B0-----:R-:W-:Y:S01]  /*12930*/  IMAD.WIDE R8, R23.reuse, 0x2, R4 ;  /* 0x0000000217087825 */ /* 0x041fe200078e0204 */
[----:B------:R-:W-:Y:S04]  /*12940*/  STL.64 [R1+0x2808], R12 ;  /* 0x0028080c01007387 */ /* 0x000fe80000100a00 */
[----:B------:R0:W-:Y:S04]  /*12950*/  STL.64 [R1+0x27f0], R8 ;  /* 0x0027f00801007387 */ /* 0x0001e80000100a00 */
[----:B0-----:R-:W4:Y:S01]  /*12960*/  LDL R8, [R1+0x18] ;  /* 0x0000180001087983 */ /* 0x001f220000100800 */
[----:B------:R-:W-:-:S04]  /*12970*/  IMAD.WIDE R14, R23, 0x2, R6 ;  /* 0x00000002170e7825 */ /* 0x000fc800078e0206 */
[C-C-:B------:R-:W-:Y:S01]  /*12980*/  IMAD.WIDE R12, R24.reuse, 0x2, R4.reuse ;  /* 0x00000002180c7825 */ /* 0x140fe200078e0204 */
[----:B------:R0:W-:Y:S03]  /*12990*/  STL.64 [R1+0x27e8], R14 ;  /* 0x0027e80e01007387 */ /* 0x0001e60000100a00 */
[C---:B------:R-:W-:Y:S01]  /*129a0*/  IMAD.WIDE R16, R25.reuse, 0x2, R4 ;  /* 0x0000000219107825 */ /* 0x040fe200078e0204 */
[----:B------:R1:W-:Y:S03]  /*129b0*/  STL.64 [R1+0x27d0], R12 ;  /* 0x0027d00c01007387 */ /* 0x0003e60000100a00 */
[----:B0-----:R-:W-:Y:S01]  /*129c0*/  IMAD.WIDE R14, R24, 0x2, R6 ;  /* 0x00000002180e7825 */ /* 0x001fe200078e0206 */
[----:B-1----:R-:W4:Y:S03]  /*129d0*/  LDL R13, [R1+0x1c] ;  /* 0x00001c00010d7983 */ /* 0x002f260000100800 */
[----:B------:R-:W-:Y:S01]  /*129e0*/  IMAD.WIDE R18, R26, 0x2, R4 ;  /* 0x000000021a127825 */ /* 0x000fe200078e0204 */
[----:B------:R0:W-:Y:S04]  /*129f0*/  STL.64 [R1+0x27c8], R14 ;  /* 0x0027c80e01007387 */ /* 0x0001e80000100a00 */
[----:B------:R1:W-:Y:S04]  /*12a00*/  STL.64 [R1+0x27b0], R16 ;  /* 0x0027b01001007387 */ /* 0x0003e80000100a00 */
[----:B------:R-:W4:Y:S01]  /*12a10*/  LDL R9, [R1+0x20] ;  /* 0x0000200001097983 */ /* 0x000f220000100800 */
[----:B0-----:R-:W-:-:S05]  /*12a20*/  IMAD.WIDE R14, R25, 0x2, R6 ;  /* 0x00000002190e7825 */ /* 0x001fca00078e0206 */
[----:B------:R0:W-:Y:S04]  /*12a30*/  STL.64 [R1+0x27a8], R14 ;  /* 0x0027a80e01007387 */ /* 0x0001e80000100a00 */
[----:B------:R-:W-:Y:S04]  /*12a40*/  STL.64 [R1+0x2790], R18 ;  /* 0x0027901201007387 */ /* 0x000fe80000100a00 */
[----:B------:R-:W4:Y:S01]  /*12a50*/  LDL R2, [R1+0x24] ;  /* 0x0000240001027983 */ /* 0x000f220000100800 */
[----:B-1----:R-:W-:-:S04]  /*12a60*/  IMAD.WIDE R16, R27, 0x2, R4 ;  /* 0x000000021b107825 */ /* 0x002fc800078e0204 */
[----:B0-----:R-:W-:-:S05]  /*12a70*/  IMAD.WIDE R14, R26, 0x2, R6 ;  /* 0x000000021a0e7825 */ /* 0x001fca00078e0206 */
[----:B------:R0:W-:Y:S04]  /*12a80*/  STL.64 [R1+0x2788], R14 ;  /* 0x0027880e01007387 */ /* 0x0001e80000100a00 */
[----:B------:R2:W-:Y:S04]  /*12a90*/  STL.64 [R1+0x2770], R16 ;  /* 0x0027701001007387 */ /* 0x0005e80000100a00 */
[----:B------:R-:W4:Y:S01]  /*12aa0*/  LDL R12, [R1+0x28] ;  /* 0x00002800010c7983 */ /* 0x000f220000100800 */
[----:B0-----:R-:W-:-:S03]  /*12ab0*/  IMAD.WIDE R14, R27, 0x2, R6 ;  /* 0x000000021b0e7825 */ /* 0x001fc600078e0206 */
[----:B------:R-:W-:Y:S04]  /*12ac0*/  STL.64 [R1+0x2b50], R26 ;  /* 0x002b501a01007387 */ /* 0x000fe80000100a00 */
[----:B------:R0:W-:Y:S01]  /*12ad0*/  STL.64 [R1+0x2768], R14 ;  /* 0x0027680e01007387 */ /* 0x0001e20000100a00 */
[----:B--2---:R-:W-:-:S04]  /*12ae0*/  IMAD.WIDE R16, R10, 0x2, R4 ;  /* 0x000000020a107825 */ /* 0x004fc800078e0204 */
[----:B0-----:R-:W-:Y:S02]  /*12af0*/  IMAD.WIDE R14, R10, 0x2, R6 ;  /* 0x000000020a0e7825 */ /* 0x001fe400078e0206 */
[----:B------:R-:W2:Y:S04]  /*12b00*/  LDL R10, [R1+0x2c] ;  /* 0x00002c00010a7983 */ /* 0x000ea80000100800 */
[----:B------:R3:W-:Y:S04]  /*12b10*/  STL.64 [R1+0x2750], R16 ;  /* 0x0027501001007387 */ /* 0x0007e80000100a00 */
[----:B------:R0:W-:Y:S01]  /*12b20*/  STL.64 [R1+0x2748], R14 ;  /* 0x0027480e01007387 */ /* 0x0001e20000100a00 */
[----:B---3--:R-:W-:-:S04]  /*12b30*/  IMAD.WIDE R16, R28, 0x2, R4 ;  /* 0x000000021c107825 */ /* 0x008fc800078e0204 */
[----:B0-----:R-:W-:Y:S02]  /*12b40*/  IMAD.WIDE R14, R28, 0x2, R6 ;  /* 0x000000021c0e7825 */ /* 0x001fe400078e0206 */
[----:B------:R-:W3:Y:S04]  /*12b50*/  LDL R28, [R1+0x30] ;  /* 0x00003000011c7983 */ /* 0x000ee80000100800 */
[----:B------:R4:W-:Y:S04]  /*12b60*/  STL.64 [R1+0x2730], R16 ;  /* 0x0027301001007387 */ /* 0x0009e80000100a00 */
[----:B------:R0:W-:Y:S01]  /*12b70*/  STL.64 [R1+0x2728], R14 ;  /* 0x0027280e01007387 */ /* 0x0001e20000100a00 */
[----:B----4-:R-:W-:-:S04]  /*12b80*/  IMAD.WIDE R16, R0, 0x2, R4 ;  /* 0x0000000200107825 */ /* 0x010fc800078e0204 */
[----:B0-----:R-:W-:Y:S02]  /*12b90*/  IMAD.WIDE R14, R0, 0x2, R6 ;  /* 0x00000002000e7825 */ /* 0x001fe400078e0206 */
[----:B------:R-:W4:Y:S04]  /*12ba0*/  LDL R0, [R1+0x34] ;  /* 0x0000340001007983 */ /* 0x000f280000100800 */
[----:B------:R0:W-:Y:S04]  /*12bb0*/  STL.64 [R1+0x2710], R16 ;  /* 0x0027101001007387 */ /* 0x0001e80000100a00 */
[----:B------:R1:W-:Y:S01]  /*12bc0*/  STL.64 [R1+0x2708], R14 ;  /* 0x0027080e01007387 */ /* 0x0003e20000100a00 */
[----:B0-----:R-:W-:-:S04]  /*12bd0*/  IMAD.WIDE R16, R3, 0x2, R4 ;  /* 0x0000000203107825 */ /* 0x001fc800078e0204 */
[----:B-1----:R-:W-:Y:S02]  /*12be0*/  IMAD.WIDE R14, R3, 0x2, R6 ;  /* 0x00000002030e7825 */ /* 0x002fe400078e0206 */
        /* <DEDUP_REMOVED lines=15> */
[----:B------:R-:W4:Y:S02]  /*12ce0*/  LDL R8, [R1+0x44] ;  /* 0x0000440001087983 */ /* 0x000f240000100800 */
[--C-:B------:R-:W-:Y:S02]  /*12cf0*/  IMAD.WIDE R18, R13, 0x2, R4.reuse ;  /* 0x000000020d127825 */ /* 0x100fe400078e0204 */
[----:B------:R0:W-:Y:S04]  /*12d00*/  STL.64 [R1+0x2690], R16 ;  /* 0x0026901001007387 */ /* 0x0001e80000100a00 */
[----:B------:R1:W-:Y:S04]  /*12d10*/  STL.64 [R1+0x2688], R14 ;  /* 0x0026880e01007387 */ /* 0x0003e80000100a00 */
[----:B------:R1:W-:Y:S01]  /*12d20*/  STL.64 [R1+0x2670], R18 ;  /* 0x0026701201007387 */ /* 0x0003e20000100a00 */
[----:B0-----:R-:W-:-:S04]  /*12d30*/  IMAD.WIDE R16, R9, 0x2, R4 ;  /* 0x0000000209107825 */ /* 0x001fc800078e0204 */
[----:B-1----:R-:W-:Y:S02]  /*12d40*/  IMAD.WIDE R14, R13, 0x2, R6 ;  /* 0x000000020d0e7825 */ /* 0x002fe400078e0206 */
[----:B------:R-:W4:Y:S04]  /*12d50*/  LDL R13, [R1+0x48] ;  /* 0x00004800010d7983 */ /* 0x000f280000100800 */
[----:B------:R0:W-:Y:S01]  /*12d60*/  STL.64 [R1+0x2668], R14 ;  /* 0x0026680e01007387 */ /* 0x0001e20000100a00 */
[----:B------:R-:W-:-:S03]  /*12d70*/  IMAD.WIDE R18, R2, 0x2, R4 ;  /* 0x0000000202127825 */ /* 0x000fc600078e0204 */
[----:B------:R1:W-:Y:S01]  /*12d80*/  STL.64 [R1+0x2650], R16 ;  /* 0x0026501001007387 */ /* 0x0003e20000100a00 */
[----:B0-----:R-:W-:-:S03]  /*12d90*/  IMAD.WIDE R14, R9, 0x2, R6 ;  /* 0x00000002090e7825 */ /* 0x001fc600078e0206 */
[----:B------:R-:W4:Y:S01]  /*12da0*/  LDL R9, [R1+0x4c] ;  /* 0x00004c0001097983 */ /* 0x000f220000100800 */
[----:B-1----:R-:W-:-:S03]  /*12db0*/  IMAD.WIDE R16, R2, 0x2, R6 ;  /* 0x0000000202107825 */ /* 0x002fc600078e0206 */
[----:B------:R0:W-:Y:S04]  /*12dc0*/  STL.64 [R1+0x2648], R14 ;  /* 0x0026480e01007387 */ /* 0x0001e80000100a00 */
[----:B------:R-:W-:Y:S04]  /*12dd0*/  STL.64 [R1+0x2630], R18 ;  /* 0x0026301201007387 */ /* 0x000fe80000100a00 */
[----:B------:R-:W4:Y:S01]  /*12de0*/  LDL R2, [R1+0x50] ;  /* 0x0000500001027983 */ /* 0x000f220000100800 */
[----:B0-----:R-:W-:-:S03]  /*12df0*/  IMAD.WIDE R14, R12, 0x2, R4 ;  /* 0x000000020c0e7825 */ /* 0x001fc600078e0204 */
[----:B------:R0:W-:Y:S04]  /*12e00*/  STL.64 [R1+0x2628], R16 ;  /* 0x0026281001007387 */ /* 0x0001e80000100a00 */
[----:B------:R1:W-:Y:S01]  /*12e10*/  STL.64 [R1+0x2610], R14 ;  /* 0x0026100e01007387 */ /* 0x0003e20000100a00 */
[----:B0-----:R-:W-:-:S03]  /*12e20*/  IMAD.WIDE R16, R12, 0x2, R6 ;  /* 0x000000020c107825 */ /* 0x001fc600078e0206 */
[----:B-1----:R-:W4:Y:S04]  /*12e30*/  LDL R15, [R1+0x54] ;  /* 0x00005400010f7983 */ /* 0x002f280000100800 */
        /* <DEDUP_REMOVED lines=25> */
[----:B------:R1:W-:Y:S04]  /*12fd0*/  STL.64 [R1+0x2568], R16 ;  /* 0x0025681001007387 */ /* 0x0003e80000100a00 */
[----:B------:R-:W4:Y:S01]  /*12fe0*/  LDL R12, [R1+0x6c] ;  /* 0x00006c00010c7983 */ /* 0x000f220000100800 */
[----:B0-----:R-:W-:-:S04]  /*12ff0*/  IMAD.WIDE R18, R11, 0x2, R4 ;  /* 0x000000020b127825 */ /* 0x001fc800078e0204 */
[----:B-1----:R-:W-:Y:S01]  /*13000*/  IMAD.WIDE R16, R11, 0x2, R6 ;  /* 0x000000020b107825 */ /* 0x002fe200078e0206 */
[----:B------:R0:W-:Y:S04]  /*13010*/  STL.64 [R1+0x2550], R18 ;  /* 0x0025501201007387 */ /* 0x0001e80000100a00 */
[----:B------:R1:W-:Y:S04]  /*13020*/  STL.64 [R1+0x2548], R16 ;  /* 0x0025481001007387 */ /* 0x0003e80000100a00 */
[----:B------:R-:W4:Y:S01]  /*13030*/  LDL R11, [R1+0x70] ;  /* 0x00007000010b7983 */ /* 0x000f220000100800 */
[----:B0-----:R-:W-:-:S04]  /*13040*/  IMAD.WIDE R18, R8, 0x2, R4 ;  /* 0x0000000208127825 */ /* 0x001fc800078e0204 */
[----:B-1----:R-:W-:Y:S01]  /*13050*/  IMAD.WIDE R16, R8, 0x2, R6 ;  /* 0x0000000208107825 */ /* 0x002fe200078e0206 */
[----:B------:R-:W-:Y:S04]  /*13060*/  STL.64 [R1+0x2530], R18 ;  /* 0x0025301201007387 */ /* 0x000fe80000100a00 */
[----:B------:R-:W4:Y:S04]  /*13070*/  LDL R8, [R1+0x74] ;  /* 0x0000740001087983 */ /* 0x000f280000100800 */
[----:B------:R0:W-:Y:S01]  /*13080*/  STL.64 [R1+0x2528], R16 ;  /* 0x0025281001007387 */ /* 0x0001e20000100a00 */
[----:B------:R-:W-:-:S04]  /*13090*/  IMAD.WIDE R20, R13, 0x2, R4 ;  /* 0x000000020d147825 */ /* 0x000fc800078e0204 */
[----:B0-----:R-:W-:Y:S01]  /*130a0*/  IMAD.WIDE R16, R13, 0x2, R6 ;  /* 0x000000020d107825 */ /* 0x001fe200078e0206 */
[----:B------:R-:W-:Y:S04]  /*130b0*/  STL.64 [R1+0x2510], R20 ;  /* 0x0025101401007387 */ /* 0x000fe80000100a00 */
[----:B------:R-:W4:Y:S04]  /*130c0*/  LDL R13, [R1+0x78] ;  /* 0x00007800010d7983 */ /* 0x000f280000100800 */
[----:B------:R0:W-:Y:S01]  /*130d0*/  STL.64 [R1+0x2508], R16 ;  /* 0x0025081001007387 */ /* 0x0001e20000100a00 */
[----:B------:R-:W-:-:S05]  /*130e0*/  IMAD.WIDE R18, R9, 0x2, R4 ;  /* 0x0000000209127825 */ /* 0x000fca00078e0204 */
[----:B------:R1:W-:Y:S01]  /*130f0*/  STL.64 [R1+0x24f0], R18 ;  /* 0x0024f01201007387 */ /* 0x0003e20000100a00 */
[----:B0-----:R-:W-:-:S03]  /*13100*/  IMAD.WIDE R16, R9, 0x2, R6 ;  /* 0x0000000209107825 */ /* 0x001fc600078e0206 */
[----:B------:R-:W4:Y:S01]  /*13110*/  LDL R9, [R1+0x7c] ;  /* 0x00007c0001097983 */ /* 0x000f220000100800 */
[----:B------:R-:W-:-:S03]  /*13120*/  IMAD.WIDE R20, R2, 0x2, R4 ;  /* 0x0000000202147825 */ /* 0x000fc600078e0204 */
[----:B------:R0:W-:Y:S01]  /*13130*/  STL.64 [R1+0x24e8], R16 ;  /* 0x0024e81001007387 */ /* 0x0001e20000100a00 */
[----:B-1----:R-:W-:-:S03]  /*13140*/  IMAD.WIDE R18, R2, 0x2, R6 ;  /* 0x0000000202127825 */ /* 0x002fc600078e0206 */
[----:B------:R-:W-:Y:S04]  /*13150*/  STL.64 [R1+0x24d0], R20 ;  /* 0x0024d01401007387 */ /* 0x000fe80000100a00 */
[----:B------:R-:W4:Y:S04]  /*13160*/  LDL R2, [R1+0x80] ;  /* 0x0000800001027983 */ /* 0x000f280000100800 */
[----:B------:R1:W-:Y:S01]  /*13170*/  STL.64 [R1+0x24c8], R18 ;  /* 0x0024c81201007387 */ /* 0x0003e20000100a00 */
[----:B0-----:R-:W-:-:S04]  /*13180*/  IMAD.WIDE R16, R15, 0x2, R4 ;  /* 0x000000020f107825 */ /* 0x001fc800078e0204 */
[----:B-1----:R-:W-:Y:S01]  /*13190*/  IMAD.WIDE R18, R15, 0x2, R6 ;  /* 0x000000020f127825 */ /* 0x002fe200078e0206 */
[----:B------:R0:W-:Y:S04]  /*131a0*/  STL.64 [R1+0x24b0], R16 ;  /* 0x0024b01001007387 */ /* 0x0001e80000100a00 */
[----:B------:R-:W-:Y:S01]  /*131b0*/  STL.64 [R1+0x24a8], R18 ;  /* 0x0024a81201007387 */ /* 0x000fe20000100a00 */
        /* <DEDUP_REMOVED lines=26> */
[----:B-1----:R-:W-:Y:S01]  /*13360*/  IMAD.WIDE R16, R12, 0x2, R6 ;  /* 0x000000020c107825 */ /* 0x002fe200078e0206 */
[----:B------:R0:W-:Y:S03]  /*13370*/  STL.64 [R1+0x23f0], R14 ;  /* 0x0023f00e01007387 */ /* 0x0001e60000100a00 */
[C---:B------:R-:W-:Y:S01]  /*13380*/  IMAD.WIDE R18, R11.reuse, 0x2, R4 ;  /* 0x000000020b127825 */ /* 0x040fe200078e0204 */
[----:B------:R1:W-:Y:S04]  /*13390*/  STL.64 [R1+0x23e8], R16 ;  /* 0x0023e81001007387 */ /* 0x0003e80000100a00 */
[----:B------:R-:W-:Y:S01]  /*133a0*/  STL.64 [R1+0x23d0], R18 ;  /* 0x0023d01201007387 */ /* 0x000fe20000100a00 */
[----:B0-----:R-:W-:-:S03]  /*133b0*/  IMAD.WIDE R14, R11, 0x2, R6 ;  /* 0x000000020b0e7825 */ /* 0x001fc600078e0206 */
[----:B------:R-:W4:Y:S01]  /*133c0*/  LDL R11, [R1+0x98] ;  /* 0x00009800010b7983 */ /* 0x000f220000100800 */
[----:B-1----:R-:W-:-:S03]  /*133d0*/  IMAD.WIDE R16, R8, 0x2, R4 ;  /* 0x0000000208107825 */ /* 0x002fc600078e0204 */
[----:B------:R0:W-:Y:S04]  /*133e0*/  STL.64 [R1+0x23c8], R14 ;  /* 0x0023c80e01007387 */ /* 0x0001e80000100a00 */
[----:B------:R1:W-:Y:S01]  /*133f0*/  STL.64 [R1+0x23b0], R16 ;  /* 0x0023b01001007387 */ /* 0x0003e20000100a00 */
[----:B0-----:R-:W-:-:S03]  /*13400*/  IMAD.WIDE R14, R8, 0x2, R6 ;  /* 0x00000002080e7825 */ /* 0x001fc600078e0206 */
[----:B------:R-:W4:Y:S04]  /*13410*/  LDL R8, [R1+0x9c] ;  /* 0x00009c0001087983 */ /* 0x000f280000100800 */
[----:B------:R0:W-:Y:S01]  /*13420*/  STL.64 [R1+0x23a8], R14 ;  /* 0x0023a80e01007387 */ /* 0x0001e20000100a00 */
[----:B-1----:R-:W-:-:S05]  /*13430*/  IMAD.WIDE R16, R13, 0x2, R4 ;  /* 0x000000020d107825 */ /* 0x002fca00078e0204 */
[----:B------:R1:W-:Y:S01]  /*13440*/  STL.64 [R1+0x2390], R16 ;  /* 0x0023901001007387 */ /* 0x0003e20000100a00 */
[----:B0-----:R-:W-:-:S03]  /*13450*/  IMAD.WIDE R14, R13, 0x2, R6 ;  /* 0x000000020d0e7825 */ /* 0x001fc600078e0206 */
[----:B-1----:R-:W4:Y:S01]  /*13460*/  LDL R17, [R1+0xa0] ;  /* 0x0000a00001117983 */ /* 0x002f220000100800 */
[----:B------:R-:W-:-:S03]  /*13470*/  IMAD.WIDE R12, R9, 0x2, R4 ;  /* 0x00000002090c7825 */ /* 0x000fc600078e0204 */
[----:B------:R0:W-:Y:S01]  /*13480*/  STL.64 [R1+0x2388], R14 ;  /* 0x0023880e01007387 */ /* 0x0001e20000100a00 */
[----:B------:R-:W-:-:S03]  /*13490*/  IMAD.WIDE R18, R9, 0x2, R6 ;  /* 0x0000000209127825 */ /* 0x000fc600078e0206 */
[----:B------:R1:W-:Y:S04]  /*134a0*/  STL.64 [R1+0x2370], R12 ;  /* 0x0023700c01007387 */ /* 0x0003e80000100a00 */
[----:B0-----:R-:W4:Y:S01]  /*134b0*/  LDL R14, [R1+0xa4] ;  /* 0x0000a400010e7983 */ /* 0x001f220000100800 */
[----:B-1----:R-:W-:-:S03]  /*134c0*/  IMAD.WIDE R12, R2, 0x2, R4 ;  /* 0x00000002020c7825 */ /* 0x002fc600078e0204 */
[----:B------:R0:W-:Y:S04]  /*134d0*/  STL.64 [R1+0x2368], R18 ;  /* 0x0023681201007387 */ /* 0x0001e80000100a00 */
[----:B------:R-:W4:Y:S04]  /*134e0*/  LDL R15, [R1+0xa8] ;  /* 0x0000a800010f7983 */ /* 0x000f280000100800 */
[----:B------:R2:W-:Y:S04]  /*134f0*/  STL.64 [R1+0x2350], R12 ;  /* 0x0023500c01007387 */ /* 0x0005e80000100a00 */
[----:B------:R-:W4:Y:S01]  /*13500*/  LDL R9, [R1+0xac] ;  /* 0x0000ac0001097983 */ /* 0x000f220000100800 */
[----:B0-----:R-:W-:-:S05]  /*13510*/  IMAD.WIDE R18, R2, 0x2, R6 ;  /* 0x0000000202127825 */ /* 0x001fca00078e0206 */
[----:B------:R-:W-:Y:S04]  /*13520*/  STL.64 [R1+0x2348], R18 ;  /* 0x0023481201007387 */ /* 0x000fe80000100a00 */
[----:B------:R-:W4:Y:S01]  /*13530*/  LDL R2, [R1+0xb0] ;  /* 0x0000b00001027983 */ /* 0x000f220000100800 */
[----:B--2---:R-:W-:-:S05]  /*13540*/  IMAD.WIDE R12, R10, 0x2, R4 ;  /* 0x000000020a0c7825 */ /* 0x004fca00078e0204 */
[----:B------:R0:W-:Y:S01]  /*13550*/  STL.64 [R1+0x2330], R12 ;  /* 0x0023300c01007387 */ /* 0x0001e20000100a00 */
[----:B------:R-:W-:-:S03]  /*13560*/  IMAD.WIDE R20, R10, 0x2, R6 ;  /* 0x000000020a147825 */ /* 0x000fc600078e0206 */
[----:B0-----:R-:W2:Y:S01]  /*13570*/  LDL R12, [R1+0xb4] ;  /* 0x0000b400010c7983 */ /* 0x001ea20000100800 */
[----:B---3--:R-:W-:-:S03]  /*13580*/  IMAD.WIDE R18, R28, 0x2, R4 ;  /* 0x000000021c127825 */ /* 0x008fc600078e0204 */
[----:B------:R-:W-:Y:S01]  /*13590*/  STL.64 [R1+0x2328], R20 ;  /* 0x0023281401007387 */ /* 0x000fe20000100a00 */
[----:B------:R-:W-:-:S03]  /*135a0*/  IMAD.WIDE R26, R28, 0x2, R6 ;  /* 0x000000021c1a7825 */ /* 0x000fc600078e0206 */
[----:B------:R4:W-:Y:S04]  /*135b0*/  STL.64 [R1+0x2310], R18 ;  /* 0x0023101201007387 */ /* 0x0009e80000100a00 */
[----:B------:R-:W-:Y:S01]  /*135c0*/  STL.64 [R1+0x2308], R26 ;  /* 0x0023081a01007387 */ /* 0x000fe20000100a00 */
[----:B----4-:R-:W-:-:S04]  /*135d0*/  IMAD.WIDE R18, R0, 0x2, R4 ;  /* 0x0000000200127825 */ /* 0x010fc800078e0204 */
[----:B------:R-:W-:Y:S02]  /*135e0*/  IMAD.WIDE R20, R0, 0x2, R6 ;  /* 0x0000000200147825 */ /* 0x000fe400078e0206 */
[----:B------:R-:W3:Y:S04]  /*135f0*/  LDL R0, [R1+0xb8] ;  /* 0x0000b80001007983 */ /* 0x000ee80000100800 */
[----:B------:R0:W-:Y:S04]  /*13600*/  STL.64 [R1+0x22f0], R18 ;  /* 0x0022f01201007387 */ /* 0x0001e80000100a00 */
[----:B------:R1:W-:Y:S01]  /*13610*/  STL.64 [R1+0x22e8], R20 ;  /* 0x0022e81401007387 */ /* 0x0003e20000100a00 */
[----:B0-----:R-:W-:-:S04]  /*13620*/  IMAD.WIDE R18, R3, 0x2, R4 ;  /* 0x0000000203127825 */ /* 0x001fc800078e0204 */
[----:B-1----:R-:W-:Y:S02]  /*13630*/  IMAD.WIDE R20, R3, 0x2, R6 ;  /* 0x0000000203147825 */ /* 0x002fe400078e0206 */
[----:B------:R-:W4:Y:S04]  /*13640*/  LDL R3, [R1+0xbc] ;  /* 0x0000bc0001037983 */ /* 0x000f280000100800 */
[----:B------:R0:W-:Y:S04]  /*13650*/  STL.64 [R1+0x22d0], R18 ;  /* 0x0022d01201007387 */ /* 0x0001e80000100a00 */
[----:B------:R-:W-:Y:S04]  /*13660*/  STL.64 [R1+0x22c8], R20 ;  /* 0x0022c81401007387 */ /* 0x000fe80000100a00 */
[----:B------:R-:W4:Y:S01]  /*13670*/  LDL R13, [R1+0xc0] ;  /* 0x0000c000010d7983 */ /* 0x000f220000100800 */
[----:B0-----:R-:W-:-:S03]  /*13680*/  IMAD.WIDE R18, R29, 0x2, R4 ;  /* 0x000000021d127825 */ /* 0x001fc600078e0204 */
[----:B------:R-:W4:Y:S04]  /*13690*/  LDL R28, [R1+0xd0] ;  /* 0x0000d000011c7983 */ /* 0x000f280000100800 */
[----:B------:R0:W-:Y:S04]  /*136a0*/  STL.64 [R1+0x22b0], R18 ;  /* 0x0022b01201007387 */ /* 0x0001e80000100a00 */
[----:B------:R-:W4:Y:S01]  /*136b0*/  LDL R10, [R1+0xc4] ;  /* 0x0000c400010a7983 */ /* 0x000f220000100800 */
[----:B0-----:R-:W-:-:S03]  /*136c0*/  IMAD.WIDE R18, R29, 0x2, R6 ;  /* 0x000000021d127825 */ /* 0x001fc600078e0206 */
[----:B------:R-:W4:Y:S04]  /*136d0*/  LDL R29, [R1+0xd4] ;  /* 0x0000d400011d7983 */ /* 0x000f280000100800 */
[----:B------:R0:W-:Y:S01]  /*136e0*/  STL.64 [R1+0x22a8], R18 ;  /* 0x0022a81201007387 */ /* 0x0001e20000100a00 */
[----:B------:R-:W-:-:S04]  /*136f0*/  IMAD.WIDE R26, R11, 0x2, R4 ;  /* 0x000000020b1a7825 */ /* 0x000fc800078e0204 */
[----:B------:R-:W-:Y:S01]  /*13700*/  IMAD.WIDE R20, R11, 0x2, R6 ;  /* 0x000000020b147825 */ /* 0x000fe200078e0206 */
[----:B------:R-:W-:Y:S04]  /*13710*/  STL.64 [R1+0x2290], R26 ;  /* 0x0022901a01007387 */ /* 0x000fe80000100a00 */
[----:B------:R-:W4:Y:S04]  /*13720*/  LDL R11, [R1+0xc8] ;  /* 0x0000c800010b7983 */ /* 0x000f280000100800 */
[----:B------:R1:W-:Y:S01]  /*13730*/  STL.64 [R1+0x2288], R20 ;  /* 0x0022881401007387 */ /* 0x0003e20000100a00 */
[----:B0-----:R-:W-:-:S04]  /*13740*/  IMAD.WIDE R18, R8, 0x2, R4 ;  /* 0x0000000208127825 */ /* 0x001fc800078e0204 */
[----:B-1----:R-:W-:Y:S01]  /*13750*/  IMAD.WIDE R20, R8, 0x2, R6 ;  /* 0x0000000208147825 */ /* 0x002fe200078e0206 */
[----:B------:R0:W-:Y:S04]  /*13760*/  STL.64 [R1+0x2270], R18 ;  /* 0x0022701201007387 */ /* 0x0001e80000100a00 */
[----:B------:R-:W4:Y:S04]  /*13770*/  LDL R8, [R1+0xcc] ;  /* 0x0000cc0001087983 */ /* 0x000f280000100800 */
[----:B------:R1:W-:Y:S01]  /*13780*/  STL.64 [R1+0x2268], R20 ;  /* 0x0022681401007387 */ /* 0x0003e20000100a00 */
[----:B0-----:R-:W-:-:S04]  /*13790*/  IMAD.WIDE R18, R17, 0x2, R4 ;  /* 0x0000000211127825 */ /* 0x001fc800078e0204 */
[----:B------:R-:W-:Y:S01]  /*137a0*/  IMAD.WIDE R16, R17, 0x2, R6 ;  /* 0x0000000211107825 */ /* 0x000fe200078e0206 */
[----:B------:R0:W-:Y:S04]  /*137b0*/  STL.64 [R1+0x2250], R18 ;  /* 0x0022501201007387 */ /* 0x0001e80000100a00 */
[----:B------:R0:W-:Y:S01]  /*137c0*/  STL.64 [R1+0x2248], R16 ;  /* 0x0022481001007387 */ /* 0x0001e20000100a00 */
[----:B-1----:R-:W-:-:S04]  /*137d0*/  IMAD.WIDE R20, R14, 0x2, R4 ;  /* 0x000000020e147825 */ /* 0x002fc800078e0204 */
[----:B0-----:R-:W-:Y:S01]  /*137e0*/  IMAD.WIDE R18, R14, 0x2, R6 ;  /* 0x000000020e127825 */ /* 0x001fe200078e0206 */
[----:B------:R-:W-:Y:S03]  /*137f0*/  STL.64 [R1+0x2230], R20 ;  /* 0x0022301401007387 */ /* 0x000fe60000100a00 */
[C---:B------:R-:W-:Y:S01]  /*13800*/  IMAD.WIDE R16, R15.reuse, 0x2, R4 ;  /* 0x000000020f107825 */ /* 0x040fe200078e0204 */
[----:B------:R0:W-:Y:S03]  /*13810*/  STL.64 [R1+0x2228], R18 ;  /* 0x0022281201007387 */ /* 0x0001e60000100a00 */
[----:B------:R-:W-:Y:S01]  /*13820*/  IMAD.WIDE R14, R15, 0x2, R6 ;  /* 0x000000020f0e7825 */ /* 0x000fe200078e0206 */
[----:B------:R1:W-:Y:S04]  /*13830*/  STL.64 [R1+0x2210], R16 ;  /* 0x0022101001007387 */ /* 0x0003e80000100a00 */
[----:B------:R1:W-:Y:S01]  /*13840*/  STL.64 [R1+0x2208], R14 ;  /* 0x0022080e01007387 */ /* 0x0003e20000100a00 */
[----:B0-----:R-:W-:-:S04]  /*13850*/  IMAD.WIDE R18, R9, 0x2, R4 ;  /* 0x0000000209127825 */ /* 0x001fc800078e0204 */
[----:B-1----:R-:W-:Y:S01]  /*13860*/  IMAD.WIDE R16, R9, 0x2, R6 ;  /* 0x0000000209107825 */ /* 0x002fe200078e0206 */
[----:B------:R-:W-:Y:S04]  /*13870*/  STL.64 [R1+0x21f0], R18 ;  /* 0x0021f01201007387 */ /* 0x000fe80000100a00 */
[----:B------:R-:W4:Y:S01]  /*13880*/  LDL R9, [R1+0xd8] ;  /* 0x0000d80001097983 */ /* 0x000f220000100800 */
[----:B------:R-:W-:-:S03]  /*13890*/  IMAD.WIDE R14, R2, 0x2, R4 ;  /* 0x00000002020e7825 */ /* 0x000fc600078e0204 */
[----:B------:R0:W-:Y:S04]  /*138a0*/  STL.64 [R1+0x21e8], R16 ;  /* 0x0021e81001007387 */ /* 0x0001e80000100a00 */
[----:B------:R2:W-:Y:S01]  /*138b0*/  STL.64 [R1+0x21d0], R14 ;  /* 0x0021d00e01007387 */ /* 0x0005e20000100a00 */
[----:B0-----:R-:W-:-:S03]  /*138c0*/  IMAD.WIDE R16, R2, 0x2, R6 ;  /* 0x0000000202107825 */ /* 0x001fc600078e0206 */
[----:B------:R-:W4:Y:S04]  /*138d0*/  LDL R2, [R1+0xdc] ;  /* 0x0000dc0001027983 */ /* 0x000f280000100800 */
[----:B------:R0:W-:Y:S01]  /*138e0*/  STL.64 [R1+0x21c8], R16 ;  /* 0x0021c81001007387 */ /* 0x0001e20000100a00 */
[----:B--2---:R-:W-:-:S04]  /*138f0*/  IMAD.WIDE R14, R12, 0x2, R4 ;  /* 0x000000020c0e7825 */ /* 0x004fc800078e0204 */
[----:B0-----:R-:W-:Y:S01]  /*13900*/  IMAD.WIDE R16, R12, 0x2, R6 ;  /* 0x000000020c107825 */ /* 0x001fe200078e0206 */
[----:B------:R0:W-:Y:S04]  /*13910*/  STL.64 [R1+0x21b0], R14 ;  /* 0x0021b00e01007387 */ /* 0x0001e80000100a00 */
[----:B0-----:R-:W2:Y:S04]  /*13920*/  LDL R14, [R1+0xe0] ;  /* 0x0000e000010e7983 */ /* 0x001ea80000100800 */
[----:B------:R0:W-:Y:S01]  /*13930*/  STL.64 [R1+0x21a8], R16 ;  /* 0x0021a81001007387 */ /* 0x0001e20000100a00 */
[----:B---3--:R-:W-:-:S04]  /*13940*/  IMAD.WIDE R18, R0, 0x2, R4 ;  /* 0x0000000200127825 */ /* 0x008fc800078e0204 */
[----:B0-----:R-:W-:Y:S02]  /*13950*/  IMAD.WIDE R16, R0, 0x2, R6 ;  /* 0x0000000200107825 */ /* 0x001fe400078e0206 */
[----:B------:R-:W3:Y:S04]  /*13960*/  LDL R0, [R1+0xe4] ;  /* 0x0000e40001007983 */ /* 0x000ee80000100800 */
[----:B------:R4:W-:Y:S04]  /*13970*/  STL.64 [R1+0x2190], R18 ;  /* 0x0021901201007387 */ /* 0x0009e80000100a00 */
[----:B------:R0:W-:Y:S04]  /*13980*/  STL.64 [R1+0x2188], R16 ;  /* 0x0021881001007387 */ /* 0x0001e80000100a00 */
[----:B------:R-:W3:Y:S01]  /*13990*/  LDL R15, [R1+0xe8] ;  /* 0x0000e800010f7983 */ /* 0x000ee20000100800 */
[----:B----4-:R-:W-:-:S04]  /*139a0*/  IMAD.WIDE R18, R3, 0x2, R4 ;  /* 0x0000000203127825 */ /* 0x010fc800078e0204 */
[----:B0-----:R-:W-:Y:S01]  /*139b0*/  IMAD.WIDE R16, R3, 0x2, R6 ;  /* 0x0000000203107825 */ /* 0x001fe200078e0206 */
[----:B------:R0:W-:Y:S04]  /*139c0*/  STL.64 [R1+0x2170], R18 ;  /* 0x0021701201007387 */ /* 0x0001e80000100a00 */
[----:B------:R1:W-:Y:S04]  /*139d0*/  STL.64 [R1+0x2168], R16 ;  /* 0x0021681001007387 */ /* 0x0003e80000100a00 */
[----:B------:R-:W4:Y:S01]  /*139e0*/  LDL R3, [R1+0xec] ;  /* 0x0000ec0001037983 */ /* 0x000f220000100800 */
[----:B0-----:R-:W-:-:S05]  /*139f0*/  IMAD.WIDE R18, R13, 0x2, R4 ;  /* 0x000000020d127825 */ /* 0x001fca00078e0204 */
[----:B------:R0:W-:Y:S01]  /*13a00*/  STL.64 [R1+0x2150], R18 ;  /* 0x0021501201007387 */ /* 0x0001e20000100a00 */
[----:B-1----:R-:W-:-:S03]  /*13a10*/  IMAD.WIDE R16, R13, 0x2, R6 ;  /* 0x000000020d107825 */ /* 0x002fc600078e0206 */
[----:B------:R-:W4:Y:S04]  /*13a20*/  LDL R12, [R1+0xf0] ;  /* 0x0000f000010c7983 */ /* 0x000f280000100800 */
[----:B------:R1:W-:Y:S01]  /*13a30*/  STL.64 [R1+0x2148], R16 ;  /* 0x0021481001007387 */ /* 0x0003e20000100a00 */
[----:B0-----:R-:W-:-:S05]  /*13a40*/  IMAD.WIDE R18, R10, 0x2, R4 ;  /* 0x000000020a127825 */ /* 0x001fca00078e0204 */
[----:B------:R0:W-:Y:S04]  /*13a50*/  STL.64 [R1+0x2130], R18 ;  /* 0x0021301201007387 */ /* 0x0001e80000100a00 */
[----:B------:R-:W4:Y:S01]  /*13a60*/  LDL R13, [R1+0xf4] ;  /* 0x0000f400010d7983 */ /* 0x000f220000100800 */
[----:B-1----:R-:W-:-:S05]  /*13a70*/  IMAD.WIDE R16, R10, 0x2, R6 ;  /* 0x000000020a107825 */ /* 0x002fca00078e0206 */
[----:B------:R1:W-:Y:S01]  /*13a80*/  STL.64 [R1+0x2128], R16 ;  /* 0x0021281001007387 */ /* 0x0003e20000100a00 */
[----:B------:R-:W-:-:S05]  /*13a90*/  IMAD.WIDE R20, R11, 0x2, R4 ;  /* 0x000000020b147825 */ /* 0x000fca00078e0204 */
[----:B------:R-:W-:Y:S04]  /*13aa0*/  STL.64 [R1+0x2110], R20 ;  /* 0x0021101401007387 */ /* 0x000fe80000100a00 */
[----:B------:R-:W4:Y:S01]  /*13ab0*/  LDL R10, [R1+0xf8] ;  /* 0x0000f800010a7983 */ /* 0x000f220000100800 */
[----:B0-----:R-:W-:-:S05]  /*13ac0*/  IMAD.WIDE R18, R11, 0x2, R6 ;  /* 0x000000020b127825 */ /* 0x001fca00078e0206 */
[----:B------:R0:W-:Y:S01]  /*13ad0*/  STL.64 [R1+0x2108], R18 ;  /* 0x0021081201007387 */ /* 0x0001e20000100a00 */
[----:B-1----:R-:W-:-:S05]  /*13ae0*/  IMAD.WIDE R16, R8, 0x2, R4 ;  /* 0x0000000208107825 */ /* 0x002fca00078e0204 */
[----:B------:R1:W-:Y:S04]  /*13af0*/  STL.64 [R1+0x20f0], R16 ;  /* 0x0020f01001007387 */ /* 0x0003e80000100a00 */
[----:B------:R-:W4:Y:S01]  /*13b00*/  LDL R11, [R1+0xfc] ;  /* 0x0000fc00010b7983 */ /* 0x000f220000100800 */
[----:B0-----:R-:W-:-:S04]  /*13b10*/  IMAD.WIDE R18, R8, 0x2, R6 ;  /* 0x0000000208127825 */ /* 0x001fc800078e0206 */
[----:B------:R-:W-:-:S04]  /*13b20*/  IMAD.WIDE R20, R28, 0x2, R6 ;  /* 0x000000021c147825 */ /* 0x000fc800078e0206 */
[--C-:B-1----:R-:W-:Y:S01]  /*13b30*/  IMAD.WIDE R16, R28, 0x2, R4.reuse ;  /* 0x000000021c107825 */ /* 0x102fe200078e0204 */
[----:B------:R0:W-:Y:S04]  /*13b40*/  STL.64 [R1+0x20e8], R18 ;  /* 0x0020e81201007387 */ /* 0x0001e80000100a00 */
[----:B------:R1:W-:Y:S04]  /*13b50*/  STL.64 [R1+0x20d0], R16 ;  /* 0x0020d01001007387 */ /* 0x0003e80000100a00 */
[----:B------:R-:W-:Y:S04]  /*13b60*/  STL.64 [R1+0x20c8], R20 ;  /* 0x0020c81401007387 */ /* 0x000fe80000100a00 */
[----:B------:R-:W4:Y:S01]  /*13b70*/  LDL R8, [R1+0x100] ;  /* 0x0001000001087983 */ /* 0x000f220000100800 */
[----:B0-----:R-:W-:-:S04]  /*13b80*/  IMAD.WIDE R18, R29, 0x2, R4 ;  /* 0x000000021d127825 */ /* 0x001fc800078e0204 */
[----:B-1----:R-:W-:Y:S01]  /*13b90*/  IMAD.WIDE R16, R29, 0x2, R6 ;  /* 0x000000021d107825 */ /* 0x002fe200078e0206 */
[----:B------:R0:W-:Y:S04]  /*13ba0*/  STL.64 [R1+0x20b0], R18 ;  /* 0x0020b01201007387 */ /* 0x0001e80000100a00 */
[----:B------:R-:W-:Y:S04]  /*13bb0*/  STL [R1+0x2b30], R29 ;  /* 0x002b301d01007387 */ /* 0x000fe80000100800 */
[----:B------:R1:W-:Y:S01]  /*13bc0*/  STL.64 [R1+0x20a8], R16 ;  /* 0x0020a81001007387 */ /* 0x0003e20000100a00 */
[----:B0-----:R-:W-:-:S04]  /*13bd0*/  IMAD.WIDE R18, R9, 0x2, R4 ;  /* 0x0000000209127825 */ /* 0x001fc800078e0204 */
[----:B-1----:R-:W-:Y:S02]  /*13be0*/  IMAD.WIDE R16, R9, 0x2, R6 ;  /* 0x0000000209107825 */ /* 0x002fe400078e0206 */
[----:B------:R-:W4:Y:S04]  /*13bf0*/  LDL R9, [R1+0x104] ;  /* 0x0001040001097983 */ /* 0x000f280000100800 */
[----:B------:R0:W-:Y:S04]  /*13c00*/  STL.64 [R1+0x2090], R18 ;  /* 0x0020901201007387 */ /* 0x0001e80000100a00 */
[----:B------:R2:W-:Y:S01]  /*13c10*/  STL.64 [R1+0x2088], R16 ;  /* 0x0020881001007387 */ /* 0x0005e20000100a00 */
[----:B------:R-:W-:-:S04]  /*13c20*/  IMAD.WIDE R20, R2, 0x2, R4 ;  /* 0x0000000202147825 */ /* 0x000fc800078e0204 */
[----:B0-----:R-:W-:Y:S01]  /*13c30*/  IMAD.WIDE R18, R2, 0x2, R6 ;  /* 0x0000000202127825 */ /* 0x001fe200078e0206 */
[----:B------:R0:W-:Y:S04]  /*13c40*/  STL.64 [R1+0x2070], R20 ;  /* 0x0020701401007387 */ /* 0x0001e80000100a00 */
[----:B------:R-:W4:Y:S04]  /*13c50*/  LDL R2, [R1+0x108] ;  /* 0x0001080001027983 */ /* 0x000f280000100800 */
[----:B------:R3:W-:Y:S01]  /*13c60*/  STL.64 [R1+0x2068], R18 ;  /* 0x0020681201007387 */ /* 0x0007e20000100a00 */
[----:B--2---:R-:W-:-:S04]  /*13c70*/  IMAD.WIDE R16, R14, 0x2, R4 ;  /* 0x000000020e107825 */ /* 0x004fc800078e0204 */
[----:B0-----:R-:W-:Y:S01]  /*13c80*/  IMAD.WIDE R20, R14, 0x2, R6 ;  /* 0x000000020e147825 */ /* 0x001fe200078e0206 */
[----:B------:R0:W-:Y:S04]  /*13c90*/  STL.64 [R1+0x2050], R16 ;  /* 0x0020501001007387 */ /* 0x0001e80000100a00 */
[----:B------:R1:W-:Y:S01]  /*13ca0*/  STL.64 [R1+0x2048], R20 ;  /* 0x0020481401007387 */ /* 0x0003e20000100a00 */
[----:B---3--:R-:W-:-:S04]  /*13cb0*/  IMAD.WIDE R18, R0, 0x2, R4 ;  /* 0x0000000200127825 */ /* 0x008fc800078e0204 */
[----:B0-----:R-:W-:Y:S02]  /*13cc0*/  IMAD.WIDE R16, R0, 0x2, R6 ;  /* 0x0000000200107825 */ /* 0x001fe400078e0206 */
[----:B------:R-:W2:Y:S04]  /*13cd0*/  LDL R0, [R1+0x10c] ;  /* 0x00010c0001007983 */ /* 0x000ea80000100800 */
[----:B------:R0:W-:Y:S01]  /*13ce0*/  STL.64 [R1+0x2030], R18 ;  /* 0x0020301201007387 */ /* 0x0001e20000100a00 */
[----:B-1----:R-:W-:-:S03]  /*13cf0*/  IMAD.WIDE R20, R15, 0x2, R4 ;  /* 0x000000020f147825 */ /* 0x002fc600078e0204 */
[----:B------:R4:W-:Y:S04]  /*13d00*/  STL.64 [R1+0x2028], R16 ;  /* 0x0020281001007387 */ /* 0x0009e80000100a00 */
[----:B------:R-:W-:Y:S01]  /*13d10*/  STL.64 [R1+0x2010], R20 ;  /* 0x0020101401007387 */ /* 0x000fe20000100a00 */
[----:B0-----:R-:W-:-:S05]  /*13d20*/  IMAD.WIDE R18, R15, 0x2, R6 ;  /* 0x000000020f127825 */ /* 0x001fca00078e0206 */
[----:B------:R0:W-:Y:S01]  /*13d30*/  STL.64 [R1+0x2008], R18 ;  /* 0x0020081201007387 */ /* 0x0001e20000100a00 */
[----:B----4-:R-:W-:-:S04]  /*13d40*/  IMAD.WIDE R16, R3, 0x2, R4 ;  /* 0x0000000203107825 */ /* 0x010fc800078e0204 */
[----:B------:R-:W-:Y:S02]  /*13d50*/  IMAD.WIDE R14, R3, 0x2, R6 ;  /* 0x00000002030e7825 */ /* 0x000fe400078e0206 */
[----:B------:R-:W3:Y:S04]  /*13d60*/  LDL R3, [R1+0x110] ;  /* 0x0001100001037983 */ /* 0x000ee80000100800 */
[----:B------:R1:W-:Y:S01]  /*13d70*/  STL.64 [R1+0x1ff0], R16 ;  /* 0x001ff01001007387 */ /* 0x0003e20000100a00 */
[----:B0-----:R-:W-:-:S03]  /*13d80*/  IMAD.WIDE R18, R12, 0x2, R4 ;  /* 0x000000020c127825 */ /* 0x001fc600078e0204 */
[----:B------:R0:W-:Y:S04]  /*13d90*/  STL.64 [R1+0x1fe8], R14 ;  /* 0x001fe80e01007387 */ /* 0x0001e80000100a00 */
[----:B------:R4:W-:Y:S04]  /*13da0*/  STL.64 [R1+0x1fd0], R18 ;  /* 0x001fd01201007387 */ /* 0x0009e80000100a00 */
[----:B------:R-:W3:Y:S01]  /*13db0*/  LDL R21, [R1+0x114] ;  /* 0x0001140001157983 */ /* 0x000ee20000100800 */
[----:B-1----:R-:W-:-:S04]  /*13dc0*/  IMAD.WIDE R16, R12, 0x2, R6 ;  /* 0x000000020c107825 */ /* 0x002fc800078e0206 */
[C---:B0-----:R-:W-:Y:S01]  /*13dd0*/  IMAD.WIDE R14, R13.reuse, 0x2, R4 ;  /* 0x000000020d0e7825 */ /* 0x041fe200078e0204 */
[----:B------:R-:W-:Y:S04]  /*13de0*/  STL.64 [R1+0x1fc8], R16 ;  /* 0x001fc81001007387 */ /* 0x000fe80000100a00 */
[----:B------:R0:W-:Y:S04]  /*13df0*/  STL.64 [R1+0x1fb0], R14 ;  /* 0x001fb00e01007387 */ /* 0x0001e80000100a00 */
[----:B----4-:R-:W4:Y:S01]  /*13e00*/  LDL R18, [R1+0x118] ;  /* 0x0001180001127983 */ /* 0x010f220000100800 */
[----:B------:R-:W-:-:S05]  /*13e10*/  IMAD.WIDE R12, R13, 0x2, R6 ;  /* 0x000000020d0c7825 */ /* 0x000fca00078e0206 */
[----:B------:R1:W-:Y:S04]  /*13e20*/  STL.64 [R1+0x1fa8], R12 ;  /* 0x001fa80c01007387 */ /* 0x0003e80000100a00 */
[----:B------:R-:W4:Y:S01]  /*13e30*/  LDL R19, [R1+0x11c] ;  /* 0x00011c0001137983 */ /* 0x000f220000100800 */
[----:B0-----:R-:W-:-:S04]  /*13e40*/  IMAD.WIDE R14, R10, 0x2, R4 ;  /* 0x000000020a0e7825 */ /* 0x001fc800078e0204 */
[----:B-1----:R-:W-:Y:S01]  /*13e50*/  IMAD.WIDE R12, R10, 0x2, R6 ;  /* 0x000000020a0c7825 */ /* 0x002fe200078e0206 */
[----:B------:R0:W-:Y:S04]  /*13e60*/  STL.64 [R1+0x1f90], R14 ;  /* 0x001f900e01007387 */ /* 0x0001e80000100a00 */
[----:B------:R1:W-:Y:S04]  /*13e70*/  STL.64 [R1+0x1f88], R12 ;  /* 0x001f880c01007387 */ /* 0x0003e80000100a00 */
[----:B------:R-:W4:Y:S01]  /*13e80*/  LDL R16, [R1+0x120] ;  /* 0x0001200001107983 */ /* 0x000f220000100800 */
[----:B0-----:R-:W-:-:S05]  /*13e90*/  IMAD.WIDE R14, R11, 0x2, R4 ;  /* 0x000000020b0e7825 */ /* 0x001fca00078e0204 */
[----:B------:R0:W-:Y:S01]  /*13ea0*/  STL.64 [R1+0x1f70], R14 ;  /* 0x001f700e01007387 */ /* 0x0001e20000100a00 */
[----:B-1----:R-:W-:-:S03]  /*13eb0*/  IMAD.WIDE R12, R11, 0x2, R6 ;  /* 0x000000020b0c7825 */ /* 0x002fc600078e0206 */
[----:B------:R-:W4:Y:S04]  /*13ec0*/  LDL R17, [R1+0x124] ;  /* 0x0001240001117983 */ /* 0x000f280000100800 */
[----:B------:R1:W-:Y:S04]  /*13ed0*/  STL.64 [R1+0x1f68], R12 ;  /* 0x001f680c01007387 */ /* 0x0003e80000100a00 */
[----:B0-----:R-:W4:Y:S01]  /*13ee0*/  LDL R14, [R1+0x128] ;  /* 0x00012800010e7983 */ /* 0x001f220000100800 */
[----:B------:R-:W-:-:S05]  /*13ef0*/  IMAD.WIDE R10, R8, 0x2, R4 ;  /* 0x00000002080a7825 */ /* 0x000fca00078e0204 */
[----:B------:R-:W-:Y:S01]  /*13f00*/  STL.64 [R1+0x1f50], R10 ;  /* 0x001f500a01007387 */ /* 0x000fe20000100a00 */
[----:B-1----:R-:W-:-:S03]  /*13f10*/  IMAD.WIDE R12, R8, 0x2, R6 ;  /* 0x00000002080c7825 */ /* 0x002fc600078e0206 */
[----:B------:R-:W4:Y:S04]  /*13f20*/  LDL R15, [R1+0x12c] ;  /* 0x00012c00010f7983 */ /* 0x000f280000100800 */
[----:B------:R0:W-:Y:S04]  /*13f30*/  STL.64 [R1+0x1f48], R12 ;  /* 0x001f480c01007387 */ /* 0x0001e80000100a00 */
[----:B0-----:R-:W4:Y:S01]  /*13f40*/  LDL R12, [R1+0x130] ;  /* 0x00013000010c7983 */ /* 0x001f220000100800 */
[----:B------:R-:W-:-:S05]  /*13f50*/  IMAD.WIDE R10, R9, 0x2, R4 ;  /* 0x00000002090a7825 */ /* 0x000fca00078e0204 */
[----:B------:R0:W-:Y:S01]  /*13f60*/  STL.64 [R1+0x1f30], R10 ;  /* 0x001f300a01007387 */ /* 0x0001e20000100a00 */
[----:B------:R-:W-:-:S03]  /*13f70*/  IMAD.WIDE R8, R9, 0x2, R6 ;  /* 0x0000000209087825 */ /* 0x000fc600078e0206 */
        /* <DEDUP_REMOVED lines=9> */
[----:B--2---:R-:W-:-:S05]  /*14010*/  IMAD.WIDE R26, R0, 0x2, R4 ;  /* 0x00000002001a7825 */ /* 0x004fca00078e0204 */
[----:B------:R0:W-:Y:S04]  /*14020*/  STL.64 [R1+0x1ef0], R26 ;  /* 0x001ef01a01007387 */ /* 0x0001e80000100a00 */
[----:B------:R-:W2:Y:S04]  /*14030*/  LDL R9, [R1+0x144] ;  /* 0x0001440001097983 */ /* 0x000ea80000100800 */
[----:B------:R-:W2:Y:S01]  /*14040*/  LDL.LU R2, [R1+0x148] ;  /* 0x0001480001027983 */ /* 0x000ea20000300800 */
[----:B0-----:R-:W-:-:S05]  /*14050*/  IMAD.WIDE R26, R0, 0x2, R6 ;  /* 0x00000002001a7825 */ /* 0x001fca00078e0206 */
[----:B------:R3:W-:Y:S04]  /*14060*/  STL.64 [R1+0x1ee8], R26 ;  /* 0x001ee81a01007387 */ /* 0x0007e80000100a00 */
[----:B------:R-:W2:Y:S01]  /*14070*/  LDL.LU R0, [R1+0x14c] ;  /* 0x00014c0001007983 */ /* 0x000ea20000300800 */
[----:B---3--:R-:W-:-:S05]  /*14080*/  IMAD.WIDE R26, R3, 0x2, R4 ;  /* 0x00000002031a7825 */ /* 0x008fca00078e0204 */
[----:B------:R0:W-:Y:S02]  /*14090*/  STL.64 [R1+0x1ed0], R26 ;  /* 0x001ed01a01007387 */ /* 0x0001e40000100a00 */
[----:B0-----:R-:W-:Y:S02]  /*140a0*/  IMAD.WIDE R26, R3, 0x2, R6 ;  /* 0x00000002031a7825 */ /* 0x001fe400078e0206 */
[----:B------:R-:W3:Y:S04]  /*140b0*/  LDL.LU R3, [R1+0x150] ;  /* 0x0001500001037983 */ /* 0x000ee80000300800 */
[----:B------:R0:W-:Y:S02]  /*140c0*/  STL.64 [R1+0x1ec8], R26 ;  /* 0x001ec81a01007387 */ /* 0x0001e40000100a00 */
[----:B0-----:R-:W-:-:S05]  /*140d0*/  IMAD.WIDE R26, R21, 0x2, R4 ;  /* 0x00000002151a7825 */ /* 0x001fca00078e0204 */
[----:B------:R0:W-:Y:S02]  /*140e0*/  STL.64 [R1+0x1eb0], R26 ;  /* 0x001eb01a01007387 */ /* 0x0001e40000100a00 */
[----:B0-----:R-:W-:-:S04]  /*140f0*/  IMAD.WIDE R26, R21, 0x2, R6 ;  /* 0x00000002151a7825 */ /* 0x001fc800078e0206 */
[C---:B----4-:R-:W-:Y:S01]  /*14100*/  IMAD.WIDE R20, R18.reuse, 0x2, R4 ;  /* 0x0000000212147825 */ /* 0x050fe200078e0204 */
[----:B------:R0:W-:Y:S04]  /*14110*/  STL.64 [R1+0x1ea8], R26 ;  /* 0x001ea81a01007387 */ /* 0x0001e80000100a00 */
[----:B0-----:R-:W4:Y:S04]  /*14120*/  LDL.64 R26, [R1+0x440] ;  /* 0x00044000011a7983 */ /* 0x001f280000100a00 */
[----:B------:R0:W-:Y:S02]  /*14130*/  STL.64 [R1+0x1e90], R20 ;  /* 0x001e901401007387 */ /* 0x0001e40000100a00 */
[----:B0-----:R-:W-:-:S05]  /*14140*/  IMAD.WIDE R20, R18, 0x2, R6 ;  /* 0x0000000212147825 */ /* 0x001fca00078e0206 */
[----:B------:R0:W-:Y:S02]  /*14150*/  STL.64 [R1+0x1e88], R20 ;  /* 0x001e881401007387 */ /* 0x0001e40000100a00 */
[----:B0-----:R-:W-:-:S04]  /*14160*/  IMAD.WIDE R20, R19, 0x2, R4 ;  /* 0x0000000213147825 */ /* 0x001fc800078e0204 */
[----:B------:R-:W-:Y:S01]  /*14170*/  IMAD.WIDE R18, R19, 0x2, R6 ;  /* 0x0000000213127825 */ /* 0x000fe200078e0206 */
[----:B------:R0:W-:Y:S04]  /*14180*/  STL.64 [R1+0x1e70], R20 ;  /* 0x001e701401007387 */ /* 0x0001e80000100a00 */
[----:B0-----:R-:W2:Y:S04]  /*14190*/  LDL.LU.64 R20, [R1+0x2b98] ;  /* 0x002b980001147983 */ /* 0x001ea80000300a00 */
[----:B------:R0:W-:Y:S02]  /*141a0*/  STL.64 [R1+0x1e68], R18 ;  /* 0x001e681201007387 */ /* 0x0001e40000100a00 */
[----:B0-----:R-:W-:-:S05]  /*141b0*/  IMAD.WIDE R18, R16, 0x2, R4 ;  /* 0x0000000210127825 */ /* 0x001fca00078e0204 */
[----:B------:R0:W-:Y:S02]  /*141c0*/  STL.64 [R1+0x1e50], R18 ;  /* 0x001e501201007387 */ /* 0x0001e40000100a00 */
[----:B0-----:R-:W-:-:S05]  /*141d0*/  IMAD.WIDE R18, R16, 0x2, R6 ;  /* 0x0000000210127825 */ /* 0x001fca00078e0206 */
[----:B------:R0:W-:Y:S02]  /*141e0*/  STL.64 [R1+0x1e48], R18 ;  /* 0x001e481201007387 */ /* 0x0001e40000100a00 */
[----:B0-----:R-:W-:-:S04]  /*141f0*/  IMAD.WIDE R18, R17, 0x2, R4 ;  /* 0x0000000211127825 */ /* 0x001fc800078e0204 */
[----:B------:R-:W-:Y:S01]  /*14200*/  IMAD.WIDE R16, R17, 0x2, R6 ;  /* 0x0000000211107825 */ /* 0x000fe200078e0206 */
[----:B------:R0:W-:Y:S04]  /*14210*/  STL.64 [R1+0x1e30], R18 ;  /* 0x001e301201007387 */ /* 0x0001e80000100a00 */
[----:B0-----:R-:W3:Y:S04]  /*14220*/  LDL.LU.64 R18, [R1+0x2b90] ;  /* 0x002b900001127983 */ /* 0x001ee80000300a00 */
        /* <DEDUP_REMOVED lines=8> */
[----:B0-----:R-:W4:Y:S04]  /*142b0*/  LDL.LU.64 R16, [R1+0x2b88] ;  /* 0x002b880001107983 */ /* 0x001f280000300a00 */
        /* <DEDUP_REMOVED lines=23> */
[----:B--2---:R-:W-:-:S04]  /*14430*/  IMAD.WIDE R10, R9, 0x2, R4 ;  /* 0x00000002090a7825 */ /* 0x004fc800078e0204 */
        /* <DEDUP_REMOVED lines=8> */
[----:B0-----:R-:W-:-:S05]  /*144c0*/  IMAD.WIDE R8, R0, 0x2, R4 ;  /* 0x0000000200087825 */ /* 0x001fca00078e0204 */
[----:B------:R0:W-:Y:S01]  /*144d0*/  STL.64 [R1+0x1cf0], R8 ;  /* 0x001cf00801007387 */ /* 0x0001e20000100a00 */
[----:B---3--:R-:W-:-:S04]  /*144e0*/  IMAD.WIDE R4, R3, 0x2, R4 ;  /* 0x0000000203047825 */ /* 0x008fc800078e0204 */
[----:B0-----:R-:W-:-:S05]  /*144f0*/  IMAD.WIDE R8, R0, 0x2, R6 ;  /* 0x0000000200087825 */ /* 0x001fca00078e0206 */
[----:B------:R0:W-:Y:S04]  /*14500*/  STL.64 [R1+0x1ce8], R8 ;  /* 0x001ce80801007387 */ /* 0x0001e80000100a00 */
[----:B0-----:R-:W3:Y:S04]  /*14510*/  LDL.LU.64 R8, [R1+0x2b68] ;  /* 0x002b680001087983 */ /* 0x001ee80000300a00 */
[----:B------:R0:W-:Y:S04]  /*14520*/  STL.64 [R1+0x1cd0], R4 ;  /* 0x001cd00401007387 */ /* 0x0001e80000100a00 */
[----:B0-----:R-:W4:Y:S01]  /*14530*/  LDL.LU.64 R4, [R1+0x2b60] ;  /* 0x002b600001047983 */ /* 0x001f220000300a00 */
[----:B------:R-:W-:-:S03]  /*14540*/  IMAD.WIDE R6, R3, 0x2, R6 ;  /* 0x0000000203067825 */ /* 0x000fc600078e0206 */
[----:B------:R-:W-:Y:S04]  /*14550*/  STL [R1+0x2a7c], R3 ;  /* 0x002a7c0301007387 */ /* 0x000fe80000100800 */
[----:B------:R4:W-:Y:S02]  /*14560*/  STL.64 [R1+0x1cc8], R6 ;  /* 0x001cc80601007387 */ /* 0x0009e40000100a00 */
[----:B----4-:R-:W-:-:S05]  /*14570*/  IMAD.WIDE R6, R4, 0x2, R26 ;  /* 0x0000000204067825 */ /* 0x010fca00078e021a */
[----:B------:R0:W-:Y:S02]  /*14580*/  STL.64 [R1+0x2a40], R6 ;  /* 0x002a400601007387 */ /* 0x0001e40000100a00 */
[----:B0-----:R-:W-:-:S05]  /*14590*/  IMAD.WIDE R6, R5, 0x2, R26 ;  /* 0x0000000205067825 */ /* 0x001fca00078e021a */
[----:B------:R0:W-:Y:S04]  /*145a0*/  STL.64 [R1+0x2a20], R6 ;  /* 0x002a200601007387 */ /* 0x0001e80000100a00 */
[----:B0-----:R-:W4:Y:S04]  /*145b0*/  LDL.LU.64 R6, [R1+0x2b58] ;  /* 0x002b580001067983 */ /* 0x001f280000300a00 */
[----:B------:R4:W-:Y:S02]  /*145c0*/  STL.64 [R1+0x2ac0], R4 ;  /* 0x002ac00401007387 */ /* 0x0009e40000100a00 */
[----:B----4-:R-:W-:-:S05]  /*145d0*/  IMAD.WIDE R4, R6, 0x2, R26 ;  /* 0x0000000206047825 */ /* 0x010fca00078e021a */
[----:B------:R0:W-:Y:S04]  /*145e0*/  STL.64 [R1+0x2a00], R4 ;  /* 0x002a000401007387 */ /* 0x0001e80000100a00 */
[----:B------:R3:W-:Y:S01]  /*145f0*/  STL.64 [R1+0x2ac8], R6 ;  /* 0x002ac80601007387 */ /* 0x0007e20000100a00 */
[----:B0-----:R-:W-:-:S04]  /*14600*/  IMAD.WIDE R4, R7, 0x2, R26 ;  /* 0x0000000207047825 */ /* 0x001fc800078e021a */
[--C-:B---3--:R-:W-:Y:S01]  /*14610*/  IMAD.WIDE R6, R8, 0x2, R26.reuse ;  /* 0x0000000208067825 */ /* 0x108fe200078e021a */
[----:B------:R0:W-:Y:S04]  /*14620*/  STL.64 [R1+0x29e0], R4 ;  /* 0x0029e00401007387 */ /* 0x0001e80000100a00 */
[----:B------:R-:W-:Y:S04]  /*14630*/  STL.64 [R1+0x2ad0], R8 ;  /* 0x002ad00801007387 */ /* 0x000fe80000100a00 */
[----:B------:R2:W-:Y:S01]  /*14640*/  STL.64 [R1+0x29c0], R6 ;  /* 0x0029c00601007387 */ /* 0x0005e20000100a00 */
[----:B0-----:R-:W-:-:S05]  /*14650*/  IMAD.WIDE R4, R9, 0x2, R26 ;  /* 0x0000000209047825 */ /* 0x001fca00078e021a */
[----:B------:R0:W-:Y:S01]  /*14660*/  STL.64 [R1+0x29a0], R4 ;  /* 0x0029a00401007387 */ /* 0x0001e20000100a00 */
[----:B--2---:R-:W-:-:S03]  /*14670*/  IMAD.WIDE R6, R10, 0x2, R26 ;  /* 0x000000020a067825 */ /* 0x004fc600078e021a */
[----:B------:R1:W-:Y:S04]  /*14680*/  STL.64 [R1+0x2ab8], R10 ;  /* 0x002ab80a01007387 */ /* 0x0003e80000100a00 */
[----:B------:R-:W-:Y:S01]  /*14690*/  STL.64 [R1+0x2980], R6 ;  /* 0x0029800601007387 */ /* 0x000fe20000100a00 */
[----:B0-----:R-:W-:-:S03]  /*146a0*/  IMAD.WIDE R4, R11, 0x2, R26 ;  /* 0x000000020b047825 */ /* 0x001fc600078e021a */
[----:B-1----:R-:W2:Y:S04]  /*146b0*/  LDL.64 R10, [R1+0x440] ;  /* 0x00044000010a7983 */ /* 0x002ea80000100a00 */
[----:B------:R2:W-:Y:S04]  /*146c0*/  STL.64 [R1+0x2960], R4 ;  /* 0x0029600401007387 */ /* 0x0005e80000100a00 */
[----:B------:R-:W-:Y:S01]  /*146d0*/  STL.64 [R1+0x2ad8], R12 ;  /* 0x002ad80c01007387 */ /* 0x000fe20000100a00 */
[----:B--2---:R-:W-:-:S04]  /*146e0*/  IMAD.WIDE R4, R12, 0x2, R10 ;  /* 0x000000020c047825 */ /* 0x004fc800078e020a */
[--C-:B------:R-:W-:Y:S01]  /*146f0*/  IMAD.WIDE R6, R13, 0x2, R10.reuse ;  /* 0x000000020d067825 */ /* 0x100fe200078e020a */
[----:B------:R0:W-:Y:S04]  /*14700*/  STL.64 [R1+0x2940], R4 ;  /* 0x0029400401007387 */ /* 0x0001e80000100a00 */
[----:B------:R1:W-:Y:S04]  /*14710*/  STL.64 [R1+0x2920], R6 ;  /* 0x0029200601007387 */ /* 0x0003e80000100a00 */
[----:B------:R-:W-:Y:S01]  /*14720*/  STL.64 [R1+0x2ae0], R14 ;  /* 0x002ae00e01007387 */ /* 0x000fe20000100a00 */
[----:B0-----:R-:W-:-:S04]  /*14730*/  IMAD.WIDE R4, R14, 0x2, R10 ;  /* 0x000000020e047825 */ /* 0x001fc800078e020a */
[--C-:B-1----:R-:W-:Y:S01]  /*14740*/  IMAD.WIDE R6, R15, 0x2, R10.reuse ;  /* 0x000000020f067825 */ /* 0x102fe200078e020a */
[----:B------:R0:W-:Y:S04]  /*14750*/  STL.64 [R1+0x2900], R4 ;  /* 0x0029000401007387 */ /* 0x0001e80000100a00 */
[----:B------:R1:W-:Y:S04]  /*14760*/  STL.64 [R1+0x28e0], R6 ;  /* 0x0028e00601007387 */ /* 0x0003e80000100a00 */
[----:B------:R-:W-:Y:S01]  /*14770*/  STL.64 [R1+0x2ae8], R16 ;  /* 0x002ae81001007387 */ /* 0x000fe20000100a00 */
[----:B0-----:R-:W-:-:S04]  /*14780*/  IMAD.WIDE R4, R16, 0x2, R10 ;  /* 0x0000000210047825 */ /* 0x001fc800078e020a */
[--C-:B-1----:R-:W-:Y:S01]  /*14790*/  IMAD.WIDE R6, R17, 0x2, R10.reuse ;  /* 0x0000000211067825 */ /* 0x102fe200078e020a */
[----:B------:R0:W-:Y:S04]  /*147a0*/  STL.64 [R1+0x28c0], R4 ;  /* 0x0028c00401007387 */ /* 0x0001e80000100a00 */
[----:B------:R1:W-:Y:S04]  /*147b0*/  STL.64 [R1+0x28a0], R6 ;  /* 0x0028a00601007387 */ /* 0x0003e80000100a00 */
[----:B------:R2:W-:Y:S01]  /*147c0*/  STL.64 [R1+0x2af0], R18 ;  /* 0x002af01201007387 */ /* 0x0005e20000100a00 */
[----:B0-----:R-:W-:-:S04]  /*147d0*/  IMAD.WIDE R4, R18, 0x2, R10 ;  /* 0x0000000212047825 */ /* 0x001fc800078e020a */
[--C-:B-1----:R-:W-:Y:S01]  /*147e0*/  IMAD.WIDE R6, R19, 0x2, R10.reuse ;  /* 0x0000000213067825 */ /* 0x102fe200078e020a */
[----:B------:R0:W-:Y:S03]  /*147f0*/  STL.64 [R1+0x2880], R4 ;  /* 0x0028800401007387 */ /* 0x0001e60000100a00 */
[--C-:B------:R-:W-:Y:S01]  /*14800*/  IMAD.WIDE R26, R21, 0x2, R10.reuse ;  /* 0x00000002151a7825 */ /* 0x100fe200078e020a */
[----:B------:R1:W-:Y:S04]  /*14810*/  STL.64 [R1+0x2860], R6 ;  /* 0x0028600601007387 */ /* 0x0003e80000100a00 */
[----:B--2---:R-:W2:Y:S01]  /*14820*/  LDL R18, [R1+0x10] ;  /* 0x0000100001127983 */ /* 0x004ea20000100800 */
[----:B0-----:R-:W-:-:S03]  /*14830*/  IMAD.WIDE R4, R20, 0x2, R10 ;  /* 0x0000000214047825 */ /* 0x001fc600078e020a */
[----:B------:R-:W3:Y:S04]  /*14840*/  LDL R19, [R1+0x14] ;  /* 0x0000140001137983 */ /* 0x000ee80000100800 */
[----:B------:R0:W-:Y:S04]  /*14850*/  STL.64 [R1+0x2840], R4 ;  /* 0x0028400401007387 */ /* 0x0001e80000100a00 */
[----:B------:R-:W4:Y:S04]  /*14860*/  LDL R16, [R1+0x18] ;  /* 0x0000180001107983 */ /* 0x000f280000100800 */
[----:B------:R-:W2:Y:S04]  /*14870*/  LDL R17, [R1+0x1c] ;  /* 0x00001c0001117983 */ /* 0x000ea80000100800 */
[----:B------:R-:W2:Y:S04]  /*14880*/  LDL R14, [R1+0x20] ;  /* 0x00002000010e7983 */ /* 0x000ea80000100800 */
[----:B------:R-:W2:Y:S04]  /*14890*/  LDL R15, [R1+0x24] ;  /* 0x00002400010f7983 */ /* 0x000ea80000100800 */
[----:B------:R-:W2:Y:S04]  /*148a0*/  LDL R12, [R1+0x28] ;  /* 0x00002800010c7983 */ /* 0x000ea80000100800 */
[----:B------:R-:W2:Y:S04]  /*148b0*/  LDL R13, [R1+0x2c] ;  /* 0x00002c00010d7983 */ /* 0x000ea80000100800 */
[----:B------:R-:W2:Y:S04]  /*148c0*/  LDL R8, [R1+0x30] ;  /* 0x0000300001087983 */ /* 0x000ea80000100800 */
[----:B------:R-:W2:Y:S04]  /*148d0*/  LDL R9, [R1+0x34] ;  /* 0x0000340001097983 */ /* 0x000ea80000100800 */
[----:B-1----:R-:W2:Y:S04]  /*148e0*/  LDL R6, [R1+0x38] ;  /* 0x0000380001067983 */ /* 0x002ea80000100800 */
[----:B------:R-:W2:Y:S04]  /*148f0*/  LDL R7, [R1+0x3c] ;  /* 0x00003c0001077983 */ /* 0x000ea80000100800 */
[----:B0-----:R-:W2:Y:S04]  /*14900*/  LDL R4, [R1+0x40] ;  /* 0x0000400001047983 */ /* 0x001ea80000100800 */
[----:B------:R-:W2:Y:S04]  /*14910*/  LDL R5, [R1+0x44] ;  /* 0x0000440001057983 */ /* 0x000ea80000100800 */
[----:B------:R-:W2:Y:S04]  /*14920*/  LDL R3, [R1+0x48] ;  /* 0x0000480001037983 */ /* 0x000ea80000100800 */
[----:B------:R-:W2:Y:S04]  /*14930*/  LDL R29, [R1+0x4c] ;  /* 0x00004c00011d7983 */ /* 0x000ea80000100800 */
[----:B------:R0:W-:Y:S04]  /*14940*/  STL.64 [R1+0x2af8], R20 ;  /* 0x002af81401007387 */ /* 0x0001e80000100a00 */
[----:B0-----:R-:W2:Y:S04]  /*14950*/  LDL R20, [R1+0x8] ;  /* 0x0000080001147983 */ /* 0x001ea80000100800 */
[----:B------:R0:W-:Y:S04]  /*14960*/  STL.64 [R1+0x2820], R26 ;  /* 0x0028201a01007387 */ /* 0x0001e80000100a00 */
[----:B------:R-:W2:Y:S01]  /*14970*/  LDL R21, [R1+0xc] ;  /* 0x00000c0001157983 */ /* 0x000ea20000100800 */
[----:B0-----:R-:W-:-:S05]  /*14980*/  IMAD.WIDE R26, R22, 0x2, R10 ;  /* 0x00000002161a7825 */ /* 0x001fca00078e020a */
[----:B------:R0:W-:Y:S04]  /*14990*/  STL.64 [R1+0x2800], R26 ;  /* 0x0028001a01007387 */ /* 0x0001e80000100a00 */
[----:B------:R1:W-:Y:S01]  /*149a0*/  STL.64 [R1+0x2b00], R22 ;  /* 0x002b001601007387 */ /* 0x0003e20000100a00 */
[----:B0-----:R-:W-:-:S03]  /*149b0*/  IMAD.WIDE R26, R23, 0x2, R10 ;  /* 0x00000002171a7825 */ /* 0x001fc600078e020a */
[----:B-1----:R-:W2:Y:S04]  /*149c0*/  LDL R22, [R1] ;  /* 0x0000000001167983 */ /* 0x002ea80000100800 */
[----:B------:R0:W-:Y:S04]  /*149d0*/  STL.64 [R1+0x27e0], R26 ;  /* 0x0027e01a01007387 */ /* 0x0001e80000100a00 */
[----:B------:R-:W2:Y:S01]  /*149e0*/  LDL R23, [R1+0x4] ;  /* 0x0000040001177983 */ /* 0x000ea20000100800 */
[----:B0-----:R-:W-:-:S05]  /*149f0*/  IMAD.WIDE R26, R24, 0x2, R10 ;  /* 0x00000002181a7825 */ /* 0x001fca00078e020a */
[----:B------:R0:W-:Y:S02]  /*14a00*/  STL.64 [R1+0x27c0], R26 ;  /* 0x0027c01a01007387 */ /* 0x0001e40000100a00 */
[----:B0-----:R-:W-:-:S05]  /*14a10*/  IMAD.WIDE R26, R25, 0x2, R10 ;  /* 0x00000002191a7825 */ /* 0x001fca00078e020a */
[----:B------:R0:W-:Y:S04]  /*14a20*/  STL.64 [R1+0x27a0], R26 ;  /* 0x0027a01a01007387 */ /* 0x0001e80000100a00 */
[----:B0-----:R-:W2:Y:S04]  /*14a30*/  LDL.LU.64 R26, [R1+0x2b50] ;  /* 0x002b5000011a7983 */ /* 0x001ea80000300a00 */
[----:B------:R2:W-:Y:S02]  /*14a40*/  STL.64 [R1+0x2b08], R24 ;  /* 0x002b081801007387 */ /* 0x0005e40000100a00 */
[----:B--2---:R-:W-:-:S05]  /*14a50*/  IMAD.WIDE R24, R26, 0x2, R10 ;  /* 0x000000021a187825 */ /* 0x004fca00078e020a */
[----:B------:R0:W-:Y:S04]  /*14a60*/  STL.64 [R1+0x2780], R24 ;  /* 0x0027801801007387 */ /* 0x0001e80000100a00 */
[----:B------:R1:W-:Y:S01]  /*14a70*/  STL.64 [R1+0x2b10], R26 ;  /* 0x002b101a01007387 */ /* 0x0003e20000100a00 */
[----:B0-----:R-:W-:-:S05]  /*14a80*/  IMAD.WIDE R24, R27, 0x2, R10 ;  /* 0x000000021b187825 */ /* 0x001fca00078e020a */
[----:B------:R0:W-:Y:S01]  /*14a90*/  STL.64 [R1+0x2760], R24 ;  /* 0x0027601801007387 */ /* 0x0001e20000100a00 */
[----:B-1----:R-:W-:-:S04]  /*14aa0*/  IMAD.WIDE R26, R23, 0x2, R10 ;  /* 0x00000002171a7825 */ /* 0x002fc800078e020a */
[----:B0-----:R-:W-:-:S05]  /*14ab0*/  IMAD.WIDE R24, R22, 0x2, R10 ;  /* 0x0000000216187825 */ /* 0x001fca00078e020a */
[----:B------:R0:W-:Y:S01]  /*14ac0*/  STL.64 [R1+0x2740], R24 ;  /* 0x0027401801007387 */ /* 0x0001e20000100a00 */
[----:B------:R-:W-:-:S03]  /*14ad0*/  IMAD.WIDE R22, R21, 0x2, R10 ;  /* 0x0000000215167825 */ /* 0x000fc600078e020a */
[----:B------:R-:W-:Y:S01]  /*14ae0*/  STL.64 [R1+0x2720], R26 ;  /* 0x0027201a01007387 */ /* 0x000fe20000100a00 */
[----:B0-----:R-:W-:-:S04]  /*14af0*/  IMAD.WIDE R24, R20, 0x2, R10 ;  /* 0x0000000214187825 */ /* 0x001fc800078e020a */
[--C-:B------:R-:W-:Y:S01]  /*14b00*/  IMAD.WIDE R20, R18, 0x2, R10.reuse ;  /* 0x0000000212147825 */ /* 0x100fe200078e020a */
[----:B------:R-:W-:Y:S03]  /*14b10*/  STL.64 [R1+0x2700], R24 ;  /* 0x0027001801007387 */ /* 0x000fe60000100a00 */
[--C-:B---3--:R-:W-:Y:S01]  /*14b20*/  IMAD.WIDE R18, R19, 0x2, R10.reuse ;  /* 0x0000000213127825 */ /* 0x108fe200078e020a */
[----:B------:R4:W-:Y:S04]  /*14b30*/  STL.64 [R1+0x26e0], R22 ;  /* 0x0026e01601007387 */ /* 0x0009e80000100a00 */
[----:B------:R0:W-:Y:S04]  /*14b40*/  STL.64 [R1+0x26c0], R20 ;  /* 0x0026c01401007387 */ /* 0x0001e80000100a00 */
[----:B------:R1:W-:Y:S01]  /*14b50*/  STL.64 [R1+0x26a0], R18 ;  /* 0x0026a01201007387 */ /* 0x0003e20000100a00 */
[----:B----4-:R-:W-:-:S04]  /*14b60*/  IMAD.WIDE R22, R16, 0x2, R10 ;  /* 0x0000000210167825 */ /* 0x010fc800078e020a */
[--C-:B0-----:R-:W-:Y:S01]  /*14b70*/  IMAD.WIDE R20, R17, 0x2, R10.reuse ;  /* 0x0000000211147825 */ /* 0x101fe200078e020a */
[----:B------:R-:W-:Y:S03]  /*14b80*/  STL.64 [R1+0x2680], R22 ;  /* 0x0026801601007387 */ /* 0x000fe60000100a00 */
[--C-:B-1----:R-:W-:Y:S01]  /*14b90*/  IMAD.WIDE R18, R14, 0x2, R10.reuse ;  /* 0x000000020e127825 */ /* 0x102fe200078e020a */
[----:B------:R-:W-:Y:S03]  /*14ba0*/  STL.64 [R1+0x2660], R20 ;  /* 0x0026601401007387 */ /* 0x000fe60000100a00 */
[--C-:B------:R-:W-:Y:S01]  /*14bb0*/  IMAD.WIDE R16, R15, 0x2, R10.reuse ;  /* 0x000000020f107825 */ /* 0x100fe200078e020a */
[----:B------:R-:W-:Y:S03]  /*14bc0*/  STL.64 [R1+0x2640], R18 ;  /* 0x0026401201007387 */ /* 0x000fe60000100a00 */
[--C-:B------:R-:W-:Y:S01]  /*14bd0*/  IMAD.WIDE R14, R12, 0x2, R10.reuse ;  /* 0x000000020c0e7825 */ /* 0x100fe200078e020a */
[----:B------:R0:W-:Y:S03]  /*14be0*/  STL.64 [R1+0x2620], R16 ;  /* 0x0026201001007387 */ /* 0x0001e60000100a00 */
[--C-:B------:R-:W-:Y:S01]  /*14bf0*/  IMAD.WIDE R12, R13, 0x2, R10.reuse ;  /* 0x000000020d0c7825 */ /* 0x100fe200078e020a */
[----:B------:R1:W-:Y:S04]  /*14c00*/  STL.64 [R1+0x2600], R14 ;  /* 0x0026000e01007387 */ /* 0x0003e80000100a00 */
[----:B------:R2:W-:Y:S01]  /*14c10*/  STL.64 [R1+0x25e0], R12 ;  /* 0x0025e00c01007387 */ /* 0x0005e20000100a00 */
[----:B0-----:R-:W-:-:S04]  /*14c20*/  IMAD.WIDE R16, R8, 0x2, R10 ;  /* 0x0000000208107825 */ /* 0x001fc800078e020a */
[--C-:B-1----:R-:W-:Y:S01]  /*14c30*/  IMAD.WIDE R14, R9, 0x2, R10.reuse ;  /* 0x00000002090e7825 */ /* 0x102fe200078e020a */
[----:B------:R-:W-:Y:S03]  /*14c40*/  STL.64 [R1+0x25c0], R16 ;  /* 0x0025c01001007387 */ /* 0x000fe60000100a00 */
[--C-:B--2---:R-:W-:Y:S01]  /*14c50*/  IMAD.WIDE R12, R6, 0x2, R10.reuse ;  /* 0x00000002060c7825 */ /* 0x104fe200078e020a */
        /* <DEDUP_REMOVED lines=10> */
[----:B--2---:R-:W2:Y:S04]  /*14d00*/  LDL R5, [R1+0x58] ;  /* 0x0000580001057983 */ /* 0x004ea80000100800 */
[----:B------:R-:W-:Y:S04]  /*14d10*/  STL.64 [R1+0x2500], R8 ;  /* 0x0025000801007387 */ /* 0x000fe80000100a00 */
[----:B------:R-:W3:Y:S04]  /*14d20*/  LDL R26, [R1+0x6c] ;  /* 0x00006c00011a7983 */ /* 0x000ee80000100800 */
[----:B------:R-:W-:Y:S04]  /*14d30*/  STL.64 [R1+0x24e0], R6 ;  /* 0x0024e00601007387 */ /* 0x000fe80000100a00 */
[----:B------:R-:W4:Y:S04]  /*14d40*/  LDL R27, [R1+0x70] ;  /* 0x00007000011b7983 */ /* 0x000f280000100800 */
[----:B----4-:R0:W-:Y:S04]  /*14d50*/  STL [R1+0x2b34], R27 ;  /* 0x002b341b01007387 */ /* 0x0101e80000100800 */
[----:B0-----:R-:W4:Y:S04]  /*14d60*/  LDL R27, [R1+0x68] ;  /* 0x00006800011b7983 */ /* 0x001f280000100800 */
[----:B---3--:R0:W-:Y:S04]  /*14d70*/  STL [R1+0x2b38], R26 ;  /* 0x002b381a01007387 */ /* 0x0081e80000100800 */
[----:B0-----:R-:W3:Y:S04]  /*14d80*/  LDL R26, [R1+0x64] ;  /* 0x00006400011a7983 */ /* 0x001ee80000100800 */
        /* <DEDUP_REMOVED lines=9> */
[----:B------:R-:W4:Y:S04]  /*14e20*/  LDL R24, [R1+0x74] ;  /* 0x0000740001187983 */ /* 0x000f280000100800 */
[----:B------:R-:W2:Y:S04]  /*14e30*/  LDL R25, [R1+0x78] ;  /* 0x0000780001197983 */ /* 0x000ea80000100800 */
[----:B------:R-:W2:Y:S01]  /*14e40*/  LDL R22, [R1+0x7c] ;  /* 0x00007c0001167983 */ /* 0x000ea20000100800 */
[----:B---3--:R-:W-:-:S03]  /*14e50*/  IMAD.WIDE R26, R26, 0x2, R10 ;  /* 0x000000021a1a7825 */ /* 0x008fc600078e020a */
[----:B------:R-:W3:Y:S04]  /*14e60*/  LDL R23, [R1+0x80] ;  /* 0x0000800001177983 */ /* 0x000ee80000100800 */
[----:B------:R-:W2:Y:S04]  /*14e70*/  LDL R20, [R1+0x84] ;  /* 0x0000840001147983 */ /* 0x000ea80000100800 */
        /* <DEDUP_REMOVED lines=16> */
[----:B------:R0:W-:Y:S04]  /*14f80*/  STL.64 [R1+0x24c0], R26 ;  /* 0x0024c01a01007387 */ /* 0x0001e80000100a00 */
[----:B0-----:R-:W2:Y:S02]  /*14f90*/  LDL.LU R27, [R1+0x2b4c] ;  /* 0x002b4c00011b7983 */ /* 0x001ea40000300800 */
[----:B--2---:R-:W-:-:S05]  /*14fa0*/  IMAD.WIDE R26, R27, 0x2, R10 ;  /* 0x000000021b1a7825 */ /* 0x004fca00078e020a */
[----:B------:R0:W-:Y:S02]  /*14fb0*/  STL.64 [R1+0x24a0], R26 ;  /* 0x0024a01a01007387 */ /* 0x0001e40000100a00 */
[----:B0-----:R-:W-:-:S05]  /*14fc0*/  IMAD.WIDE R26, R5, 0x2, R10 ;  /* 0x00000002051a7825 */ /* 0x001fca00078e020a */
[----:B------:R0:W-:Y:S04]  /*14fd0*/  STL.64 [R1+0x2480], R26 ;  /* 0x0024801a01007387 */ /* 0x0001e80000100a00 */
[----:B0-----:R-:W2:Y:S04]  /*14fe0*/  LDL.LU R26, [R1+0x2b48] ;  /* 0x002b4800011a7983 */ /* 0x001ea80000300800 */
[----:B------:R-:W3:Y:S01]  /*14ff0*/  LDL R5, [R1+0xc8] ;  /* 0x0000c80001057983 */ /* 0x000ee20000100800 */
[----:B--2---:R-:W-:-:S05]  /*15000*/  IMAD.WIDE R26, R26, 0x2, R10 ;  /* 0x000000021a1a7825 */ /* 0x004fca00078e020a */
[----:B------:R0:W-:Y:S04]  /*15010*/  STL.64 [R1+0x2460], R26 ;  /* 0x0024601a01007387 */ /* 0x0001e80000100a00 */
[----:B0-----:R-:W2:Y:S02]  /*15020*/  LDL.LU R27, [R1+0x2b44] ;  /* 0x002b4400011b7983 */ /* 0x001ea40000300800 */
        /* <DEDUP_REMOVED lines=13> */
[----:B------:R4:W-:Y:S02]  /*15100*/  STL.64 [R1+0x23c0], R26 ;  /* 0x0023c01a01007387 */ /* 0x0009e40000100a00 */
[----:B----4-:R-:W-:-:S04]  /*15110*/  IMAD.WIDE R26, R24, 0x2, R10 ;  /* 0x00000002181a7825 */ /* 0x010fc800078e020a */
[--C-:B------:R-:W-:Y:S01]  /*15120*/  IMAD.WIDE R24, R25, 0x2, R10.reuse ;  /* 0x0000000219187825 */ /* 0x100fe200078e020a */
[----:B------:R0:W-:Y:S04]  /*15130*/  STL.64 [R1+0x23a0], R26 ;  /* 0x0023a01a01007387 */ /* 0x0001e80000100a00 */
[----:B------:R3:W-:Y:S01]  /*15140*/  STL.64 [R1+0x2380], R24 ;  /* 0x0023801801007387 */ /* 0x0007e20000100a00 */
[----:B0-----:R-:W-:-:S04]  /*15150*/  IMAD.WIDE R26, R22, 0x2, R10 ;  /* 0x00000002161a7825 */ /* 0x001fc800078e020a */
[--C-:B---3--:R-:W-:Y:S01]  /*15160*/  IMAD.WIDE R24, R23, 0x2, R10.reuse ;  /* 0x0000000217187825 */ /* 0x108fe200078e020a */
        /* <DEDUP_REMOVED lines=33> */
[--C-:B--2---:R-:W-:Y:S02]  /*15380*/  IMAD.WIDE R6, R29, 0x2, R10.reuse ;  /* 0x000000021d067825 */ /* 0x104fe400078e020a */
[----:B------:R-:W2:Y:S04]  /*15390*/  LDL R29, [R1+0xcc] ;  /* 0x0000cc00011d7983 */ /* 0x000ea80000100800 */
[----:B------:R-:W-:Y:S04]  /*153a0*/  STL.64 [R1+0x2140], R8 ;  /* 0x0021400801007387 */ /* 0x000fe80000100a00 */
[----:B------:R-:W3:Y:S04]  /*153b0*/  LDL.LU R3, [R1+0x13c] ;  /* 0x00013c0001037983 */ /* 0x000ee80000300800 */
[----:B------:R-:W-:Y:S01]  /*153c0*/  STL.64 [R1+0x2120], R6 ;  /* 0x0021200601007387 */ /* 0x000fe20000100a00 */
[----:B------:R-:W-:-:S03]  /*153d0*/  IMAD.WIDE R4, R5, 0x2, R10 ;  /* 0x0000000205047825 */ /* 0x000fc600078e020a */
[----:B---3--:R0:W-:Y:S04]  /*153e0*/  STL.64 [R1+0x2b18], R2 ;  /* 0x002b180201007387 */ /* 0x0081e80000100a00 */
[----:B0-----:R-:W3:Y:S04]  /*153f0*/  LDL R3, [R1+0xe8] ;  /* 0x0000e80001037983 */ /* 0x001ee80000100800 */
[----:B------:R-:W4:Y:S04]  /*15400*/  LDL R2, [R1+0xe4] ;  /* 0x0000e40001027983 */ /* 0x000f280000100800 */
[----:B------:R-:W-:Y:S04]  /*15410*/  STL.64 [R1+0x2100], R4 ;  /* 0x0021000401007387 */ /* 0x000fe80000100a00 */
[----:B---3--:R0:W-:Y:S04]  /*15420*/  STL [R1+0x2b20], R3 ;  /* 0x002b200301007387 */ /* 0x0081e80000100800 */
[----:B0-----:R-:W3:Y:S04]  /*15430*/  LDL R3, [R1+0xe0] ;  /* 0x0000e00001037983 */ /* 0x001ee80000100800 */
[----:B----4-:R0:W-:Y:S04]  /*15440*/  STL [R1+0x2b24], R2 ;  /* 0x002b240201007387 */ /* 0x0101e80000100800 */
[----:B0-----:R-:W4:Y:S01]  /*15450*/  LDL R2, [R1+0xdc] ;  /* 0x0000dc0001027983 */ /* 0x001f220000100800 */
[----:B--2---:R-:W-:-:S04]  /*15460*/  IMAD.WIDE R4, R29, 0x2, R10 ;  /* 0x000000021d047825 */ /* 0x004fc800078e020a */
[--C-:B------:R-:W-:Y:S01]  /*15470*/  IMAD.WIDE R28, R28, 0x2, R10.reuse ;  /* 0x000000021c1c7825 */ /* 0x100fe200078e020a */
[----:B---3--:R0:W-:Y:S04]  /*15480*/  STL [R1+0x2b28], R3 ;  /* 0x002b280301007387 */ /* 0x0081e80000100800 */
[----:B0-----:R-:W2:Y:S04]  /*15490*/  LDL R3, [R1+0xd8] ;  /* 0x0000d80001037983 */ /* 0x001ea80000100800 */
[----:B----4-:R-:W-:Y:S04]  /*154a0*/  STL [R1+0x2b2c], R2 ;  /* 0x002b2c0201007387 */ /* 0x010fe80000100800 */
[----:B------:R-:W3:Y:S04]  /*154b0*/  LDL R26, [R1+0xec] ;  /* 0x0000ec00011a7983 */ /* 0x000ee80000100800 */
[----:B------:R-:W4:Y:S04]  /*154c0*/  LDL R27, [R1+0xf0] ;  /* 0x0000f000011b7983 */ /* 0x000f280000100800 */
[----:B------:R-:W3:Y:S04]  /*154d0*/  LDL R24, [R1+0xf4] ;  /* 0x0000f40001187983 */ /* 0x000ee80000100800 */
        /* <DEDUP_REMOVED lines=17> */
[----:B------:R0:W-:Y:S04]  /*155f0*/  STL.64 [R1+0x20e0], R4 ;  /* 0x0020e00401007387 */ /* 0x0001e80000100a00 */
[----:B0-----:R-:W3:Y:S04]  /*15600*/  LDL R4, [R1+0x140] ;  /* 0x0001400001047983 */ /* 0x001ee80000100800 */
[----:B------:R-:W3:Y:S04]  /*15610*/  LDL R5, [R1+0x144] ;  /* 0x0001440001057983 */ /* 0x000ee80000100800 */
[----:B------:R0:W-:Y:S04]  /*15620*/  STL.64 [R1+0x20c0], R28 ;  /* 0x0020c01c01007387 */ /* 0x0001e80000100a00 */
[----:B0-----:R-:W3:Y:S01]  /*15630*/  LDL.LU R29, [R1+0x2b30] ;  /* 0x002b3000011d7983 */ /* 0x001ee20000300800 */
[----:B--2---:R-:W-:-:S04]  /*15640*/  IMAD.WIDE R2, R3, 0x2, R10 ;  /* 0x0000000203027825 */ /* 0x004fc800078e020a */
[----:B---3--:R-:W-:-:S05]  /*15650*/  IMAD.WIDE R28, R29, 0x2, R10 ;  /* 0x000000021d1c7825 */ /* 0x008fca00078e020a */
[----:B------:R0:W-:Y:S04]  /*15660*/  STL.64 [R1+0x20a0], R28 ;  /* 0x0020a01c01007387 */ /* 0x0001e80000100a00 */
[----:B0-----:R-:W2:Y:S04]  /*15670*/  LDL.64 R28, [R1+0x438] ;  /* 0x00043800011c7983 */ /* 0x001ea80000100a00 */
[----:B------:R0:W-:Y:S04]  /*15680*/  STL.64 [R1+0x2080], R2 ;  /* 0x0020800201007387 */ /* 0x0001e80000100a00 */
[----:B0-----:R-:W3:Y:S02]  /*15690*/  LDL.LU R2, [R1+0x2b2c] ;  /* 0x002b2c0001027983 */ /* 0x001ee40000300800 */
[----:B---3--:R-:W-:-:S05]  /*156a0*/  IMAD.WIDE R2, R2, 0x2, R10 ;  /* 0x0000000202027825 */ /* 0x008fca00078e020a */
        /* <DEDUP_REMOVED lines=9> */
[----:B------:R0:W-:Y:S02]  /*15740*/  STL.64 [R1+0x2000], R2 ;  /* 0x0020000201007387 */ /* 0x0001e40000100a00 */
[----:B0-----:R-:W-:-:S05]  /*15750*/  IMAD.WIDE R2, R26, 0x2, R10 ;  /* 0x000000021a027825 */ /* 0x001fca00078e020a */
[----:B------:R0:W-:Y:S04]  /*15760*/  STL.64 [R1+0x1fe0], R2 ;  /* 0x001fe00201007387 */ /* 0x0001e80000100a00 */
[----:B0-----:R-:W3:Y:S01]  /*15770*/  LDL.LU.64 R2, [R1+0x2b18] ;  /* 0x002b180001027983 */ /* 0x001ee20000300a00 */
[----:B----4-:R-:W-:-:S05]  /*15780*/  IMAD.WIDE R26, R27, 0x2, R10 ;  /* 0x000000021b1a7825 */ /* 0x010fca00078e020a */
[----:B------:R0:W-:Y:S02]  /*15790*/  STL.64 [R1+0x1fc0], R26 ;  /* 0x001fc01a01007387 */ /* 0x0001e40000100a00 */
[----:B0-----:R-:W-:-:S04]  /*157a0*/  IMAD.WIDE R26, R24, 0x2, R10 ;  /* 0x00000002181a7825 */ /* 0x001fc800078e020a */
[--C-:B------:R-:W-:Y:S01]  /*157b0*/  IMAD.WIDE R24, R25, 0x2, R10.reuse ;  /* 0x0000000219187825 */ /* 0x100fe200078e020a */
[----:B------:R0:W-:Y:S04]  /*157c0*/  STL.64 [R1+0x1fa0], R26 ;  /* 0x001fa01a01007387 */ /* 0x0001e80000100a00 */
[----:B0-----:R-:W4:Y:S04]  /*157d0*/  LDL.LU.64 R26, [R1+0x2b10] ;  /* 0x002b1000011a7983 */ /* 0x001f280000300a00 */
[----:B------:R0:W-:Y:S02]  /*157e0*/  STL.64 [R1+0x1f80], R24 ;  /* 0x001f801801007387 */ /* 0x0001e40000100a00 */
[----:B0-----:R-:W-:-:S04]  /*157f0*/  IMAD.WIDE R24, R22, 0x2, R10 ;  /* 0x0000000216187825 */ /* 0x001fc800078e020a */
[--C-:B------:R-:W-:Y:S01]  /*15800*/  IMAD.WIDE R22, R23, 0x2, R10.reuse ;  /* 0x0000000217167825 */ /* 0x100fe200078e020a */
[----:B------:R0:W-:Y:S04]  /*15810*/  STL.64 [R1+0x1f60], R24 ;  /* 0x001f601801007387 */ /* 0x0001e80000100a00 */
[----:B0-----:R-:W2:Y:S04]  /*15820*/  LDL.LU.64 R24, [R1+0x2b08] ;  /* 0x002b080001187983 */ /* 0x001ea80000300a00 */
        /* <DEDUP_REMOVED lines=36> */
[----:B---3--:R-:W-:-:S05]  /*15a70*/  IMAD.WIDE R6, R3, 0x2, R10 ;  /* 0x0000000203067825 */ /* 0x008fca00078e020a */
[----:B------:R0:W-:Y:S02]  /*15a80*/  STL.64 [R1+0x1d60], R6 ;  /* 0x001d600601007387 */ /* 0x0001e40000100a00 */
[----:B0-----:R-:W-:-:S04]  /*15a90*/  IMAD.WIDE R6, R4, 0x2, R10 ;  /* 0x0000000204067825 */ /* 0x001fc800078e020a */
[--C-:B------:R-:W-:Y:S01]  /*15aa0*/  IMAD.WIDE R4, R5, 0x2, R10.reuse ;  /* 0x0000000205047825 */ /* 0x100fe200078e020a */
[----:B------:R0:W-:Y:S04]  /*15ab0*/  STL.64 [R1+0x1d40], R6 ;  /* 0x001d400601007387 */ /* 0x0001e80000100a00 */
[----:B0-----:R-:W3:Y:S04]  /*15ac0*/  LDL.LU.64 R6, [R1+0x2ac8] ;  /* 0x002ac80001067983 */ /* 0x001ee80000300a00 */
[----:B------:R0:W-:Y:S02]  /*15ad0*/  STL.64 [R1+0x1d20], R4 ;  /* 0x001d200401007387 */ /* 0x0001e40000100a00 */
[----:B0-----:R-:W-:-:S05]  /*15ae0*/  IMAD.WIDE R4, R2, 0x2, R10 ;  /* 0x0000000202047825 */ /* 0x001fca00078e020a */
[----:B------:R0:W-:Y:S04]  /*15af0*/  STL.64 [R1+0x1d00], R4 ;  /* 0x001d000401007387 */ /* 0x0001e80000100a00 */
[----:B0-----:R-:W2:Y:S04]  /*15b00*/  LDL.LU.64 R4, [R1+0x2ac0] ;  /* 0x002ac00001047983 */ /* 0x001ea80000300a00 */
[----:B------:R0:W-:Y:S02]  /*15b10*/  STL.64 [R1+0x2a80], R2 ;  /* 0x002a800201007387 */ /* 0x0001e40000100a00 */
[----:B0-----:R-:W-:-:S02]  /*15b20*/  IMAD.WIDE R2, R0, 0x2, R10 ;  /* 0x0000000200027825 */ /* 0x001fc400078e020a */
[----:B------:R-:W3:Y:S04]  /*15b30*/  LDL.LU.64 R10, [R1+0x2ab8] ;  /* 0x002ab800010a7983 */ /* 0x000ee80000300a00 */
[----:B------:R2:W-:Y:S02]  /*15b40*/  STL.64 [R1+0x1ce0], R2 ;  /* 0x001ce00201007387 */ /* 0x0005e40000100a00 */
[----:B--2---:R-:W-:-:S05]  /*15b50*/  IMAD.WIDE R2, R4, 0x2, R28 ;  /* 0x0000000204027825 */ /* 0x004fca00078e021c */
[----:B------:R0:W-:Y:S02]  /*15b60*/  STL.64 [R1+0x2a38], R2 ;  /* 0x002a380201007387 */ /* 0x0001e40000100a00 */
[----:B0-----:R-:W-:-:S04]  /*15b70*/  IMAD.WIDE R2, R5, 0x2, R28 ;  /* 0x0000000205027825 */ /* 0x001fc800078e021c */
[--C-:B---3--:R-:W-:Y:S01]  /*15b80*/  IMAD.WIDE R4, R6, 0x2, R28.reuse ;  /* 0x0000000206047825 */ /* 0x108fe200078e021c */
[----:B------:R0:W-:Y:S04]  /*15b90*/  STL.64 [R1+0x2a18], R2 ;  /* 0x002a180201007387 */ /* 0x0001e80000100a00 */
[----:B------:R1:W-:Y:S01]  /*15ba0*/  STL.64 [R1+0x29f8], R4 ;  /* 0x0029f80401007387 */ /* 0x0003e20000100a00 */
[----:B0-----:R-:W-:-:S04]  /*15bb0*/  IMAD.WIDE R2, R7, 0x2, R28 ;  /* 0x0000000207027825 */ /* 0x001fc800078e021c */
[--C-:B------:R-:W-:Y:S01]  /*15bc0*/  IMAD.WIDE R6, R8, 0x2, R28.reuse ;  /* 0x0000000208067825 */ /* 0x100fe200078e021c */
[----:B------:R0:W-:Y:S03]  /*15bd0*/  STL.64 [R1+0x29d8], R2 ;  /* 0x0029d80201007387 */ /* 0x0001e60000100a00 */
[--C-:B-1----:R-:W-:Y:S01]  /*15be0*/  IMAD.WIDE R4, R9, 0x2, R28.reuse ;  /* 0x0000000209047825 */ /* 0x102fe200078e021c */
[----:B------:R1:W-:Y:S04]  /*15bf0*/  STL.64 [R1+0x29b8], R6 ;  /* 0x0029b80601007387 */ /* 0x0003e80000100a00 */
[----:B------:R2:W-:Y:S01]  /*15c00*/  STL.64 [R1+0x2998], R4 ;  /* 0x0029980401007387 */ /* 0x0005e20000100a00 */
[----:B0-----:R-:W-:-:S04]  /*15c10*/  IMAD.WIDE R2, R10, 0x2, R28 ;  /* 0x000000020a027825 */ /* 0x001fc800078e021c */
[--C-:B-1----:R-:W-:Y:S01]  /*15c20*/  IMAD.WIDE R6, R11, 0x2, R28.reuse ;  /* 0x000000020b067825 */ /* 0x102fe200078e021c */
[----:B------:R0:W-:Y:S03]  /*15c30*/  STL.64 [R1+0x2978], R2 ;  /* 0x0029780201007387 */ /* 0x0001e60000100a00 */
[--C-:B--2---:R-:W-:Y:S01]  /*15c40*/  IMAD.WIDE R4, R12, 0x2, R28.reuse ;  /* 0x000000020c047825 */ /* 0x104fe200078e021c */
        /* <DEDUP_REMOVED lines=12> */
[----:B------:R-:W-:Y:S03]  /*15d10*/  STL.64 [R1+0x2898], R6 ;  /* 0x0028980601007387 */ /* 0x000fe60000100a00 */
[--C-:B0-----:R-:W-:Y:S02]  /*15d20*/  IMAD.WIDE R2, R19, 0x2, R28.reuse ;  /* 0x0000000213027825 */ /* 0x101fe400078e021c */
[----:B------:R-:W2:Y:S04]  /*15d30*/  LDL.LU R19, [R1+0x14] ;  /* 0x0000140001137983 */ /* 0x000ea80000300800 */
[----:B------:R-:W-:Y:S04]  /*15d40*/  STL.64 [R1+0x2878], R4 ;  /* 0x0028780401007387 */ /* 0x000fe80000100a00 */
[----:B------:R-:W2:Y:S04]  /*15d50*/  LDL.LU R18, [R1+0x18] ;  /* 0x0000180001127983 */ /* 0x000ea80000300800 */
[----:B------:R0:W-:Y:S02]  /*15d60*/  STL.64 [R1+0x2858], R2 ;  /* 0x0028580201007387 */ /* 0x0001e40000100a00 */
[----:B0-----:R-:W-:-:S02]  /*15d70*/  IMAD.WIDE R2, R20, 0x2, R28 ;  /* 0x0000000214027825 */ /* 0x001fc400078e021c */
[----:B--2---:R0:W-:Y:S04]  /*15d80*/  STL.64 [R1+0x2ab0], R18 ;  /* 0x002ab01201007387 */ /* 0x0041e80000100a00 */
[----:B------:R-:W2:Y:S04]  /*15d90*/  LDL.LU R17, [R1+0x1c] ;  /* 0x00001c0001117983 */ /* 0x000ea80000300800 */
[----:B------:R-:W3:Y:S04]  /*15da0*/  LDL.LU R16, [R1+0x20] ;  /* 0x0000200001107983 */ /* 0x000ee80000300800 */
        /* <DEDUP_REMOVED lines=8> */
[----:B------:R-:W2:Y:S01]  /*15e30*/  LDL.LU R4, [R1+0x44] ;  /* 0x0000440001047983 */ /* 0x000ea20000300800 */
[----:B0-----:R-:W-:-:S03]  /*15e40*/  IMAD.WIDE R18, R21, 0x2, R28 ;  /* 0x0000000215127825 */ /* 0x001fc600078e021c */
[----:B------:R-:W2:Y:S04]  /*15e50*/  LDL.LU R20, [R1+0x10] ;  /* 0x0000100001147983 */ /* 0x000ea80000300800 */
[----:B------:R-:W2:Y:S04]  /*15e60*/  LDL.LU R7, [R1+0x48] ;  /* 0x0000480001077983 */ /* 0x000ea80000300800 */
[----:B------:R0:W-:Y:S04]  /*15e70*/  STL.64 [R1+0x2838], R2 ;  /* 0x0028380201007387 */ /* 0x0001e80000100a00 */
[----:B------:R-:W2:Y:S04]  /*15e80*/  LDL.LU R6, [R1+0x4c] ;  /* 0x00004c0001067983 */ /* 0x000ea80000300800 */
[----:B------:R-:W2:Y:S04]  /*15e90*/  LDL.LU R5, [R1+0x50] ;  /* 0x0000500001057983 */ /* 0x000ea80000300800 */
[----:B0-----:R-:W2:Y:S04]  /*15ea0*/  LDL.LU R2, [R1+0x54] ;  /* 0x0000540001027983 */ /* 0x001ea80000300800 */
[----:B------:R-:W2:Y:S04]  /*15eb0*/  LDL.LU R21, [R1+0xc] ;  /* 0x00000c0001157983 */ /* 0x000ea80000300800 */
[----:B------:R-:W2:Y:S04]  /*15ec0*/  LDL.LU R3, [R1+0x58] ;  /* 0x0000580001037983 */ /* 0x000ea80000300800 */
[----:B------:R0:W-:Y:S02]  /*15ed0*/  STL.64 [R1+0x2818], R18 ;  /* 0x0028181201007387 */ /* 0x0001e40000100a00 */
[----:B0-----:R-:W-:-:S02]  /*15ee0*/  IMAD.WIDE R18, R22, 0x2, R28 ;  /* 0x0000000216127825 */ /* 0x001fc400078e021c */
[----:B------:R-:W2:Y:S04]  /*15ef0*/  LDL.LU R22, [R1+0x8] ;  /* 0x0000080001167983 */ /* 0x000ea80000300800 */
[----:B------:R0:W-:Y:S02]  /*15f00*/  STL.64 [R1+0x27f8], R18 ;  /* 0x0027f81201007387 */ /* 0x0001e40000100a00 */
[--C-:B0-----:R-:W-:Y:S02]  /*15f10*/  IMAD.WIDE R18, R23, 0x2, R28.reuse ;  /* 0x0000000217127825 */ /* 0x101fe400078e021c */
[----:B------:R-:W2:Y:S04]  /*15f20*/  LDL.LU R23, [R1+0x4] ;  /* 0x0000040001177983 */ /* 0x000ea80000300800 */
[----:B------:R0:W-:Y:S02]  /*15f30*/  STL.64 [R1+0x27d8], R18 ;  /* 0x0027d81201007387 */ /* 0x0001e40000100a00 */
[----:B0-----:R-:W-:-:S02]  /*15f40*/  IMAD.WIDE R18, R24, 0x2, R28 ;  /* 0x0000000218127825 */ /* 0x001fc400078e021c */
[----:B------:R-:W3:Y:S04]  /*15f50*/  LDL.LU R24, [R1] ;  /* 0x0000000001187983 */ /* 0x000ee80000300800 */
[----:B------:R0:W-:Y:S02]  /*15f60*/  STL.64 [R1+0x27b8], R18 ;  /* 0x0027b81201007387 */ /* 0x0001e40000100a00 */
[----:B0-----:R-:W-:-:S05]  /*15f70*/  IMAD.WIDE R18, R25, 0x2, R28 ;  /* 0x0000000219127825 */ /* 0x001fca00078e021c */
[----:B------:R4:W-:Y:S02]  /*15f80*/  STL.64 [R1+0x2798], R18 ;  /* 0x0027981201007387 */ /* 0x0009e40000100a00 */
[----:B----4-:R-:W-:-:S05]  /*15f90*/  IMAD.WIDE R18, R26, 0x2, R28 ;  /* 0x000000021a127825 */ /* 0x010fca00078e021c */
[----:B------:R0:W-:Y:S04]  /*15fa0*/  STL.64 [R1+0x2778], R18 ;  /* 0x0027781201007387 */ /* 0x0001e80000100a00 */
[----:B0-----:R-:W4:Y:S01]  /*15fb0*/  LDL.LU.64 R18, [R1+0x2ab0] ;  /* 0x002ab00001127983 */ /* 0x001f220000300a00 */
[----:B------:R-:W-:-:S05]  /*15fc0*/  IMAD.WIDE R26, R27, 0x2, R28 ;  /* 0x000000021b1a7825 */ /* 0x000fca00078e021c */
[----:B------:R2:W-:Y:S02]  /*15fd0*/  STL.64 [R1+0x2758], R26 ;  /* 0x0027581a01007387 */ /* 0x0005e40000100a00 */
[----:B--2---:R-:W-:-:S04]  /*15fe0*/  IMAD.WIDE R26, R23, 0x2, R28 ;  /* 0x00000002171a7825 */ /* 0x004fc800078e021c */
[----:B------:R-:W-:-:S04]  /*15ff0*/  IMAD.WIDE R22, R22, 0x2, R28 ;  /* 0x0000000216167825 */ /* 0x000fc800078e021c */
[----:B---3--:R-:W-:-:S05]  /*16000*/  IMAD.WIDE R24, R24, 0x2, R28 ;  /* 0x0000000218187825 */ /* 0x008fca00078e021c */
[----:B------:R0:W-:Y:S04]  /*16010*/  STL.64 [R1+0x2738], R24 ;  /* 0x0027381801007387 */ /* 0x0001e80000100a00 */
[----:B------:R-:W-:Y:S04]  /*16020*/  STL.64 [R1+0x2718], R26 ;  /* 0x0027181a01007387 */ /* 0x000fe80000100a00 */
[----:B------:R-:W-:Y:S01]  /*16030*/  STL.64 [R1+0x26f8], R22 ;  /* 0x0026f81601007387 */ /* 0x000fe20000100a00 */
[----:B0-----:R-:W-:-:S04]  /*16040*/  IMAD.WIDE R24, R21, 0x2, R28 ;  /* 0x0000000215187825 */ /* 0x001fc800078e021c */
[--C-:B------:R-:W-:Y:S01]  /*16050*/  IMAD.WIDE R20, R20, 0x2, R28.reuse ;  /* 0x0000000214147825 */ /* 0x100fe200078e021c */
[----:B------:R-:W-:Y:S04]  /*16060*/  STL.64 [R1+0x26d8], R24 ;  /* 0x0026d81801007387 */ /* 0x000fe80000100a00 */
[----:B------:R0:W-:Y:S02]  /*16070*/  STL.64 [R1+0x26b8], R20 ;  /* 0x0026b81401007387 */ /* 0x0001e40000100a00 */
[----:B0-----:R-:W-:-:S04]  /*16080*/  IMAD.WIDE R20, R17, 0x2, R28 ;  /* 0x0000000211147825 */ /* 0x001fc800078e021c */
[----:B------:R-:W-:-:S04]  /*16090*/  IMAD.WIDE R16, R16, 0x2, R28 ;  /* 0x0000000210107825 */ /* 0x000fc800078e021c */
[----:B----4-:R-:W-:-:S04]  /*160a0*/  IMAD.WIDE R22, R19, 0x2, R28 ;  /* 0x0000000213167825 */ /* 0x010fc800078e021c */
[--C-:B------:R-:W-:Y:S01]  /*160b0*/  IMAD.WIDE R18, R18, 0x2, R28.reuse ;  /* 0x0000000212127825 */ /* 0x100fe200078e021c */
[----:B------:R-:W-:Y:S04]  /*160c0*/  STL.64 [R1+0x2698], R22 ;  /* 0x0026981601007387 */ /* 0x000fe80000100a00 */
[----:B------:R0:W-:Y:S04]  /*160d0*/  STL.64 [R1+0x2678], R18 ;  /* 0x0026781201007387 */ /* 0x0001e80000100a00 */
[----:B------:R-:W-:Y:S04]  /*160e0*/  STL.64 [R1+0x2658], R20 ;  /* 0x0026581401007387 */ /* 0x000fe80000100a00 */
[----:B------:R1:W-:Y:S01]  /*160f0*/  STL.64 [R1+0x2638], R16 ;  /* 0x0026381001007387 */ /* 0x0003e20000100a00 */
[----:B0-----:R-:W-:-:S04]  /*16100*/  IMAD.WIDE R18, R15, 0x2, R28 ;  /* 0x000000020f127825 */ /* 0x001fc800078e021c */
[--C-:B------:R-:W-:Y:S01]  /*16110*/  IMAD.WIDE R14, R14, 0x2, R28.reuse ;  /* 0x000000020e0e7825 */ /* 0x100fe200078e021c */
[----:B------:R-:W-:Y:S03]  /*16120*/  STL.64 [R1+0x2618], R18 ;  /* 0x0026181201007387 */ /* 0x000fe60000100a00 */
[--C-:B-1----:R-:W-:Y:S01]  /*16130*/  IMAD.WIDE R16, R13, 0x2, R28.reuse ;  /* 0x000000020d107825 */ /* 0x102fe200078e021c */
[----:B------:R0:W-:Y:S03]  /*16140*/  STL.64 [R1+0x25f8], R14 ;  /* 0x0025f80e01007387 */ /* 0x0001e60000100a00 */
[--C-:B------:R-:W-:Y:S01]  /*16150*/  IMAD.WIDE R12, R12, 0x2, R28.reuse ;  /* 0x000000020c0c7825 */ /* 0x100fe200078e021c */
        /* <DEDUP_REMOVED lines=8> */
[----:B------:R-:W-:Y:S03]  /*161e0*/  STL.64 [R1+0x2558], R12 ;  /* 0x0025580c01007387 */ /* 0x000fe60000100a00 */
[----:B0-----:R-:W-:-:S02]  /*161f0*/  IMAD.WIDE R10, R4, 0x2, R28 ;  /* 0x00000002040a7825 */ /* 0x001fc400078e021c */
[----:B------:R-:W2:Y:S04]  /*16200*/  LDL.LU R4, [R1+0x5c] ;  /* 0x00005c0001047983 */ /* 0x000ea80000300800 */
[----:B------:R0:W-:Y:S04]  /*16210*/  STL.64 [R1+0x2538], R8 ;  /* 0x0025380801007387 */ /* 0x0001e80000100a00 */
[----:B------:R1:W-:Y:S01]  /*16220*/  STL.64 [R1+0x2518], R10 ;  /* 0x0025180a01007387 */ /* 0x0003e20000100a00 */
[----:B0-----:R-:W-:-:S04]  /*16230*/  IMAD.WIDE R8, R7, 0x2, R28 ;  /* 0x0000000207087825 */ /* 0x001fc800078e021c */
[--C-:B-1----:R-:W-:Y:S01]  /*16240*/  IMAD.WIDE R10, R6, 0x2, R28.reuse ;  /* 0x00000002060a7825 */ /* 0x102fe200078e021c */
[----:B------:R0:W-:Y:S03]  /*16250*/  STL.64 [R1+0x24f8], R8 ;  /* 0x0024f80801007387 */ /* 0x0001e60000100a00 */
[--C-:B------:R-:W-:Y:S01]  /*16260*/  IMAD.WIDE R6, R5, 0x2, R28.reuse ;  /* 0x0000000205067825 */ /* 0x100fe200078e021c */
[----:B------:R-:W-:Y:S03]  /*16270*/  STL.64 [R1+0x24d8], R10 ;  /* 0x0024d80a01007387 */ /* 0x000fe60000100a00 */
[--C-:B0-----:R-:W-:Y:S02]  /*16280*/  IMAD.WIDE R8, R2, 0x2, R28.reuse ;  /* 0x0000000202087825 */ /* 0x101fe400078e021c */
[----:B------:R-:W3:Y:S04]  /*16290*/  LDL.LU R2, [R1+0x60] ;  /* 0x0000600001027983 */ /* 0x000ee80000300800 */
[----:B------:R0:W-:Y:S04]  /*162a0*/  STL.64 [R1+0x24b8], R6 ;  /* 0x0024b80601007387 */ /* 0x0001e80000100a00 */
[----:B------:R-:W-:Y:S01]  /*162b0*/  STL.64 [R1+0x2498], R8 ;  /* 0x0024980801007387 */ /* 0x000fe20000100a00 */
[----:B0-----:R-:W-:-:S03]  /*162c0*/  IMAD.WIDE R6, R3, 0x2, R28 ;  /* 0x0000000203067825 */ /* 0x001fc600078e021c */
[----:B------:R-:W4:Y:S04]  /*162d0*/  LDL.LU R3, [R1+0x64] ;  /* 0x0000640001037983 */ /* 0x000f280000300800 */
[----:B------:R-:W2:Y:S04]  /*162e0*/  LDL.LU R27, [R1+0x70] ;  /* 0x00007000011b7983 */ /* 0x000ea80000300800 */
[----:B------:R-:W-:Y:S04]  /*162f0*/  STL.64 [R1+0x2478], R6 ;  /* 0x0024780601007387 */ /* 0x000fe80000100a00 */
[----:B------:R-:W2:Y:S04]  /*16300*/  LDL.LU R26, [R1+0x74] ;  /* 0x00007400011a7983 */ /* 0x000ea80000300800 */
[----:B--2---:R0:W-:Y:S04]  /*16310*/  STL [R1+0x2a9c], R26 ;  /* 0x002a9c1a01007387 */ /* 0x0041e80000100800 */
[----:B0-----:R-:W2:Y:S04]  /*16320*/  LDL.LU R26, [R1+0x6c] ;  /* 0x00006c00011a7983 */ /* 0x001ea80000300800 */
[----:B------:R0:W-:Y:S04]  /*16330*/  STL [R1+0x2aa0], R27 ;  /* 0x002aa01b01007387 */ /* 0x0001e80000100800 */
[----:B0-----:R-:W3:Y:S01]  /*16340*/  LDL.LU R27, [R1+0x68] ;  /* 0x00006800011b7983 */ /* 0x001ee20000300800 */
[----:B------:R-:W-:-:S03]  /*16350*/  IMAD.WIDE R4, R4, 0x2, R28 ;  /* 0x0000000204047825 */ /* 0x000fc600078e021c */
[----:B--2---:R-:W-:Y:S04]  /*16360*/  STL [R1+0x2aa4], R26 ;  /* 0x002aa41a01007387 */ /* 0x004fe80000100800 */
[----:B---3--:R0:W-:Y:S04]  /*16370*/  STL [R1+0x2aa8], R27 ;  /* 0x002aa81b01007387 */ /* 0x0081e80000100800 */
        /* <DEDUP_REMOVED lines=17> */
[----:B------:R-:W2:Y:S04]  /*16490*/  LDL.LU R10, [R1+0xb8] ;  /* 0x0000b800010a7983 */ /* 0x000ea80000300800 */
[----:B------:R0:W-:Y:S04]  /*164a0*/  STL.64 [R1+0x2458], R4 ;  /* 0x0024580401007387 */ /* 0x0001e80000100a00 */
[----:B------:R-:W2:Y:S04]  /*164b0*/  LDL.LU R8, [R1+0xbc] ;  /* 0x0000bc0001087983 */ /* 0x000ea80000300800 */
[----:B------:R-:W2:Y:S04]  /*164c0*/  LDL.LU R7, [R1+0xc0] ;  /* 0x0000c00001077983 */ /* 0x000ea80000300800 */
[----:B------:R-:W2:Y:S04]  /*164d0*/  LDL.LU R6, [R1+0xc4] ;  /* 0x0000c40001067983 */ /* 0x000ea80000300800 */
[----:B0-----:R-:W2:Y:S04]  /*164e0*/  LDL.LU R5, [R1+0xc8] ;  /* 0x0000c80001057983 */ /* 0x001ea80000300800 */
[----:B------:R4:W-:Y:S04]  /*164f0*/  STL.64 [R1+0x2438], R26 ;  /* 0x0024381a01007387 */ /* 0x0009e80000100a00 */
[----:B------:R-:W2:Y:S04]  /*16500*/  LDL.LU R4, [R1+0xcc] ;  /* 0x0000cc0001047983 */ /* 0x000ea80000300800 */
[----:B------:R-:W2:Y:S01]  /*16510*/  LDL.LU R2, [R1+0xd0] ;  /* 0x0000d00001027983 */ /* 0x000ea20000300800 */
[----:B----4-:R-:W-:-:S05]  /*16520*/  IMAD.WIDE R26, R3, 0x2, R28 ;  /* 0x00000002031a7825 */ /* 0x010fca00078e021c */
[----:B------:R0:W-:Y:S04]  /*16530*/  STL.64 [R1+0x2418], R26 ;  /* 0x0024181a01007387 */ /* 0x0001e80000100a00 */
[----:B0-----:R-:W4:Y:S04]  /*16540*/  LDL.LU R27, [R1+0x2aa8] ;  /* 0x002aa800011b7983 */ /* 0x001f280000300800 */
[----:B------:R-:W2:Y:S01]  /*16550*/  LDL.LU R3, [R1+0xd4] ;  /* 0x0000d40001037983 */ /* 0x000ea20000300800 */
[----:B----4-:R-:W-:-:S05]  /*16560*/  IMAD.WIDE R26, R27, 0x2, R28 ;  /* 0x000000021b1a7825 */ /* 0x010fca00078e021c */
[----:B------:R0:W-:Y:S04]  /*16570*/  STL.64 [R1+0x23f8], R26 ;  /* 0x0023f81a01007387 */ /* 0x0001e80000100a00 */
[----:B0-----:R-:W4:Y:S02]  /*16580*/  LDL.LU R26, [R1+0x2aa4] ;  /* 0x002aa400011a7983 */ /* 0x001f240000300800 */
[----:B----4-:R-:W-:-:S05]  /*16590*/  IMAD.WIDE R26, R26, 0x2, R28 ;  /* 0x000000021a1a7825 */ /* 0x010fca00078e021c */
[----:B------:R0:W-:Y:S04]  /*165a0*/  STL.64 [R1+0x23d8], R26 ;  /* 0x0023d81a01007387 */ /* 0x0001e80000100a00 */
[----:B0-----:R-:W4:Y:S02]  /*165b0*/  LDL.LU R27, [R1+0x2aa0] ;  /* 0x002aa000011b7983 */ /* 0x001f240000300800 */
[----:B----4-:R-:W-:-:S05]  /*165c0*/  IMAD.WIDE R26, R27, 0x2, R28 ;  /* 0x000000021b1a7825 */ /* 0x010fca00078e021c */
[----:B------:R0:W-:Y:S04]  /*165d0*/  STL.64 [R1+0x23b8], R26 ;  /* 0x0023b81a01007387 */ /* 0x0001e80000100a00 */
[----:B0-----:R-:W4:Y:S02]  /*165e0*/  LDL.LU R26, [R1+0x2a9c] ;  /* 0x002a9c00011a7983 */ /* 0x001f240000300800 */
[----:B----4-:R-:W-:-:S05]  /*165f0*/  IMAD.WIDE R26, R26, 0x2, R28 ;  /* 0x000000021a1a7825 */ /* 0x010fca00078e021c */
[----:B------:R2:W-:Y:S02]  /*16600*/  STL.64 [R1+0x2398], R26 ;  /* 0x0023981a01007387 */ /* 0x0005e40000100a00 */
[----:B--2---:R-:W-:-:S05]  /*16610*/  IMAD.WIDE R26, R25, 0x2, R28 ;  /* 0x00000002191a7825 */ /* 0x004fca00078e021c */
[----:B------:R3:W-:Y:S02]  /*16620*/  STL.64 [R1+0x2378], R26 ;  /* 0x0023781a01007387 */ /* 0x0007e40000100a00 */
[----:B---3--:R-:W-:-:S04]  /*16630*/  IMAD.WIDE R26, R24, 0x2, R28 ;  /* 0x00000002181a7825 */ /* 0x008fc800078e021c */
        /* <DEDUP_REMOVED lines=23> */
[----:B------:R0:W-:Y:S03]  /*167b0*/  STL.64 [R1+0x21f8], R16 ;  /* 0x0021f81001007387 */ /* 0x0001e60000100a00 */
[----:B------:R-:W-:-:S02]  /*167c0*/  IMAD.WIDE R12, R9, 0x2, R28 ;  /* 0x00000002090c7825 */ /* 0x000fc400078e021c */
[----:B------:R-:W2:Y:S04]  /*167d0*/  LDL.LU R9, [R1+0xd8] ;  /* 0x0000d80001097983 */ /* 0x000ea80000300800 */
[----:B------:R1:W-:Y:S01]  /*167e0*/  STL.64 [R1+0x21d8], R14 ;  /* 0x0021d80e01007387 */ /* 0x0003e20000100a00 */
[----:B0-----:R-:W-:-:S03]  /*167f0*/  IMAD.WIDE R16, R11, 0x2, R28 ;  /* 0x000000020b107825 */ /* 0x001fc600078e021c */
[----:B------:R0:W-:Y:S04]  /*16800*/  STL.64 [R1+0x21b8], R12 ;  /* 0x0021b80c01007387 */ /* 0x0001e80000100a00 */
[----:B------:R-:W-:Y:S01]  /*16810*/  STL.64 [R1+0x2198], R16 ;  /* 0x0021981001007387 */ /* 0x000fe20000100a00 */
[----:B-1----:R-:W-:-:S04]  /*16820*/  IMAD.WIDE R14, R10, 0x2, R28 ;  /* 0x000000020a0e7825 */ /* 0x002fc800078e021c */
[--C-:B0-----:R-:W-:Y:S01]  /*16830*/  IMAD.WIDE R12, R8, 0x2, R28.reuse ;  /* 0x00000002080c7825 */ /* 0x101fe200078e021c */
[----:B------:R-:W-:Y:S03]  /*16840*/  STL.64 [R1+0x2178], R14 ;  /* 0x0021780e01007387 */ /* 0x000fe60000100a00 */
[--C-:B------:R-:W-:Y:S01]  /*16850*/  IMAD.WIDE R10, R7, 0x2, R28.reuse ;  /* 0x00000002070a7825 */ /* 0x100fe200078e021c */
[----:B------:R-:W3:Y:S03]  /*16860*/  LDL.LU R8, [R1+0xdc] ;  /* 0x0000dc0001087983 */ /* 0x000ee60000300800 */
[--C-:B------:R-:W-:Y:S01]  /*16870*/  IMAD.WIDE R6, R6, 0x2, R28.reuse ;  /* 0x0000000206067825 */ /* 0x100fe200078e021c */
[----:B------:R0:W-:Y:S04]  /*16880*/  STL.64 [R1+0x2158], R12 ;  /* 0x0021580c01007387 */ /* 0x0001e80000100a00 */
[----:B------:R1:W-:Y:S04]  /*16890*/  STL.64 [R1+0x2138], R10 ;  /* 0x0021380a01007387 */ /* 0x0003e80000100a00 */
[----:B------:R4:W-:Y:S01]  /*168a0*/  STL.64 [R1+0x2118], R6 ;  /* 0x0021180601007387 */ /* 0x0009e20000100a00 */
[----:B0-----:R-:W-:-:S04]  /*168b0*/  IMAD.WIDE R12, R5, 0x2, R28 ;  /* 0x00000002050c7825 */ /* 0x001fc800078e021c */
[--C-:B-1----:R-:W-:Y:S01]  /*168c0*/  IMAD.WIDE R10, R4, 0x2, R28.reuse ;  /* 0x00000002040a7825 */ /* 0x102fe200078e021c */
[----:B------:R-:W-:Y:S03]  /*168d0*/  STL.64 [R1+0x20f8], R12 ;  /* 0x0020f80c01007387 */ /* 0x000fe60000100a00 */
[--C-:B----4-:R-:W-:Y:S01]  /*168e0*/  IMAD.WIDE R6, R2, 0x2, R28.reuse ;  /* 0x0000000202067825 */ /* 0x110fe200078e021c */
[----:B------:R-:W4:Y:S03]  /*168f0*/  LDL.LU R5, [R1+0xe0] ;  /* 0x0000e00001057983 */ /* 0x000f260000300800 */
[--C-:B------:R-:W-:Y:S01]  /*16900*/  IMAD.WIDE R2, R3, 0x2, R28.reuse ;  /* 0x0000000203027825 */ /* 0x100fe200078e021c */
[----:B------:R-:W-:Y:S04]  /*16910*/  STL.64 [R1+0x20d8], R10 ;  /* 0x0020d80a01007387 */ /* 0x000fe80000100a00 */
[----:B------:R-:W-:Y:S04]  /*16920*/  STL.64 [R1+0x20b8], R6 ;  /* 0x0020b80601007387 */ /* 0x000fe80000100a00 */
[----:B------:R-:W2:Y:S04]  /*16930*/  LDL.LU R4, [R1+0xf0] ;  /* 0x0000f00001047983 */ /* 0x000ea80000300800 */
[----:B------:R-:W2:Y:S04]  /*16940*/  LDL.LU R27, [R1+0xf8] ;  /* 0x0000f800011b7983 */ /* 0x000ea80000300800 */
[----:B------:R0:W-:Y:S04]  /*16950*/  STL.64 [R1+0x2098], R2 ;  /* 0x0020980201007387 */ /* 0x0001e80000100a00 */
[----:B------:R-:W2:Y:S04]  /*16960*/  LDL.LU R15, [R1+0xfc] ;  /* 0x0000fc00010f7983 */ /* 0x000ea80000300800 */
[----:B0-----:R-:W2:Y:S04]  /*16970*/  LDL.LU R2, [R1+0x100] ;  /* 0x0001000001027983 */ /* 0x001ea80000300800 */
[----:B------:R-:W2:Y:S04]  /*16980*/  LDL.LU R3, [R1+0x104] ;  /* 0x0001040001037983 */ /* 0x000ea80000300800 */
[----:B--2---:R0:W-:Y:S04]  /*16990*/  STL [R1+0x2a88], R3 ;  /* 0x002a880301007387 */ /* 0x0041e80000100800 */
[----:B0-----:R-:W2:Y:S04]  /*169a0*/  LDL.LU R3, [R1+0xf4] ;  /* 0x0000f40001037983 */ /* 0x001ea80000300800 */
[----:B------:R0:W-:Y:S04]  /*169b0*/  STL [R1+0x2a8c], R2 ;  /* 0x002a8c0201007387 */ /* 0x0001e80000100800 */
[----:B0-----:R-:W3:Y:S04]  /*169c0*/  LDL.LU R2, [R1+0xec] ;  /* 0x0000ec0001027983 */ /* 0x001ee80000300800 */
[----:B--2---:R0:W-:Y:S04]  /*169d0*/  STL [R1+0x2a90], R3 ;  /* 0x002a900301007387 */ /* 0x0041e80000100800 */
[----:B0-----:R-:W2:Y:S04]  /*169e0*/  LDL.LU R3, [R1+0xe8] ;  /* 0x0000e80001037983 */ /* 0x001ea80000300800 */
[----:B---3--:R0:W-:Y:S04]  /*169f0*/  STL [R1+0x2a94], R2 ;  /* 0x002a940201007387 */ /* 0x0081e80000100800 */
[----:B0-----:R-:W3:Y:S01]  /*16a00*/  LDL.LU R2, [R1+0xe4] ;  /* 0x0000e40001027983 */ /* 0x001ee20000300800 */
[----:B------:R-:W-:-:S04]  /*16a10*/  IMAD.WIDE R10, R9, 0x2, R28 ;  /* 0x00000002090a7825 */ /* 0x000fc800078e021c */
[--C-:B------:R-:W-:Y:S01]  /*16a20*/  IMAD.WIDE R8, R8, 0x2, R28.reuse ;  /* 0x0000000208087825 */ /* 0x100fe200078e021c */
[----:B--2---:R3:W-:Y:S04]  /*16a30*/  STL [R1+0x2a98], R3 ;  /* 0x002a980301007387 */ /* 0x0047e80000100800 */
[----:B------:R-:W2:Y:S04]  /*16a40*/  LDL.LU R26, [R1+0x108] ;  /* 0x00010800011a7983 */ /* 0x000ea80000300800 */
[----:B------:R-:W2:Y:S04]  /*16a50*/  LDL.LU R25, [R1+0x10c] ;  /* 0x00010c0001197983 */ /* 0x000ea80000300800 */
[----:B------:R-:W2:Y:S04]  /*16a60*/  LDL.LU R24, [R1+0x110] ;  /* 0x0001100001187983 */ /* 0x000ea80000300800 */
[----:B------:R-:W2:Y:S04]  /*16a70*/  LDL.LU R14, [R1+0x114] ;  /* 0x00011400010e7983 */ /* 0x000ea80000300800 */
[----:B------:R-:W2:Y:S04]  /*16a80*/  LDL.64 R6, [R1+0x440] ;  /* 0x0004400001067983 */ /* 0x000ea80000100a00 */
[----:B------:R-:W2:Y:S04]  /*16a90*/  LDL.LU R23, [R1+0x118] ;  /* 0x0001180001177983 */ /* 0x000ea80000300800 */
[----:B------:R-:W2:Y:S04]  /*16aa0*/  LDL.LU R22, [R1+0x11c] ;  /* 0x00011c0001167983 */ /* 0x000ea80000300800 */
[----:B------:R-:W-:Y:S04]  /*16ab0*/  STL.64 [R1+0x2078], R10 ;  /* 0x0020780a01007387 */ /* 0x000fe80000100a00 */
[----:B------:R-:W2:Y:S04]  /*16ac0*/  LDL.LU R21, [R1+0x120] ;  /* 0x0001200001157983 */ /* 0x000ea80000300800 */
[----:B------:R-:W2:Y:S04]  /*16ad0*/  LDL.LU R13, [R1+0x124] ;  /* 0x00012400010d7983 */ /* 0x000ea80000300800 */
[----:B------:R-:W2:Y:S04]  /*16ae0*/  LDL.LU R20, [R1+0x128] ;  /* 0x0001280001147983 */ /* 0x000ea80000300800 */
[----:B------:R-:W2:Y:S04]  /*16af0*/  LDL.LU R19, [R1+0x12c] ;  /* 0x00012c0001137983 */ /* 0x000ea80000300800 */
[----:B------:R4:W-:Y:S01]  /*16b00*/  STL.64 [R1+0x2058], R8 ;  /* 0x0020580801007387 */ /* 0x0009e20000100a00 */
[----:B---3--:R-:W-:-:S03]  /*16b10*/  IMAD.WIDE R2, R2, 0x2, R28 ;  /* 0x0000000202027825 */ /* 0x008fc600078e021c */
[----:B------:R-:W3:Y:S04]  /*16b20*/  LDL.LU R18, [R1+0x130] ;  /* 0x0001300001127983 */ /* 0x000ee80000300800 */
[----:B------:R-:W2:Y:S01]  /*16b30*/  LDL.LU R12, [R1+0x134] ;  /* 0x00013400010c7983 */ /* 0x000ea20000300800 */
[----:B----4-:R-:W-:-:S03]  /*16b40*/  IMAD.WIDE R8, R5, 0x2, R28 ;  /* 0x0000000205087825 */ /* 0x010fc600078e021c */
[----:B------:R-:W4:Y:S04]  /*16b50*/  LDL.LU R17, [R1+0x138] ;  /* 0x0001380001117983 */ /* 0x000f280000300800 */
[----:B------:R-:W2:Y:S04]  /*16b60*/  LDL.LU R16, [R1+0x140] ;  /* 0x0001400001107983 */ /* 0x000ea80000300800 */
[----:B------:R0:W-:Y:S04]  /*16b70*/  STL.64 [R1+0x2038], R8 ;  /* 0x0020380801007387 */ /* 0x0001e80000100a00 */
[----:B------:R-:W2:Y:S04]  /*16b80*/  LDL.LU R5, [R1+0x144] ;  /* 0x0001440001057983 */ /* 0x000ea80000300800 */
[----:B------:R-:W2:Y:S04]  /*16b90*/  LDL.64 R10, [R1+0x450] ;  /* 0x00045000010a7983 */ /* 0x000ea80000100a00 */
[----:B0-----:R-:W2:Y:S04]  /*16ba0*/  LDL.64 R8, [R1+0x448] ;  /* 0x0004480001087983 */ /* 0x001ea80000100a00 */
[----:B------:R0:W-:Y:S04]  /*16bb0*/  STL.64 [R1+0x2018], R2 ;  /* 0x0020180201007387 */ /* 0x0001e80000100a00 */
[----:B0-----:R-:W2:Y:S02]  /*16bc0*/  LDL.LU R3, [R1+0x2a98] ;  /* 0x002a980001037983 */ /* 0x001ea40000300800 */
[----:B--2---:R-:W-:-:S05]  /*16bd0*/  IMAD.WIDE R2, R3, 0x2, R28 ;  /* 0x0000000203027825 */ /* 0x004fca00078e021c */
[----:B------:R0:W-:Y:S04]  /*16be0*/  STL.64 [R1+0x1ff8], R2 ;  /* 0x001ff80201007387 */ /* 0x0001e80000100a00 */
[----:B0-----:R-:W2:Y:S02]  /*16bf0*/  LDL.LU R2, [R1+0x2a94] ;  /* 0x002a940001027983 */ /* 0x001ea40000300800 */
[----:B--2---:R-:W-:-:S05]  /*16c00*/  IMAD.WIDE R2, R2, 0x2, R28 ;  /* 0x0000000202027825 */ /* 0x004fca00078e021c */
[----:B------:R0:W-:Y:S02]  /*16c10*/  STL.64 [R1+0x1fd8], R2 ;  /* 0x001fd80201007387 */ /* 0x0001e40000100a00 */
[----:B0-----:R-:W-:-:S05]  /*16c20*/  IMAD.WIDE R2, R4, 0x2, R28 ;  /* 0x0000000204027825 */ /* 0x001fca00078e021c */
[----:B------:R0:W-:Y:S04]  /*16c30*/  STL.64 [R1+0x1fb8], R2 ;  /* 0x001fb80201007387 */ /* 0x0001e80000100a00 */
[----:B0-----:R-:W2:Y:S04]  /*16c40*/  LDL.LU R3, [R1+0x2a90] ;  /* 0x002a900001037983 */ /* 0x001ea80000300800 */
[----:B------:R-:W3:Y:S01]  /*16c50*/  LDL.LU R4, [R1+0x154] ;  /* 0x0001540001047983 */ /* 0x000ee20000300800 */
[----:B--2---:R-:W-:-:S05]  /*16c60*/  IMAD.WIDE R2, R3, 0x2, R28 ;  /* 0x0000000203027825 */ /* 0x004fca00078e021c */
[----:B------:R0:W-:Y:S02]  /*16c70*/  STL.64 [R1+0x1f98], R2 ;  /* 0x001f980201007387 */ /* 0x0001e40000100a00 */
[----:B0-----:R-:W-:-:S05]  /*16c80*/  IMAD.WIDE R2, R27, 0x2, R28 ;  /* 0x000000021b027825 */ /* 0x001fca00078e021c */
[----:B------:R0:W-:Y:S02]  /*16c90*/  STL.64 [R1+0x1f78], R2 ;  /* 0x001f780201007387 */ /* 0x0001e40000100a00 */
[----:B0-----:R-:W-:-:S05]  /*16ca0*/  IMAD.WIDE R2, R15, 0x2, R28 ;  /* 0x000000020f027825 */ /* 0x001fca00078e021c */
[----:B------:R0:W-:Y:S04]  /*16cb0*/  STL.64 [R1+0x1f58], R2 ;  /* 0x001f580201007387 */ /* 0x0001e80000100a00 */
[----:B0-----:R-:W2:Y:S02]  /*16cc0*/  LDL.LU R2, [R1+0x2a8c] ;  /* 0x002a8c0001027983 */ /* 0x001ea40000300800 */
[----:B--2---:R-:W-:-:S05]  /*16cd0*/  IMAD.WIDE R2, R2, 0x2, R28 ;  /* 0x0000000202027825 */ /* 0x004fca00078e021c */
[----:B------:R0:W-:Y:S04]  /*16ce0*/  STL.64 [R1+0x1f38], R2 ;  /* 0x001f380201007387 */ /* 0x0001e80000100a00 */
[----:B0-----:R-:W2:Y:S04]  /*16cf0*/  LDL.LU R3, [R1+0x2a88] ;  /* 0x002a880001037983 */ /* 0x001ea80000300800 */
[----:B------:R-:W3:Y:S01]  /*16d00*/  LDL.LU R15, [R1+0x158] ;  /* 0x00015800010f7983 */ /* 0x000ee20000300800 */
[----:B------:R-:W-:-:S04]  /*16d10*/  IMAD.WIDE R26, R26, 0x2, R28 ;  /* 0x000000021a1a7825 */ /* 0x000fc800078e021c */
[----:B--2---:R-:W-:-:S05]  /*16d20*/  IMAD.WIDE R2, R3, 0x2, R28 ;  /* 0x0000000203027825 */ /* 0x004fca00078e021c */
[----:B------:R0:W-:Y:S04]  /*16d30*/  STL.64 [R1+0x1f18], R2 ;  /* 0x001f180201007387 */ /* 0x0001e80000100a00 */
[----:B0-----:R-:W2:Y:S04]  /*16d40*/  LDL.LU.64 R2, [R1+0x2a80] ;  /* 0x002a800001027983 */ /* 0x001ea80000300a00 */
[----:B------:R0:W-:Y:S02]  /*16d50*/  STL.64 [R1+0x1ef8], R26 ;  /* 0x001ef81a01007387 */ /* 0x0001e40000100a00 */
[----:B0-----:R-:W-:-:S04]  /*16d60*/  IMAD.WIDE R26, R25, 0x2, R28 ;  /* 0x00000002191a7825 */ /* 0x001fc800078e021c */
[--C-:B------:R-:W-:Y:S01]  /*16d70*/  IMAD.WIDE R24, R24, 0x2, R28.reuse ;  /* 0x0000000218187825 */ /* 0x100fe200078e021c */
[----:B------:R0:W-:Y:S03]  /*16d80*/  STL.64 [R1+0x1ed8], R26 ;  /* 0x001ed81a01007387 */ /* 0x0001e60000100a00 */
[--C-:B0-----:R-:W-:Y:S02]  /*16d90*/  IMAD.WIDE R26, R14, 0x2, R28.reuse ;  /* 0x000000020e1a7825 */ /* 0x101fe400078e021c */
[----:B------:R-:W4:Y:S04]  /*16da0*/  LDL.LU R14, [R1+0x15c] ;  /* 0x00015c00010e7983 */ /* 0x000f280000300800 */
[----:B------:R0:W-:Y:S04]  /*16db0*/  STL.64 [R1+0x1eb8], R24 ;  /* 0x001eb81801007387 */ /* 0x0001e80000100a00 */
[----:B------:R1:W-:Y:S01]  /*16dc0*/  STL.64 [R1+0x1e98], R26 ;  /* 0x001e981a01007387 */ /* 0x0003e20000100a00 */
[----:B0-----:R-:W-:-:S04]  /*16dd0*/  IMAD.WIDE R24, R23, 0x2, R28 ;  /* 0x0000000217187825 */ /* 0x001fc800078e021c */
[--C-:B-1----:R-:W-:Y:S01]  /*16de0*/  IMAD.WIDE R26, R22, 0x2, R28.reuse ;  /* 0x00000002161a7825 */ /* 0x102fe200078e021c */
[----:B------:R0:W-:Y:S03]  /*16df0*/  STL.64 [R1+0x1e78], R24 ;  /* 0x001e781801007387 */ /* 0x0001e60000100a00 */
[--C-:B------:R-:W-:Y:S01]  /*16e00*/  IMAD.WIDE R22, R13, 0x2, R28.reuse ;  /* 0x000000020d167825 */ /* 0x100fe200078e021c */
[----:B------:R-:W-:Y:S04]  /*16e10*/  STL.64 [R1+0x1e58], R26 ;  /* 0x001e581a01007387 */ /* 0x000fe80000100a00 */
[----:B------:R-:W4:Y:S01]  /*16e20*/  LDL.LU R13, [R1+0x160] ;  /* 0x00016000010d7983 */ /* 0x000f220000300800 */
[----:B0-----:R-:W-:-:S04]  /*16e30*/  IMAD.WIDE R24, R21, 0x2, R28 ;  /* 0x0000000215187825 */ /* 0x001fc800078e021c */
[--C-:B------:R-:W-:Y:S01]  /*16e40*/  IMAD.WIDE R20, R20, 0x2, R28.reuse ;  /* 0x0000000214147825 */ /* 0x100fe200078e021c */
[----:B------:R-:W-:Y:S04]  /*16e50*/  STL.64 [R1+0x1e38], R24 ;  /* 0x001e381801007387 */ /* 0x000fe80000100a00 */
[----:B------:R0:W-:Y:S04]  /*16e60*/  STL.64 [R1+0x1e18], R22 ;  /* 0x001e181601007387 */ /* 0x0001e80000100a00 */
[----:B------:R1:W-:Y:S01]  /*16e70*/  STL.64 [R1+0x1df8], R20 ;  /* 0x001df81401007387 */ /* 0x0003e20000100a00 */
[----:B0-----:R-:W-:-:S04]  /*16e80*/  IMAD.WIDE R22, R19, 0x2, R28 ;  /* 0x0000000213167825 */ /* 0x001fc800078e021c */
[--C-:B---3--:R-:W-:Y:S01]  /*16e90*/  IMAD.WIDE R18, R18, 0x2, R28.reuse ;  /* 0x0000000212127825 */ /* 0x108fe200078e021c */
[----:B------:R-:W-:Y:S03]  /*16ea0*/  STL.64 [R1+0x1dd8], R22 ;  /* 0x001dd81601007387 */ /* 0x000fe60000100a00 */
[--C-:B-1----:R-:W-:Y:S02]  /*16eb0*/  IMAD.WIDE R20, R12, 0x2, R28.reuse ;  /* 0x000000020c147825 */ /* 0x102fe400078e021c */
[----:B------:R-:W3:Y:S04]  /*16ec0*/  LDL.LU R12, [R1+0x164] ;  /* 0x00016400010c7983 */ /* 0x000ee80000300800 */
[----:B------:R-:W-:Y:S04]  /*16ed0*/  STL.64 [R1+0x1db8], R18 ;  /* 0x001db81201007387 */ /* 0x000fe80000100a00 */
[----:B------:R2:W-:Y:S02]  /*16ee0*/  STL.64 [R1+0x1d98], R20 ;  /* 0x001d981401007387 */ /* 0x0005e40000100a00 */
[----:B--2---:R-:W-:-:S02]  /*16ef0*/  IMAD.WIDE R20, R3, 0x2, R28 ;  /* 0x0000000203147825 */ /* 0x004fc400078e021c */
[----:B------:R-:W2:Y:S02]  /*16f00*/  LDL.LU R3, [R1+0x2a7c] ;  /* 0x002a7c0001037983 */ /* 0x000ea40000300800 */
[----:B----4-:R-:W-:-:S04]  /*16f10*/  IMAD.WIDE R18, R17, 0x2, R28 ;  /* 0x0000000211127825 */ /* 0x010fc800078e021c */
[--C-:B------:R-:W-:Y:S01]  /*16f20*/  IMAD.WIDE R16, R16, 0x2, R28.reuse ;  /* 0x0000000210107825 */ /* 0x100fe200078e021c */
[----:B------:R0:W-:Y:S04]  /*16f30*/  STL.64 [R1+0x1d78], R18 ;  /* 0x001d781201007387 */ /* 0x0001e80000100a00 */
[----:B------:R-:W-:Y:S01]  /*16f40*/  STL.64 [R1+0x1d58], R20 ;  /* 0x001d581401007387 */ /* 0x000fe20000100a00 */
[----:B0-----:R-:W-:-:S03]  /*16f50*/  IMAD.WIDE R18, R5, 0x2, R28 ;  /* 0x0000000205127825 */ /* 0x001fc600078e021c */
[----:B------:R-:W4:Y:S04]  /*16f60*/  LDL.LU R5, [R1+0x168] ;  /* 0x0001680001057983 */ /* 0x000f280000300800 */
[----:B------:R0:W-:Y:S04]  /*16f70*/  STL.64 [R1+0x1d38], R16 ;  /* 0x001d381001007387 */ /* 0x0001e80000100a00 */
[----:B------:R1:W-:Y:S01]  /*16f80*/  STL.64 [R1+0x1d18], R18 ;  /* 0x001d181201007387 */ /* 0x0003e20000100a00 */
[----:B0-----:R-:W-:-:S03]  /*16f90*/  IMAD.WIDE R16, R2, 0x2, R28 ;  /* 0x0000000202107825 */ /* 0x001fc600078e021c */
[----:B------:R0:W5:Y:S01]  /*16fa0*/  LDL.LU R2, [R1+0x2a78] ;  /* 0x002a780001027983 */ /* 0x0001620000300800 */
[----:B-1----:R-:W-:-:S03]  /*16fb0*/  IMAD.WIDE R18, R0, 0x2, R28 ;  /* 0x0000000200127825 */ /* 0x002fc600078e021c */
[----:B------:R0:W5:Y:S04]  /*16fc0*/  LDL.LU R0, [R1+0x2a74] ;  /* 0x002a740001007983 */ /* 0x0001680000300800 */
[----:B------:R2:W-:Y:S04]  /*16fd0*/  STL.64 [R1+0x1cf8], R16 ;  /* 0x001cf81001007387 */ /* 0x0005e80000100a00 */
[----:B------:R1:W-:Y:S01]  /*16fe0*/  STL.64 [R1+0x1cd8], R18 ;  /* 0x001cd81201007387 */ /* 0x0003e20000100a00 */
[----:B------:R-:W-:-:S04]  /*16ff0*/  IMAD.WIDE R22, R4, 0x2, R6 ;  /* 0x0000000204167825 */ /* 0x000fc800078e0206 */
[----:B--2---:R-:W-:-:S04]  /*17000*/  IMAD.WIDE R16, R3, 0x2, R6 ;  /* 0x0000000203107825 */ /* 0x004fc800078e0206 */
[----:B------:R-:W-:Y:S02]  /*17010*/  IMAD.WIDE R20, R3, 0x2, R28 ;  /* 0x0000000203147825 */ /* 0x000fe400078e021c */
[----:B------:R-:W2:Y:S04]  /*17020*/  LDL.LU R3, [R1+0x2a70] ;  /* 0x002a700001037983 */ /* 0x000ea80000300800 */
[----:B------:R0:W-:Y:S04]  /*17030*/  STL.64 [R1+0x1cc0], R16 ;  /* 0x001cc01001007387 */ /* 0x0001e80000100a00 */
[----:B-1----:R-:W2:Y:S04]  /*17040*/  LDL.LU R18, [R1+0x16c] ;  /* 0x00016c0001127983 */ /* 0x002ea80000300800 */
[----:B------:R1:W-:Y:S01]  /*17050*/  STL.64 [R1+0x1cb8], R20 ;  /* 0x001cb81401007387 */ /* 0x0003e20000100a00 */
[----:B0-----:R-:W-:-:S04]  /*17060*/  IMAD.WIDE R16, R4, 0x2, R10 ;  /* 0x0000000204107825 */ /* 0x001fc800078e020a */
[C---:B-1----:R-:W-:Y:S01]  /*17070*/  IMAD.WIDE R20, R4.reuse, 0x2, R8 ;  /* 0x0000000204147825 */ /* 0x042fe200078e0208 */
[----:B------:R0:W-:Y:S04]  /*17080*/  STL.64 [R1+0x1cb0], R16 ;  /* 0x001cb01001007387 */ /* 0x0001e80000100a00 */
[----:B------:R1:W-:Y:S04]  /*17090*/  STL.64 [R1+0x1ca8], R20 ;  /* 0x001ca81401007387 */ /* 0x0003e80000100a00 */
[----:B------:R-:W-:Y:S01]  /*170a0*/  STL.64 [R1+0x1ca0], R22 ;  /* 0x001ca01601007387 */ /* 0x000fe20000100a00 */
[----:B0-----:R-:W-:-:S03]  /*170b0*/  IMAD.WIDE R16, R4, 0x2, R28 ;  /* 0x0000000204107825 */ /* 0x001fc600078e021c */
[----:B------:R-:W2:Y:S01]  /*170c0*/  LDL.LU R4, [R1+0x170] ;  /* 0x0001700001047983 */ /* 0x000ea20000300800 */
[----:B-1----:R-:W-:-:S03]  /*170d0*/  IMAD.WIDE R20, R15, 0x2, R10 ;  /* 0x000000020f147825 */ /* 0x002fc600078e020a */
[----:B------:R0:W-:Y:S04]  /*170e0*/  STL.64 [R1+0x1c98], R16 ;  /* 0x001c981001007387 */ /* 0x0001e80000100a00 */
[----:B------:R1:W-:Y:S01]  /*170f0*/  STL.64 [R1+0x1c90], R20 ;  /* 0x001c901401007387 */ /* 0x0003e20000100a00 */
[----:B0-----:R-:W-:-:S04]  /*17100*/  IMAD.WIDE R16, R15, 0x2, R8 ;  /* 0x000000020f107825 */ /* 0x001fc800078e0208 */
[C---:B-1----:R-:W-:Y:S01]  /*17110*/  IMAD.WIDE R20, R15.reuse, 0x2, R6 ;  /* 0x000000020f147825 */ /* 0x042fe200078e0206 */
[----:B------:R0:W-:Y:S03]  /*17120*/  STL.64 [R1+0x1c88], R16 ;  /* 0x001c881001007387 */ /* 0x0001e60000100a00 */
[----:B------:R-:W-:-:S04]  /*17130*/  IMAD.WIDE R22, R15, 0x2, R28 ;  /* 0x000000020f167825 */ /* 0x000fc800078e021c */
[C---:B------:R-:W-:Y:S01]  /*17140*/  IMAD.WIDE R24, R14.reuse, 0x2, R8 ;  /* 0x000000020e187825 */ /* 0x040fe200078e0208 */
[----:B0-----:R-:W2:Y:S04]  /*17150*/  LDL.LU R17, [R1+0x174] ;  /* 0x0001740001117983 */ /* 0x001ea80000300800 */
[----:B------:R0:W-:Y:S04]  /*17160*/  STL.64 [R1+0x1c80], R20 ;  /* 0x001c801401007387 */ /* 0x0001e80000100a00 */
[----:B------:R1:W-:Y:S01]  /*17170*/  STL.64 [R1+0x1c78], R22 ;  /* 0x001c781601007387 */ /* 0x0003e20000100a00 */
[----:B0-----:R-:W-:-:S04]  /*17180*/  IMAD.WIDE R20, R14, 0x2, R10 ;  /* 0x000000020e147825 */ /* 0x001fc800078e020a */
[C---:B-1----:R-:W-:Y:S01]  /*17190*/  IMAD.WIDE R22, R14.reuse, 0x2, R6 ;  /* 0x000000020e167825 */ /* 0x042fe200078e0206 */
[----:B------:R0:W-:Y:S04]  /*171a0*/  STL.64 [R1+0x1c70], R20 ;  /* 0x001c701401007387 */ /* 0x0001e80000100a00 */
[----:B------:R1:W-:Y:S04]  /*171b0*/  STL.64 [R1+0x1c68], R24 ;  /* 0x001c681801007387 */ /* 0x0003e80000100a00 */
[----:B------:R-:W2:Y:S01]  /*171c0*/  LDL.LU R16, [R1+0x178] ;  /* 0x0001780001107983 */ /* 0x000ea20000300800 */
[----:B0-----:R-:W-:-:S03]  /*171d0*/  IMAD.WIDE R20, R14, 0x2, R28 ;  /* 0x000000020e147825 */ /* 0x001fc600078e021c */
[----:B------:R0:W-:Y:S01]  /*171e0*/  STL.64 [R1+0x1c60], R22 ;  /* 0x001c601601007387 */ /* 0x0001e20000100a00 */
[----:B------:R-:W-:-:S03]  /*171f0*/  IMAD.WIDE R14, R13, 0x2, R10 ;  /* 0x000000020d0e7825 */ /* 0x000fc600078e020a */
[----:B------:R3:W-:Y:S04]  /*17200*/  STL.64 [R1+0x1c58], R20 ;  /* 0x001c581401007387 */ /* 0x0007e80000100a00 */
[----:B------:R4:W-:Y:S01]  /*17210*/  STL.64 [R1+0x1c50], R14 ;  /* 0x001c500e01007387 */ /* 0x0009e20000100a00 */
[----:B-1----:R-:W-:-:S04]  /*17220*/  IMAD.WIDE R24, R13, 0x2, R28 ;  /* 0x000000020d187825 */ /* 0x002fc800078e021c */
[----:B0-----:R-:W-:-:S04]  /*17230*/  IMAD.WIDE R22, R13, 0x2, R8 ;  /* 0x000000020d167825 */ /* 0x001fc800078e0208 */
[----:B---3--:R-:W-:Y:S01]  /*17240*/  IMAD.WIDE R20, R13, 0x2, R6 ;  /* 0x000000020d147825 */ /* 0x008fe200078e0206 */
[----:B----4-:R-:W3:Y:S04]  /*17250*/  LDL.LU R15, [R1+0x17c] ;  /* 0x00017c00010f7983 */ /* 0x010ee80000300800 */
[----:B------:R0:W-:Y:S04]  /*17260*/  STL.64 [R1+0x1c48], R22 ;  /* 0x001c481601007387 */ /* 0x0001e80000100a00 */
[----:B------:R1:W-:Y:S04]  /*17270*/  STL.64 [R1+0x1c40], R20 ;  /* 0x001c401401007387 */ /* 0x0003e80000100a00 */
[----:B------:R4:W-:Y:S01]  /*17280*/  STL.64 [R1+0x1c38], R24 ;  /* 0x001c381801007387 */ /* 0x0009e20000100a00 */
[----:B0-----:R-:W-:-:S03]  /*17290*/  IMAD.WIDE R22, R12, 0x2, R10 ;  /* 0x000000020c167825 */ /* 0x001fc600078e020a */
[----:B------:R-:W3:Y:S01]  /*172a0*/  LDL.LU R14, [R1+0x180] ;  /* 0x00018000010e7983 */ /* 0x000ee20000300800 */
[----:B-1----:R-:W-:-:S03]  /*172b0*/  IMAD.WIDE R20, R12, 0x2, R8 ;  /* 0x000000020c147825 */ /* 0x002fc600078e0208 */
[----:B------:R0:W-:Y:S01]  /*172c0*/  STL.64 [R1+0x1c30], R22 ;  /* 0x001c301601007387 */ /* 0x0001e20000100a00 */
[----:B----4-:R-:W-:-:S03]  /*172d0*/  IMAD.WIDE R24, R12, 0x2, R6 ;  /* 0x000000020c187825 */ /* 0x010fc600078e0206 */
        /* <DEDUP_REMOVED lines=10> */
[----:B------:R-:W4:Y:S01]  /*17380*/  LDL.LU R12, [R1+0x188] ;  /* 0x00018800010c7983 */ /* 0x000f220000300800 */
[----:B-1----:R-:W-:-:S03]  /*17390*/  IMAD.WIDE R20, R5, 0x2, R28 ;  /* 0x0000000205147825 */ /* 0x002fc600078e021c */
[----:B------:R-:W-:Y:S04]  /*173a0*/  STL.64 [R1+0x1c00], R22 ;  /* 0x001c001601007387 */ /* 0x000fe80000100a00 */
[----:B------:R0:W-:Y:S01]  /*173b0*/  STL.64 [R1+0x1bf8], R20 ;  /* 0x001bf81401007387 */ /* 0x0001e20000100a00 */
[----:B--2---:R-:W-:-:S04]  /*173c0*/  IMAD.WIDE R24, R18, 0x2, R10 ;  /* 0x0000000212187825 */ /* 0x004fc800078e020a */
[C---:B0-----:R-:W-:Y:S01]  /*173d0*/  IMAD.WIDE R20, R18.reuse, 0x2, R8 ;  /* 0x0000000212147825 */ /* 0x041fe200078e0208 */
[----:B------:R-:W-:Y:S03]  /*173e0*/  STL.64 [R1+0x1bf0], R24 ;  /* 0x001bf01801007387 */ /* 0x000fe60000100a00 */
[C---:B------:R-:W-:Y:S01]  /*173f0*/  IMAD.WIDE R22, R18.reuse, 0x2, R6 ;  /* 0x0000000212167825 */ /* 0x040fe200078e0206 */
[----:B------:R-:W2:Y:S04]  /*17400*/  LDL.LU R5, [R1+0x18c] ;  /* 0x00018c0001057983 */ /* 0x000ea80000300800 */
[----:B------:R0:W-:Y:S04]  /*17410*/  STL.64 [R1+0x1be8], R20 ;  /* 0x001be81401007387 */ /* 0x0001e80000100a00 */
[----:B------:R1:W-:Y:S01]  /*17420*/  STL.64 [R1+0x1be0], R22 ;  /* 0x001be01601007387 */ /* 0x0003e20000100a00 */
[----:B0-----:R-:W-:-:S04]  /*17430*/  IMAD.WIDE R20, R18, 0x2, R28 ;  /* 0x0000000212147825 */ /* 0x001fc800078e021c */
[C---:B-1----:R-:W-:Y:S01]  /*17440*/  IMAD.WIDE R22, R4.reuse, 0x2, R10 ;  /* 0x0000000204167825 */ /* 0x042fe200078e020a */
[----:B------:R0:W-:Y:S03]  /*17450*/  STL.64 [R1+0x1bd8], R20 ;  /* 0x001bd81401007387 */ /* 0x0001e60000100a00 */
[C---:B------:R-:W-:Y:S01]  /*17460*/  IMAD.WIDE R18, R4.reuse, 0x2, R8 ;  /* 0x0000000204127825 */ /* 0x040fe200078e0208 */
[----:B------:R1:W-:Y:S04]  /*17470*/  STL.64 [R1+0x1bd0], R22 ;  /* 0x001bd01601007387 */ /* 0x0003e80000100a00 */
[----:B------:R1:W-:Y:S01]  /*17480*/  STL.64 [R1+0x1bc8], R18 ;  /* 0x001bc81201007387 */ /* 0x0003e20000100a00 */
[----:B0-----:R-:W-:-:S04]  /*17490*/  IMAD.WIDE R20, R4, 0x2, R6 ;  /* 0x0000000204147825 */ /* 0x001fc800078e0206 */
[----:B-1----:R-:W-:Y:S01]  /*174a0*/  IMAD.WIDE R22, R4, 0x2, R28 ;  /* 0x0000000204167825 */ /* 0x002fe200078e021c */
[----:B------:R0:W-:Y:S04]  /*174b0*/  STL.64 [R1+0x1bc0], R20 ;  /* 0x001bc01401007387 */ /* 0x0001e80000100a00 */
[----:B------:R1:W-:Y:S04]  /*174c0*/  STL.64 [R1+0x1bb8], R22 ;  /* 0x001bb81601007387 */ /* 0x0003e80000100a00 */
[----:B------:R-:W2:Y:S01]  /*174d0*/  LDL.LU R4, [R1+0x190] ;  /* 0x0001900001047983 */ /* 0x000ea20000300800 */
[----:B------:R-:W-:-:S04]  /*174e0*/  IMAD.WIDE R18, R17, 0x2, R10 ;  /* 0x0000000211127825 */ /* 0x000fc800078e020a */
[C---:B0-----:R-:W-:Y:S01]  /*174f0*/  IMAD.WIDE R20, R17.reuse, 0x2, R8 ;  /* 0x0000000211147825 */ /* 0x041fe200078e0208 */
[----:B------:R0:W-:Y:S03]  /*17500*/  STL.64 [R1+0x1bb0], R18 ;  /* 0x001bb01201007387 */ /* 0x0001e60000100a00 */
[C---:B-1----:R-:W-:Y:S01]  /*17510*/  IMAD.WIDE R22, R17.reuse, 0x2, R28 ;  /* 0x0000000211167825 */ /* 0x042fe200078e021c */
[----:B------:R1:W-:Y:S03]  /*17520*/  STL.64 [R1+0x1ba8], R20 ;  /* 0x001ba81401007387 */ /* 0x0003e60000100a00 */
[----:B0-----:R-:W-:-:S05]  /*17530*/  IMAD.WIDE R18, R17, 0x2, R6 ;  /* 0x0000000211127825 */ /* 0x001fca00078e0206 */
[----:B------:R0:W-:Y:S01]  /*17540*/  STL.64 [R1+0x1ba0], R18 ;  /* 0x001ba01201007387 */ /* 0x0001e20000100a00 */
[----:B-1----:R-:W-:-:S03]  /*17550*/  IMAD.WIDE R20, R16, 0x2, R10 ;  /* 0x0000000210147825 */ /* 0x002fc600078e020a */
[----:B------:R1:W-:Y:S01]  /*17560*/  STL.64 [R1+0x1b98], R22 ;  /* 0x001b981601007387 */ /* 0x0003e20000100a00 */
[----:B0-----:R-:W-:-:S03]  /*17570*/  IMAD.WIDE R18, R16, 0x2, R8 ;  /* 0x0000000210127825 */ /* 0x001fc600078e0208 */
[----:B------:R0:W-:Y:S04]  /*17580*/  STL.64 [R1+0x1b90], R20 ;  /* 0x001b901401007387 */ /* 0x0001e80000100a00 */
[----:B------:R3:W-:Y:S01]  /*17590*/  STL.64 [R1+0x1b88], R18 ;  /* 0x001b881201007387 */ /* 0x0007e20000100a00 */
[----:B-1----:R-:W-:-:S04]  /*175a0*/  IMAD.WIDE R22, R16, 0x2, R6 ;  /* 0x0000000210167825 */ /* 0x002fc800078e0206 */
[----:B0-----:R-:W-:Y:S01]  /*175b0*/  IMAD.WIDE R20, R16, 0x2, R28 ;  /* 0x0000000210147825 */ /* 0x001fe200078e021c */
[----:B------:R-:W-:Y:S03]  /*175c0*/  STL.64 [R1+0x1b80], R22 ;  /* 0x001b801601007387 */ /* 0x000fe60000100a00 */
[C---:B---3--:R-:W-:Y:S01]  /*175d0*/  IMAD.WIDE R18, R15.reuse, 0x2, R10 ;  /* 0x000000020f127825 */ /* 0x048fe200078e020a */
[----:B------:R0:W-:Y:S03]  /*175e0*/  STL.64 [R1+0x1b78], R20 ;  /* 0x001b781401007387 */ /* 0x0001e60000100a00 */
[C---:B------:R-:W-:Y:S01]  /*175f0*/  IMAD.WIDE R16, R15.reuse, 0x2, R8 ;  /* 0x000000020f107825 */ /* 0x040fe200078e0208 */
[----:B------:R1:W-:Y:S04]  /*17600*/  STL.64 [R1+0x1b70], R18 ;  /* 0x001b701201007387 */ /* 0x0003e80000100a00 */
[----:B------:R3:W-:Y:S01]  /*17610*/  STL.64 [R1+0x1b68], R16 ;  /* 0x001b681001007387 */ /* 0x0007e20000100a00 */
[----:B0-----:R-:W-:-:S04]  /*17620*/  IMAD.WIDE R20, R15, 0x2, R6 ;  /* 0x000000020f147825 */ /* 0x001fc800078e0206 */
[----:B-1----:R-:W-:Y:S01]  /*17630*/  IMAD.WIDE R18, R15, 0x2, R28 ;  /* 0x000000020f127825 */ /* 0x002fe200078e021c */
[----:B------:R0:W-:Y:S03]  /*17640*/  STL.64 [R1+0x1b60], R20 ;  /* 0x001b601401007387 */ /* 0x0001e60000100a00 */
[C---:B---3--:R-:W-:Y:S01]  /*17650*/  IMAD.WIDE R16, R14.reuse, 0x2, R10 ;  /* 0x000000020e107825 */ /* 0x048fe200078e020a */
[----:B------:R1:W-:Y:S04]  /*17660*/  STL.64 [R1+0x1b58], R18 ;  /* 0x001b581201007387 */ /* 0x0003e80000100a00 */
[----:B------:R3:W-:Y:S01]  /*17670*/  STL.64 [R1+0x1b50], R16 ;  /* 0x001b501001007387 */ /* 0x0007e20000100a00 */
[----:B0-----:R-:W-:-:S04]  /*17680*/  IMAD.WIDE R20, R14, 0x2, R8 ;  /* 0x000000020e147825 */ /* 0x001fc800078e0208 */
[C---:B-1----:R-:W-:Y:S01]  /*17690*/  IMAD.WIDE R18, R14.reuse, 0x2, R6 ;  /* 0x000000020e127825 */ /* 0x042fe200078e0206 */
[----:B------:R-:W-:Y:S03]  /*176a0*/  STL.64 [R1+0x1b48], R20 ;  /* 0x001b481401007387 */ /* 0x000fe60000100a00 */
[----:B---3--:R-:W-:Y:S01]  /*176b0*/  IMAD.WIDE R16, R14, 0x2, R28 ;  /* 0x000000020e107825 */ /* 0x008fe200078e021c */
[----:B------:R0:W-:Y:S03]  /*176c0*/  STL.64 [R1+0x1b40], R18 ;  /* 0x001b401201007387 */ /* 0x0001e60000100a00 */
[C---:B------:R-:W-:Y:S01]  /*176d0*/  IMAD.WIDE R14, R13.reuse, 0x2, R10 ;  /* 0x000000020d0e7825 */ /* 0x040fe200078e020a */
[----:B------:R1:W-:Y:S04]  /*176e0*/  STL.64 [R1+0x1b38], R16 ;  /* 0x001b381001007387 */ /* 0x0003e80000100a00 */
[----:B------:R3:W-:Y:S01]  /*176f0*/  STL.64 [R1+0x1b30], R14 ;  /* 0x001b300e01007387 */ /* 0x0007e20000100a00 */
[----:B0-----:R-:W-:-:S04]  /*17700*/  IMAD.WIDE R18, R13, 0x2, R8 ;  /* 0x000000020d127825 */ /* 0x001fc800078e0208 */
[C---:B-1----:R-:W-:Y:S01]  /*17710*/  IMAD.WIDE R16, R13.reuse, 0x2, R6 ;  /* 0x000000020d107825 */ /* 0x042fe200078e0206 */
[----:B------:R4:W-:Y:S03]  /*17720*/  STL.64 [R1+0x1b28], R18 ;  /* 0x001b281201007387 */ /* 0x0009e60000100a00 */
[----:B---3--:R-:W-:Y:S01]  /*17730*/  IMAD.WIDE R14, R13, 0x2, R28 ;  /* 0x000000020d0e7825 */ /* 0x008fe200078e021c */
[----:B------:R0:W-:Y:S04]  /*17740*/  STL.64 [R1+0x1b20], R16 ;  /* 0x001b201001007387 */ /* 0x0001e80000100a00 */
[----:B------:R1:W-:Y:S01]  /*17750*/  STL.64 [R1+0x1b18], R14 ;  /* 0x001b180e01007387 */ /* 0x0003e20000100a00 */
[----:B----4-:R-:W-:-:S04]  /*17760*/  IMAD.WIDE R18, R12, 0x2, R10 ;  /* 0x000000020c127825 */ /* 0x010fc800078e020a */
[C---:B0-----:R-:W-:Y:S01]  /*17770*/  IMAD.WIDE R16, R12.reuse, 0x2, R8 ;  /* 0x000000020c107825 */ /* 0x041fe200078e0208 */
[----:B------:R-:W-:Y:S03]  /*17780*/  STL.64 [R1+0x1b10], R18 ;  /* 0x001b101201007387 */ /* 0x000fe60000100a00 */
[C---:B-1----:R-:W-:Y:S01]  /*17790*/  IMAD.WIDE R14, R12.reuse, 0x2, R6 ;  /* 0x000000020c0e7825 */ /* 0x042fe200078e0206 */
[----:B------:R2:W-:Y:S03]  /*177a0*/  STL.64 [R1+0x1b08], R16 ;  /* 0x001b081001007387 */ /* 0x0005e60000100a00 */
[----:B------:R-:W-:Y:S01]  /*177b0*/  IMAD.WIDE R12, R12, 0x2, R28 ;  /* 0x000000020c0c7825 */ /* 0x000fe200078e021c */
[----:B------:R0:W-:Y:S04]  /*177c0*/  STL.64 [R1+0x1b00], R14 ;  /* 0x001b000e01007387 */ /* 0x0001e80000100a00 */
[----:B------:R1:W-:Y:S01]  /*177d0*/  STL.64 [R1+0x1af8], R12 ;  /* 0x001af80c01007387 */ /* 0x0003e20000100a00 */
[----:B------:R-:W-:Y:S01]  /*177e0*/  UMOV UR4, URZ ;  /* 0x000000ff00047c82 */ /* 0x000fe20008000000 */
[----:B--2---:R-:W-:-:S04]  /*177f0*/  IMAD.WIDE R16, R5, 0x2, R10 ;  /* 0x0000000205107825 */ /* 0x004fc800078e020a */
[C---:B0-----:R-:W-:Y:S01]  /*17800*/  IMAD.WIDE R14, R5.reuse, 0x2, R8 ;  /* 0x00000002050e7825 */ /* 0x041fe200078e0208 */
[----:B------:R0:W-:Y:S03]  /*17810*/  STL.64 [R1+0x1af0], R16 ;  /* 0x001af01001007387 */ /* 0x0001e60000100a00 */
[C---:B-1----:R-:W-:Y:S01]  /*17820*/  IMAD.WIDE R12, R5.reuse, 0x2, R6 ;  /* 0x00000002050c7825 */ /* 0x042fe200078e0206 */
[----:B------:R1:W-:Y:S04]  /*17830*/  STL.64 [R1+0x1ae8], R14 ;  /* 0x001ae80e01007387 */ /* 0x0003e80000100a00 */
[----:B------:R2:W-:Y:S01]  /*17840*/  STL.64 [R1+0x1ae0], R12 ;  /* 0x001ae00c01007387 */ /* 0x0005e20000100a00 */
[----:B0-----:R-:W-:-:S04]  /*17850*/  IMAD.WIDE R16, R5, 0x2, R28 ;  /* 0x0000000205107825 */ /* 0x001fc800078e021c */
[C---:B-1----:R-:W-:Y:S01]  /*17860*/  IMAD.WIDE R14, R3.reuse, 0x2, R10 ;  /* 0x00000002030e7825 */ /* 0x042fe200078e020a */
[----:B------:R0:W-:Y:S03]  /*17870*/  STL.64 [R1+0x1ad8], R16 ;  /* 0x001ad81001007387 */ /* 0x0001e60000100a00 */
[C---:B--2---:R-:W-:Y:S01]  /*17880*/  IMAD.WIDE R12, R3.reuse, 0x2, R8 ;  /* 0x00000002030c7825 */ /* 0x044fe200078e0208 */
[----:B------:R1:W-:Y:S04]  /*17890*/  STL.64 [R1+0x1ad0], R14 ;  /* 0x001ad00e01007387 */ /* 0x0003e80000100a00 */
[----:B------:R2:W-:Y:S01]  /*178a0*/  STL.64 [R1+0x1ac8], R12 ;  /* 0x001ac80c01007387 */ /* 0x0005e20000100a00 */
[----:B0-----:R-:W-:-:S04]  /*178b0*/  IMAD.WIDE R16, R3, 0x2, R6 ;  /* 0x0000000203107825 */ /* 0x001fc800078e0206 */
[----:B-1----:R-:W-:Y:S01]  /*178c0*/  IMAD.WIDE R14, R3, 0x2, R28 ;  /* 0x00000002030e7825 */ /* 0x002fe200078e021c */
[----:B------:R-:W-:Y:S04]  /*178d0*/  STL.64 [R1+0x1ac0], R16 ;  /* 0x001ac01001007387 */ /* 0x000fe80000100a00 */
[----:B------:R-:W-:Y:S01]  /*178e0*/  STL.64 [R1+0x1ab8], R14 ;  /* 0x001ab80e01007387 */ /* 0x000fe20000100a00 */
[----:B--2---:R-:W-:-:S04]  /*178f0*/  IMAD.WIDE R12, R4, 0x2, R10 ;  /* 0x00000002040c7825 */ /* 0x004fc800078e020a */
[C---:B------:R-:W-:Y:S01]  /*17900*/  IMAD.WIDE R10, R4.reuse, 0x2, R8 ;  /* 0x00000002040a7825 */ /* 0x040fe200078e0208 */
[----:B------:R-:W-:Y:S03]  /*17910*/  STL.64 [R1+0x1ab0], R12 ;  /* 0x001ab00c01007387 */ /* 0x000fe60000100a00 */
[C---:B------:R-:W-:Y:S01]  /*17920*/  IMAD.WIDE R6, R4.reuse, 0x2, R6 ;  /* 0x0000000204067825 */ /* 0x040fe200078e0206 */
[----:B------:R-:W-:Y:S01]  /*17930*/  STL.64 [R1+0x1aa8], R10 ;  /* 0x001aa80a01007387 */ /* 0x000fe20000100a00 */
[----:B------:R-:W-:Y:S02]  /*17940*/  MOV R5, 0x3f800000 ;  /* 0x3f80000000057802 */ /* 0x000fe40000000f00 */
[----:B------:R-:W-:Y:S01]  /*17950*/  IMAD.WIDE R8, R4, 0x2, R28 ;  /* 0x0000000204087825 */ /* 0x000fe200078e021c */
[----:B------:R-:W-:Y:S01]  /*17960*/  MOV R4, 0x3f800000 ;  /* 0x3f80000000047802 */ /* 0x000fe20000000f00 */
[----:B------:R0:W5:Y:S04]  /*17970*/  LDL.LU.64 R28, [R1+0x2a68] ;  /* 0x002a6800011c7983 */ /* 0x0001680000300a00 */
[----:B------:R1:W-:Y:S04]  /*17980*/  STL.64 [R1+0x1aa0], R6 ;  /* 0x001aa00601007387 */ /* 0x0003e80000100a00 */
[----:B------:R0:W-:Y:S04]  /*17990*/  STL.64 [R1+0x1a98], R8 ;  /* 0x001a980801007387 */ /* 0x0001e80000100a00 */
[----:B------:R0:W-:Y:S01]  /*179a0*/  STL.64 [R1+0xa98], R4 ;  /* 0x000a980401007387 */ /* 0x0001e20000100a00 */
[----:B-1----:R-:W-:Y:S01]  /*179b0*/  MOV R6, 0x3f800000 ;  /* 0x3f80000000067802 */ /* 0x002fe20000000f00 */
[----:B------:R-:W-:-:S05]  /*179c0*/  IMAD.MOV.U32 R7, RZ, RZ, 0x3f800000 ;  /* 0x3f800000ff077424 */ /* 0x000fca00078e00ff */
[----:B------:R0:W-:Y:S02]  /*179d0*/  STL.64 [R1+0xa90], R6 ;  /* 0x000a900601007387 */ /* 0x0001e40000100a00 */
.L_x_1:
[----:B------:R-:W2:Y:S04]  /*179e0*/  LDL.64 R16, [R1+0x448] ;  /* 0x0004480001107983 */ /* 0x000ea80000100a00 */
[----:B------:R-:W3:Y:S04]  /*179f0*/  LDL.64 R18, [R1+0x450] ;  /* 0x0004500001127983 */ /* 0x000ee80000100a00 */
[----:B------:R-:W4:Y:S04]  /*17a00*/  LDL.64 R14, [R1+0x440] ;  /* 0x00044000010e7983 */ /* 0x000f280000100a00 */
[----:B------:R-:W4:Y:S04]  /*17a10*/  LDL.64 R20, [R1+0x2a50] ;  /* 0x002a500001147983 */ /* 0x000f280000100a00 */
[----:B------:R-:W4:Y:S04]  /*17a20*/  LDL.64 R24, [R1+0x438] ;  /* 0x0004380001187983 */ /* 0x000f280000100a00 */
[----:B------:R-:W4:Y:S04]  /*17a30*/  LDL.64 R10, [R1+0x2a48] ;  /* 0x002a4800010a7983 */ /* 0x000f280000100a00 */
[----:B------:R-:W4:Y:S04]  /*17a40*/  LDL.64 R12, [R1+0x2a40] ;  /* 0x002a4000010c7983 */ /* 0x000f280000100a00 */
[----:B-1---5:R1:W-:Y:S01]  /*17a50*/  STL [R1+0x2b44], R2 ;  /* 0x002b440201007387 */ /* 0x0223e20000100800 */
[----:B0-2---:R-:W-:-:S04]  /*17a60*/  IMAD.WIDE R8, R0, 0x2, R16 ;  /* 0x0000000200087825 */ /* 0x005fc800078e0210 */
[C---:B---3--:R-:W-:Y:S01]  /*17a70*/  IMAD.WIDE R6, R0.reuse, 0x2, R18 ;  /* 0x0000000200067825 */ /* 0x048fe200078e0212 */
[----:B------:R0:W2:Y:S03]  /*17a80*/  LDG.E.U16 R23, desc[UR10][R8.64] ;  /* 0x0000000a08177981 */ /* 0x0000a6000c1e1500 */
[C---:B----4-:R-:W-:Y:S01]  /*17a90*/  IMAD.WIDE R4, R0.reuse, 0x2, R14 ;  /* 0x0000000200047825 */ /* 0x050fe200078e020e */
[----:B------:R3:W4:Y:S03]  /*17aa0*/  LDG.E.U16 R22, desc[UR10][R6.64] ;  /* 0x0000000a06167981 */ /* 0x000726000c1e1500 */
[C---:B0-----:R-:W-:Y:S02]  /*17ab0*/  IMAD.WIDE R8, R0.reuse, 0x2, R20 ;  /* 0x0000000200087825 */ /* 0x041fe400078e0214 */
[----:B------:R-:W4:Y:S02]  /*17ac0*/  LDG.E.U16 R21, desc[UR10][R4.64] ;  /* 0x0000000a04157981 */ /* 0x000f24000c1e1500 */
[----:B---3--:R-:W-:-:S02]  /*17ad0*/  IMAD.WIDE R6, R0, 0x2, R24 ;  /* 0x0000000200067825 */ /* 0x008fc400078e0218 */
[----:B------:R-:W3:Y:S02]  /*17ae0*/  LDG.E.U16 R3, desc[UR10][R8.64] ;  /* 0x0000000a08037981 */ /* 0x000ee4000c1e1500 */
[C---:B------:R-:W-:Y:S02]  /*17af0*/  IMAD.WIDE R10, R0.reuse, 0x2, R10 ;  /* 0x00000002000a7825 */ /* 0x040fe400078e020a */
[----:B-1----:R-:W3:Y:S02]  /*17b00*/  LDG.E.U16 R2, desc[UR10][R6.64] ;  /* 0x0000000a06027981 */ /* 0x002ee4000c1e1500 */
[C---:B------:R-:W-:Y:S02]  /*17b10*/  IMAD.WIDE R12, R0.reuse, 0x2, R12 ;  /* 0x00000002000c7825 */ /* 0x040fe400078e020c */
[----:B------:R-:W3:Y:S04]  /*17b20*/  LDG.E.U16 R11, desc[UR10][R10.64] ;  /* 0x0000000a0a0b7981 */ /* 0x000ee8000c1e1500 */
[----:B------:R-:W3:Y:S04]  /*17b30*/  LDG.E.U16 R13, desc[UR10][R12.64] ;  /* 0x0000000a0c0d7981 */ /* 0x000ee8000c1e1500 */
[----:B------:R-:W-:Y:S04]  /*17b40*/  STL [R1+0x2b40], R28 ;  /* 0x002b401c01007387 */ /* 0x000fe80000100800 */
[----:B------:R0:W-:Y:S04]  /*17b50*/  STL [R1+0x2b3c], R29 ;  /* 0x002b3c1d01007387 */ /* 0x0001e80000100800 */
[----:B------:R-:W3:Y:S04]  /*17b60*/  LDL.64 R4, [R1+0x2a38] ;  /* 0x002a380001047983 */ /* 0x000ee80000100a00 */
[----:B------:R-:W3:Y:S04]  /*17b70*/  LDL.64 R6, [R1+0x2a30] ;  /* 0x002a300001067983 */ /* 0x000ee80000100a00 */
[----:B------:R-:W3:Y:S04]  /*17b80*/  LDL.64 R8, [R1+0x2a28] ;  /* 0x002a280001087983 */ /* 0x000ee80000100a00 */
[----:B0-----:R-:W3:Y:S04]  /*17b90*/  LDL.64 R28, [R1+0x2a10] ;  /* 0x002a1000011c7983 */ /* 0x001ee80000100a00 */
[----:B------:R-:W3:Y:S04]  /*17ba0*/  LDL.64 R26, [R1+0x2a08] ;  /* 0x002a0800011a7983 */ /* 0x000ee80000100a00 */
[----:B--2---:R-:W-:Y:S04]  /*17bb0*/  STL [R1+0x9c8], R23 ;  /* 0x0009c81701007387 */ /* 0x004fe80000100800 */
[----:B----4-:R0:W-:Y:S04]  /*17bc0*/  STL [R1+0x9cc], R22 ;  /* 0x0009cc1601007387 */ /* 0x0101e80000100800 */
[----:B0-----:R-:W2:Y:S04]  /*17bd0*/  LDL.64 R22, [R1+0x2a00] ;  /* 0x002a000001167983 */ /* 0x001ea80000100a00 */
[----:B------:R0:W-:Y:S04]  /*17be0*/  STL [R1+0x9c0], R21 ;  /* 0x0009c01501007387 */ /* 0x0001e80000100800 */
[----:B0-----:R-:W4:Y:S04]  /*17bf0*/  LDL.64 R20, [R1+0x29f8] ;  /* 0x0029f80001147983 */ /* 0x001f280000100a00 */
[----:B---3--:R-:W-:Y:S04]  /*17c00*/  STL [R1+0x9c4], R3 ;  /* 0x0009c40301007387 */ /* 0x008fe80000100800 */
[----:B------:R0:W-:Y:S04]  /*17c10*/  STL [R1+0x9b8], R2 ;  /* 0x0009b80201007387 */ /* 0x0001e80000100800 */
[----:B0-----:R-:W3:Y:S04]  /*17c20*/  LDL.64 R2, [R1+0x29f0] ;  /* 0x0029f00001027983 */ /* 0x001ee80000100a00 */
[----:B------:R0:W-:Y:S04]  /*17c30*/  STL [R1+0x9bc], R11 ;  /* 0x0009bc0b01007387 */ /* 0x0001e80000100800 */
[----:B0-----:R-:W2:Y:S04]  /*17c40*/  LDL.64 R10, [R1+0x2a20] ;  /* 0x002a2000010a7983 */ /* 0x001ea80000100a00 */
[----:B------:R0:W-:Y:S04]  /*17c50*/  STL [R1+0x9b4], R13 ;  /* 0x0009b40d01007387 */ /* 0x0001e80000100800 */
[----:B0-----:R-:W3:Y:S01]  /*17c60*/  LDL.64 R12, [R1+0x2a18] ;  /* 0x002a1800010c7983 */ /* 0x001ee20000100a00 */
[----:B------:R-:W-:-:S04]  /*17c70*/  IMAD.WIDE R4, R0, 0x2, R4 ;  /* 0x0000000200047825 */ /* 0x000fc800078e0204 */
[C---:B------:R-:W-:Y:S02]  /*17c80*/  IMAD.WIDE R6, R0.reuse, 0x2, R6 ;  /* 0x0000000200067825 */ /* 0x040fe400078e0206 */
[----:B------:R-:W4:Y:S02]  /*17c90*/  LDG.E.U16 R5, desc[UR10][R4.64] ;  /* 0x0000000a04057981 */ /* 0x000f24000c1e1500 */
[C---:B------:R-:W-:Y:S02]  /*17ca0*/  IMAD.WIDE R8, R0.reuse, 0x2, R8 ;  /* 0x0000000200087825 */ /* 0x040fe400078e0208 */
[----:B------:R-:W4:Y:S04]  /*17cb0*/  LDG.E.U16 R7, desc[UR10][R6.64] ;  /* 0x0000000a06077981 */ /* 0x000f28000c1e1500 */
[----:B------:R-:W4:Y:S01]  /*17cc0*/  LDG.E.U16 R9, desc[UR10][R8.64] ;  /* 0x0000000a08097981 */ /* 0x000f22000c1e1500 */
[----:B--2---:R-:W-:-:S06]  /*17cd0*/  IMAD.WIDE R10, R0, 0x2, R10 ;  /* 0x00000002000a7825 */ /* 0x004fcc00078e020a */
[----:B------:R-:W2:Y:S01]  /*17ce0*/  LDG.E.U16 R11, desc[UR10][R10.64] ;  /* 0x0000000a0a0b7981 */ /* 0x000ea2000c1e1500 */
[----:B---3--:R-:W-:-:S06]  /*17cf0*/  IMAD.WIDE R12, R0, 0x2, R12 ;  /* 0x00000002000c7825 */ /* 0x008fcc00078e020c */
[----:B------:R-:W3:Y:S04]  /*17d00*/  LDG.E.U16 R13, desc[UR10][R12.64] ;  /* 0x0000000a0c0d7981 */ /* 0x000ee8000c1e1500 */
[----:B----4-:R0:W-:Y:S04]  /*17d10*/  STL [R1+0x9ac], R5 ;  /* 0x0009ac0501007387 */ /* 0x0101e80000100800 */
[----:B------:R1:W-:Y:S04]  /*17d20*/  STL [R1+0x9b0], R7 ;  /* 0x0009b00701007387 */ /* 0x0003e80000100800 */
[----:B------:R4:W-:Y:S01]  /*17d30*/  STL [R1+0x998], R9 ;  /* 0x0009980901007387 */ /* 0x0009e20000100800 */
[----:B0-----:R-:W-:-:S04]  /*17d40*/  IMAD.WIDE R4, R0, 0x2, R28 ;  /* 0x0000000200047825 */ /* 0x001fc800078e021c */
[----:B-1----:R-:W-:-:S04]  /*17d50*/  IMAD.WIDE R6, R0, 0x2, R26 ;  /* 0x0000000200067825 */ /* 0x002fc800078e021a */
[C---:B----4-:R-:W-:Y:S01]  /*17d60*/  IMAD.WIDE R8, R0.reuse, 0x2, R22 ;  /* 0x0000000200087825 */ /* 0x050fe200078e0216 */
[----:B--2---:R0:W-:Y:S03]  /*17d70*/  STL [R1+0x994], R11 ;  /* 0x0009940b01007387 */ /* 0x0041e60000100800 */
[C---:B0-----:R-:W-:Y:S02]  /*17d80*/  IMAD.WIDE R10, R0.reuse, 0x2, R20 ;  /* 0x00000002000a7825 */ /* 0x041fe400078e0214 */
[----:B------:R-:W2:Y:S04]  /*17d90*/  LDG.E.U16 R21, desc[UR10][R4.64] ;  /* 0x0000000a04157981 */ /* 0x000ea8000c1e1500 */
[----:B---3--:R0:W-:Y:S04]  /*17da0*/  STL [R1+0x990], R13 ;  /* 0x0009900d01007387 */ /* 0x0081e80000100800 */
[----:B------:R-:W3:Y:S04]  /*17db0*/  LDG.E.U16 R11, desc[UR10][R10.64] ;  /* 0x0000000a0a0b7981 */ /* 0x000ee8000c1e1500 */
[----:B------:R-:W4:Y:S01]  /*17dc0*/  LDL.64 R4, [R1+0x29e8] ;  /* 0x0029e80001047983 */ /* 0x000f220000100a00 */
[----:B0-----:R-:W-:-:S03]  /*17dd0*/  IMAD.WIDE R12, R0, 0x2, R2 ;  /* 0x00000002000c7825 */ /* 0x001fc600078e0202 */
[----:B------:R-:W3:Y:S04]  /*17de0*/  LDG.E.U16 R3, desc[UR10][R8.64] ;  /* 0x0000000a08037981 */ /* 0x000ee8000c1e1500 */
[----:B------:R-:W4:Y:S04]  /*17df0*/  LDG.E.U16 R2, desc[UR10][R6.64] ;  /* 0x0000000a06027981 */ /* 0x000f28000c1e1500 */
[----:B------:R-:W4:Y:S04]  /*17e00*/  LDG.E.U16 R13, desc[UR10][R12.64] ;  /* 0x0000000a0c0d7981 */ /* 0x000f28000c1e1500 */
[----:B------:R-:W4:Y:S04]  /*17e10*/  LDL.64 R8, [R1+0x29d8] ;  /* 0x0029d80001087983 */ /* 0x000f280000100a00 */
[----:B------:R-:W4:Y:S04]  /*17e20*/  LDL.64 R6, [R1+0x29e0] ;  /* 0x0029e00001067983 */ /* 0x000f280000100a00 */
[----:B------:R-:W4:Y:S04]  /*17e30*/  LDL.64 R28, [R1+0x29c0] ;  /* 0x0029c000011c7983 */ /* 0x000f280000100a00 */
[----:B------:R-:W4:Y:S04]  /*17e40*/  LDL.64 R26, [R1+0x29b8] ;  /* 0x0029b800011a7983 */ /* 0x000f280000100a00 */
[----:B------:R-:W4:Y:S04]  /*17e50*/  LDL.64 R22, [R1+0x29b0] ;  /* 0x0029b00001167983 */ /* 0x000f280000100a00 */
[----:B--2---:R0:W-:Y:S04]  /*17e60*/  STL [R1+0x98c], R21 ;  /* 0x00098c1501007387 */ /* 0x0041e80000100800 */
[----:B0-----:R-:W2:Y:S04]  /*17e70*/  LDL.64 R20, [R1+0x29a8] ;  /* 0x0029a80001147983 */ /* 0x001ea80000100a00 */
[----:B---3--:R-:W-:Y:S04]  /*17e80*/  STL [R1+0x984], R3 ;  /* 0x0009840301007387 */ /* 0x008fe80000100800 */
[----:B----4-:R0:W-:Y:S04]  /*17e90*/  STL [R1+0x988], R2 ;  /* 0x0009880201007387 */ /* 0x0101e80000100800 */
[----:B0-----:R-:W3:Y:S04]  /*17ea0*/  LDL.64 R2, [R1+0x29a0] ;  /* 0x0029a00001027983 */ /* 0x001ee80000100a00 */
[----:B------:R0:W-:Y:S04]  /*17eb0*/  STL [R1+0x980], R11 ;  /* 0x0009800b01007387 */ /* 0x0001e80000100800 */
[----:B0-----:R-:W4:Y:S04]  /*17ec0*/  LDL.64 R10, [R1+0x29d0] ;  /* 0x0029d000010a7983 */ /* 0x001f280000100a00 */
[----:B------:R0:W-:Y:S04]  /*17ed0*/  STL [R1+0x97c], R13 ;  /* 0x00097c0d01007387 */ /* 0x0001e80000100800 */
[----:B0-----:R-:W2:Y:S01]  /*17ee0*/  LDL.64 R12, [R1+0x29c8] ;  /* 0x0029c800010c7983 */ /* 0x001ea20000100a00 */
[----:B------:R-:W-:-:S04]  /*17ef0*/  IMAD.WIDE R4, R0, 0x2, R4 ;  /* 0x0000000200047825 */ /* 0x000fc800078e0204 */
[C---:B------:R-:W-:Y:S02]  /*17f00*/  IMAD.WIDE R6, R0.reuse, 0x2, R6 ;  /* 0x0000000200067825 */ /* 0x040fe400078e0206 */
[----:B------:R-:W3:Y:S02]  /*17f10*/  LDG.E.U16 R5, desc[UR10][R4.64] ;  /* 0x0000000a04057981 */ /* 0x000ee4000c1e1500 */
[C---:B------:R-:W-:Y:S02]  /*17f20*/  IMAD.WIDE R8, R0.reuse, 0x2, R8 ;  /* 0x0000000200087825 */ /* 0x040fe400078e0208 */
[----:B------:R-:W3:Y:S04]  /*17f30*/  LDG.E.U16 R7, desc[UR10][R6.64] ;  /* 0x0000000a06077981 */ /* 0x000ee8000c1e1500 */
[----:B------:R-:W3:Y:S01]  /*17f40*/  LDG.E.U16 R9, desc[UR10][R8.64] ;  /* 0x0000000a08097981 */ /* 0x000ee2000c1e1500 */
[----:B----4-:R-:W-:-:S06]  /*17f50*/  IMAD.WIDE R10, R0, 0x2, R10 ;  /* 0x00000002000a7825 */ /* 0x010fcc00078e020a */
[----:B------:R-:W4:Y:S01]  /*17f60*/  LDG.E.U16 R11, desc[UR10][R10.64] ;  /* 0x0000000a0a0b7981 */ /* 0x000f22000c1e1500 */
[----:B--2---:R-:W-:-:S06]  /*17f70*/  IMAD.WIDE R12, R0, 0x2, R12 ;  /* 0x00000002000c7825 */ /* 0x004fcc00078e020c */
[----:B------:R-:W2:Y:S04]  /*17f80*/  LDG.E.U16 R13, desc[UR10][R12.64] ;  /* 0x0000000a0c0d7981 */ /* 0x000ea8000c1e1500 */
[----:B---3--:R0:W-:Y:S04]  /*17f90*/  STL [R1+0x978], R5 ;  /* 0x0009780501007387 */ /* 0x0081e80000100800 */
[----:B------:R1:W-:Y:S04]  /*17fa0*/  STL [R1+0x974], R7 ;  /* 0x0009740701007387 */ /* 0x0003e80000100800 */
[----:B------:R3:W-:Y:S01]  /*17fb0*/  STL [R1+0x970], R9 ;  /* 0x0009700901007387 */ /* 0x0007e20000100800 */
[----:B0-----:R-:W-:-:S04]  /*17fc0*/  IMAD.WIDE R4, R0, 0x2, R28 ;  /* 0x0000000200047825 */ /* 0x001fc800078e021c */
[----:B-1----:R-:W-:-:S04]  /*17fd0*/  IMAD.WIDE R6, R0, 0x2, R26 ;  /* 0x0000000200067825 */ /* 0x002fc800078e021a */
[C---:B---3--:R-:W-:Y:S02]  /*17fe0*/  IMAD.WIDE R8, R0.reuse, 0x2, R22 ;  /* 0x0000000200087825 */ /* 0x048fe400078e0216 */
[----:B------:R-:W3:Y:S04]  /*17ff0*/  LDG.E.U16 R23, desc[UR10][R6.64] ;  /* 0x0000000a06177981 */ /* 0x000ee8000c1e1500 */
[----:B------:R-:W3:Y:S04]  /*18000*/  LDG.E.U16 R22, desc[UR10][R4.64] ;  /* 0x0000000a04167981 */ /* 0x000ee8000c1e1500 */
[----:B----4-:R0:W-:Y:S02]  /*18010*/  STL [R1+0x96c], R11 ;  /* 0x00096c0b01007387 */ /* 0x0101e40000100800 */
[----:B0-----:R-:W-:-:S02]  /*18020*/  IMAD.WIDE R10, R0, 0x2, R20 ;  /* 0x00000002000a7825 */ /* 0x001fc400078e0214 */
[----:B------:R-:W4:Y:S04]  /*18030*/  LDG.E.U16 R20, desc[UR10][R8.64] ;  /* 0x0000000a08147981 */ /* 0x000f28000c1e1500 */
[----:B--2---:R0:W-:Y:S04]  /*18040*/  STL [R1+0x968], R13 ;  /* 0x0009680d01007387 */ /* 0x0041e80000100800 */
[----:B------:R-:W2:Y:S04]  /*18050*/  LDG.E.U16 R21, desc[UR10][R10.64] ;  /* 0x0000000a0a157981 */ /* 0x000ea8000c1e1500 */
[----:B------:R-:W4:Y:S01]  /*18060*/  LDL.64 R4, [R1+0x2998] ;  /* 0x0029980001047983 */ /* 0x000f220000100a00 */
[----:B0-----:R-:W-:-:S03]  /*18070*/  IMAD.WIDE R12, R0, 0x2, R2 ;  /* 0x00000002000c7825 */ /* 0x001fc600078e0202 */
[----:B------:R-:W4:Y:S04]  /*18080*/  LDL.64 R6, [R1+0x2990] ;  /* 0x0029900001067983 */ /* 0x000f280000100a00 */
[----:B------:R-:W4:Y:S04]  /*18090*/  LDG.E.U16 R13, desc[UR10][R12.64] ;  /* 0x0000000a0c0d7981 */ /* 0x000f28000c1e1500 */
[----:B------:R-:W4:Y:S04]  /*180a0*/  LDL.64 R8, [R1+0x2988] ;  /* 0x0029880001087983 */ /* 0x000f280000100a00 */
[----:B------:R-:W4:Y:S04]  /*180b0*/  LDL.64 R28, [R1+0x2970] ;  /* 0x00297000011c7983 */ /* 0x000f280000100a00 */
[----:B------:R-:W4:Y:S04]  /*180c0*/  LDL.64 R2, [R1+0x2968] ;  /* 0x0029680001027983 */ /* 0x000f280000100a00 */
[----:B------:R-:W4:Y:S04]  /*180d0*/  LDL.64 R10, [R1+0x2980] ;  /* 0x00298000010a7983 */ /* 0x000f280000100a00 */
[----:B------:R-:W4:Y:S04]  /*180e0*/  LDL.64 R26, [R1+0x2960] ;  /* 0x00296000011a7983 */ /* 0x000f280000100a00 */
[----:B---3--:R-:W-:Y:S04]  /*180f0*/  STL [R1+0x960], R23 ;  /* 0x0009601701007387 */ /* 0x008fe80000100800 */
[----:B------:R0:W-:Y:S04]  /*18100*/  STL [R1+0x964], R22 ;  /* 0x0009641601007387 */ /* 0x0001e80000100800 */
[----:B0-----:R-:W3:Y:S04]  /*18110*/  LDL.64 R22, [R1+0x2958] ;  /* 0x0029580001167983 */ /* 0x001ee80000100a00 */
[----:B--2---:R-:W-:Y:S04]  /*18120*/  STL [R1+0x958], R21 ;  /* 0x0009581501007387 */ /* 0x004fe80000100800 */
[----:B----4-:R0:W-:Y:S04]  /*18130*/  STL [R1+0x95c], R20 ;  /* 0x00095c1401007387 */ /* 0x0101e80000100800 */
[----:B0-----:R-:W2:Y:S04]  /*18140*/  LDL.64 R20, [R1+0x2950] ;  /* 0x0029500001147983 */ /* 0x001ea80000100a00 */
[----:B------:R0:W-:Y:S04]  /*18150*/  STL [R1+0x954], R13 ;  /* 0x0009540d01007387 */ /* 0x0001e80000100800 */
[----:B0-----:R-:W4:Y:S01]  /*18160*/  LDL.64 R12, [R1+0x2978] ;  /* 0x00297800010c7983 */ /* 0x001f220000100a00 */
[----:B------:R-:W-:-:S04]  /*18170*/  IMAD.WIDE R4, R0, 0x2, R4 ;  /* 0x0000000200047825 */ /* 0x000fc800078e0204 */
[C---:B------:R-:W-:Y:S02]  /*18180*/  IMAD.WIDE R6, R0.reuse, 0x2, R6 ;  /* 0x0000000200067825 */ /* 0x040fe400078e0206 */
[----:B------:R-:W2:Y:S02]  /*18190*/  LDG.E.U16 R5, desc[UR10][R4.64] ;  /* 0x0000000a04057981 */ /* 0x000ea4000c1e1500 */
[C---:B------:R-:W-:Y:S02]  /*181a0*/  IMAD.WIDE R8, R0.reuse, 0x2, R8 ;  /* 0x0000000200087825 */ /* 0x040fe400078e0208 */
[----:B------:R-:W3:Y:S02]  /*181b0*/  LDG.E.U16 R7, desc[UR10][R6.64] ;  /* 0x0000000a06077981 */ /* 0x000ee4000c1e1500 */
[C---:B------:R-:W-:Y:S02]  /*181c0*/  IMAD.WIDE R10, R0.reuse, 0x2, R10 ;  /* 0x00000002000a7825 */ /* 0x040fe400078e020a */
[----:B------:R-:W3:Y:S04]  /*181d0*/  LDG.E.U16 R9, desc[UR10][R8.64] ;  /* 0x0000000a08097981 */ /* 0x000ee8000c1e1500 */
[----:B------:R-:W3:Y:S01]  /*181e0*/  LDG.E.U16 R11, desc[UR10][R10.64] ;  /* 0x0000000a0a0b7981 */ /* 0x000ee2000c1e1500 */
[----:B----4-:R-:W-:-:S06]  /*181f0*/  IMAD.WIDE R12, R0, 0x2, R12 ;  /* 0x00000002000c7825 */ /* 0x010fcc00078e020c */
[----:B------:R-:W4:Y:S04]  /*18200*/  LDG.E.U16 R13, desc[UR10][R12.64] ;  /* 0x0000000a0c0d7981 */ /* 0x000f28000c1e1500 */
[----:B--2---:R0:W-:Y:S04]  /*18210*/  STL [R1+0x950], R5 ;  /* 0x0009500501007387 */ /* 0x0041e80000100800 */
[----:B---3--:R1:W-:Y:S01]  /*18220*/  STL [R1+0x94c], R7 ;  /* 0x00094c0701007387 */ /* 0x0083e20000100800 */
[----:B0-----:R-:W-:-:S04]  /*18230*/  IMAD.WIDE R4, R0, 0x2, R28 ;  /* 0x0000000200047825 */ /* 0x001fc800078e021c */
[C---:B-1----:R-:W-:Y:S02]  /*18240*/  IMAD.WIDE R6, R0.reuse, 0x2, R2 ;  /* 0x0000000200067825 */ /* 0x042fe400078e0202 */
[----:B------:R-:W2:Y:S04]  /*18250*/  LDL.64 R2, [R1+0x2928] ;  /* 0x0029280001027983 */ /* 0x000ea80000100a00 */
[----:B------:R0:W-:Y:S04]  /*18260*/  STL [R1+0x948], R9 ;  /* 0x0009480901007387 */ /* 0x0001e80000100800 */
[----:B------:R1:W-:Y:S01]  /*18270*/  STL [R1+0x944], R11 ;  /* 0x0009440b01007387 */ /* 0x0003e20000100800 */
[----:B0-----:R-:W-:-:S04]  /*18280*/  IMAD.WIDE R8, R0, 0x2, R26 ;  /* 0x0000000200087825 */ /* 0x001fc800078e021a */
[C---:B-1----:R-:W-:Y:S02]  /*18290*/  IMAD.WIDE R10, R0.reuse, 0x2, R22 ;  /* 0x00000002000a7825 */ /* 0x042fe400078e0216 */
[----:B------:R-:W3:Y:S04]  /*182a0*/  LDG.E.U16 R23, desc[UR10][R6.64] ;  /* 0x0000000a06177981 */ /* 0x000ee8000c1e1500 */
[----:B------:R-:W2:Y:S04]  /*182b0*/  LDG.E.U16 R22, desc[UR10][R4.64] ;  /* 0x0000000a04167981 */ /* 0x000ea8000c1e1500 */
[----:B----4-:R0:W-:Y:S04]  /*182c0*/  STL [R1+0x940], R13 ;  /* 0x0009400d01007387 */ /* 0x0101e80000100800 */
[----:B------:R-:W4:Y:S04]  /*182d0*/  LDL.64 R4, [R1+0x2948] ;  /* 0x0029480001047983 */ /* 0x000f280000100a00 */
[----:B------:R-:W4:Y:S01]  /*182e0*/  LDL.64 R6, [R1+0x2940] ;  /* 0x0029400001067983 */ /* 0x000f220000100a00 */
[----:B0-----:R-:W-:-:S03]  /*182f0*/  IMAD.WIDE R12, R0, 0x2, R20 ;  /* 0x00000002000c7825 */ /* 0x001fc600078e0214 */
[----:B------:R-:W4:Y:S04]  /*18300*/  LDG.E.U16 R21, desc[UR10][R10.64] ;  /* 0x0000000a0a157981 */ /* 0x000f28000c1e1500 */
[----:B------:R-:W4:Y:S04]  /*18310*/  LDG.E.U16 R20, desc[UR10][R8.64] ;  /* 0x0000000a08147981 */ /* 0x000f28000c1e1500 */
[----:B------:R-:W4:Y:S04]  /*18320*/  LDG.E.U16 R13, desc[UR10][R12.64] ;  /* 0x0000000a0c0d7981 */ /* 0x000f28000c1e1500 */
[----:B------:R-:W4:Y:S04]  /*18330*/  LDL.64 R10, [R1+0x2930] ;  /* 0x00293000010a7983 */ /* 0x000f280000100a00 */
[----:B------:R-:W4:Y:S04]  /*18340*/  LDL.64 R8, [R1+0x2938] ;  /* 0x0029380001087983 */ /* 0x000f280000100a00 */
[----:B------:R-:W4:Y:S04]  /*18350*/  LDL.64 R28, [R1+0x2918] ;  /* 0x00291800011c7983 */ /* 0x000f280000100a00 */
[----:B------:R-:W4:Y:S04]  /*18360*/  LDL.64 R26, [R1+0x2910] ;  /* 0x00291000011a7983 */ /* 0x000f280000100a00 */
[----:B---3--:R-:W-:Y:S04]  /*18370*/  STL [R1+0x938], R23 ;  /* 0x0009381701007387 */ /* 0x008fe80000100800 */
[----:B--2---:R0:W-:Y:S04]  /*18380*/  STL [R1+0x93c], R22 ;  /* 0x00093c1601007387 */ /* 0x0041e80000100800 */
[----:B0-----:R-:W2:Y:S01]  /*18390*/  LDL.64 R22, [R1+0x2908] ;  /* 0x0029080001167983 */ /* 0x001ea20000100a00 */
[----:B----4-:R-:W-:-:S03]  /*183a0*/  IMAD.WIDE R4, R0, 0x2, R4 ;  /* 0x0000000200047825 */ /* 0x010fc600078e0204 */
[----:B------:R-:W-:Y:S04]  /*183b0*/  STL [R1+0x924], R21 ;  /* 0x0009241501007387 */ /* 0x000fe80000100800 */
[----:B------:R0:W-:Y:S04]  /*183c0*/  STL [R1+0x930], R20 ;  /* 0x0009301401007387 */ /* 0x0001e80000100800 */
[----:B0-----:R-:W3:Y:S04]  /*183d0*/  LDL.64 R20, [R1+0x2900] ;  /* 0x0029000001147983 */ /* 0x001ee80000100a00 */
[----:B------:R0:W-:Y:S02]  /*183e0*/  STL [R1+0x934], R13 ;  /* 0x0009340d01007387 */ /* 0x0001e40000100800 */
[----:B0-----:R-:W-:-:S02]  /*183f0*/  IMAD.WIDE R12, R0, 0x2, R2 ;  /* 0x00000002000c7825 */ /* 0x001fc400078e0202 */
[----:B------:R-:W4:Y:S02]  /*18400*/  LDG.E.U16 R2, desc[UR10][R4.64] ;  /* 0x0000000a04027981 */ /* 0x000f24000c1e1500 */
[C---:B------:R-:W-:Y:S02]  /*18410*/  IMAD.WIDE R6, R0.reuse, 0x2, R6 ;  /* 0x0000000200067825 */ /* 0x040fe400078e0206 */
[----:B------:R3:W2:Y:S02]  /*18420*/  LDG.E.U16 R3, desc[UR10][R12.64] ;  /* 0x0000000a0c037981 */ /* 0x0006a4000c1e1500 */
[C---:B------:R-:W-:Y:S02]  /*18430*/  IMAD.WIDE R8, R0.reuse, 0x2, R8 ;  /* 0x0000000200087825 */ /* 0x040fe400078e0208 */
[----:B------:R-:W2:Y:S02]  /*18440*/  LDG.E.U16 R7, desc[UR10][R6.64] ;  /* 0x0000000a06077981 */ /* 0x000ea4000c1e1500 */
[----:B------:R-:W-:-:S02]  /*18450*/  IMAD.WIDE R10, R0, 0x2, R10 ;  /* 0x00000002000a7825 */ /* 0x000fc400078e020a */
[----:B------:R-:W2:Y:S04]  /*18460*/  LDL.64 R4, [R1+0x2920] ;  /* 0x0029200001047983 */ /* 0x000ea80000100a00 */
[----:B------:R-:W3:Y:S04]  /*18470*/  LDG.E.U16 R9, desc[UR10][R8.64] ;  /* 0x0000000a08097981 */ /* 0x000ee8000c1e1500 */
[----:B----4-:R0:W-:Y:S04]  /*18480*/  STL [R1+0x3eb4], R2 ;  /* 0x003eb40201007387 */ /* 0x0101e80000100800 */
[----:B0-----:R0:W4:Y:S01]  /*18490*/  LDG.E.U16 R2, desc[UR10][R10.64] ;  /* 0x0000000a0a027981 */ /* 0x001122000c1e1500 */
[----:B--2---:R-:W-:-:S03]  /*184a0*/  IMAD.WIDE R4, R0, 0x2, R4 ;  /* 0x0000000200047825 */ /* 0x004fc600078e0204 */
[----:B------:R1:W-:Y:S01]  /*184b0*/  STL [R1+0x928], R7 ;  /* 0x0009280701007387 */ /* 0x0003e20000100800 */
[----:B---3--:R-:W-:-:S03]  /*184c0*/  IMAD.WIDE R12, R0, 0x2, R20 ;  /* 0x00000002000c7825 */ /* 0x008fc600078e0214 */
[----:B------:R2:W-:Y:S04]  /*184d0*/  STL [R1+0x920], R9 ;  /* 0x0009200901007387 */ /* 0x0005e80000100800 */
[----:B------:R-:W3:Y:S01]  /*184e0*/  LDG.E.U16 R21, desc[UR10][R4.64] ;  /* 0x0000000a04157981 */ /* 0x000ee2000c1e1500 */
[----:B-1----:R-:W-:-:S03]  /*184f0*/  IMAD.WIDE R6, R0, 0x2, R28 ;  /* 0x0000000200067825 */ /* 0x002fc600078e021c */
[----:B------:R-:W3:Y:S01]  /*18500*/  LDG.E.U16 R13, desc[UR10][R12.64] ;  /* 0x0000000a0c0d7981 */ /* 0x000ee2000c1e1500 */
[----:B--2---:R-:W-:-:S03]  /*18510*/  IMAD.WIDE R8, R0, 0x2, R26 ;  /* 0x0000000200087825 */ /* 0x004fc600078e021a */
[----:B------:R-:W2:Y:S01]  /*18520*/  LDL.64 R4, [R1+0x28f8] ;  /* 0x0028f80001047983 */ /* 0x000ea20000100a00 */
[----:B0-----:R-:W-:-:S06]  /*18530*/  IMAD.WIDE R10, R0, 0x2, R22 ;  /* 0x00000002000a7825 */ /* 0x001fcc00078e0216 */
[----:B------:R-:W2:Y:S04]  /*18540*/  LDG.E.U16 R11, desc[UR10][R10.64] ;  /* 0x0000000a0a0b7981 */ /* 0x000ea8000c1e1500 */
[----:B----4-:R0:W-:Y:S04]  /*18550*/  STL [R1+0x91c], R2 ;  /* 0x00091c0201007387 */ /* 0x0101e80000100800 */
[----:B0-----:R-:W4:Y:S04]  /*18560*/  LDG.E.U16 R2, desc[UR10][R6.64] ;  /* 0x0000000a06027981 */ /* 0x001f28000c1e1500 */
[----:B------:R-:W2:Y:S04]  /*18570*/  LDL.64 R6, [R1+0x28f0] ;  /* 0x0028f00001067983 */ /* 0x000ea80000100a00 */
[----:B------:R0:W-:Y:S04]  /*18580*/  STL [R1+0x918], R3 ;  /* 0x0009180301007387 */ /* 0x0001e80000100800 */
[----:B------:R-:W2:Y:S04]  /*18590*/  LDL.64 R28, [R1+0x28d0] ;  /* 0x0028d000011c7983 */ /* 0x000ea80000100a00 */
[----:B------:R-:W2:Y:S04]  /*185a0*/  LDL.64 R26, [R1+0x28c8] ;  /* 0x0028c800011a7983 */ /* 0x000ea80000100a00 */
[----:B0-----:R-:W2:Y:S04]  /*185b0*/  LDG.E.U16 R3, desc[UR10][R8.64] ;  /* 0x0000000a08037981 */ /* 0x001ea8000c1e1500 */
[----:B------:R-:W4:Y:S04]  /*185c0*/  LDL.64 R22, [R1+0x28c0] ;  /* 0x0028c00001167983 */ /* 0x000f280000100a00 */
[----:B------:R-:W4:Y:S04]  /*185d0*/  LDL.64 R8, [R1+0x28e8] ;  /* 0x0028e80001087983 */ /* 0x000f280000100a00 */
[----:B---3--:R0:W-:Y:S04]  /*185e0*/  STL [R1+0x914], R21 ;  /* 0x0009141501007387 */ /* 0x0081e80000100800 */
[----:B0-----:R-:W3:Y:S04]  /*185f0*/  LDL.64 R20, [R1+0x28b8] ;  /* 0x0028b80001147983 */ /* 0x001ee80000100a00 */
[----:B--2---:R-:W-:Y:S04]  /*18600*/  STL [R1+0x90c], R3 ;  /* 0x00090c0301007387 */ /* 0x004fe80000100800 */
[----:B----4-:R0:W-:Y:S04]  /*18610*/  STL [R1+0x910], R2 ;  /* 0x0009100201007387 */ /* 0x0101e80000100800 */
[----:B0-----:R-:W2:Y:S04]  /*18620*/  LDL.64 R2, [R1+0x28b0] ;  /* 0x0028b00001027983 */ /* 0x001ea80000100a00 */
        /* <DEDUP_REMOVED lines=19> */
[C---:B---3--:R-:W-:Y:S01]  /*18760*/  IMAD.WIDE R8, R0.reuse, 0x2, R22 ;  /* 0x0000000200087825 */ /* 0x048fe200078e0216 */
[----:B----4-:R0:W-:Y:S03]  /*18770*/  STL [R1+0x8f4], R11 ;  /* 0x0008f40b01007387 */ /* 0x0101e60000100800 */
[C---:B0-----:R-:W-:Y:S02]  /*18780*/  IMAD.WIDE R10, R0.reuse, 0x2, R20 ;  /* 0x00000002000a7825 */ /* 0x041fe400078e0214 */
[----:B------:R-:W3:Y:S04]  /*18790*/  LDG.E.U16 R21, desc[UR10][R4.64] ;  /* 0x0000000a04157981 */ /* 0x000ee8000c1e1500 */
[----:B--2---:R0:W-:Y:S04]  /*187a0*/  STL [R1+0x8f0], R13 ;  /* 0x0008f00d01007387 */ /* 0x0041e80000100800 */
[----:B------:R-:W2:Y:S04]  /*187b0*/  LDG.E.U16 R11, desc[UR10][R10.64] ;  /* 0x0000000a0a0b7981 */ /* 0x000ea8000c1e1500 */
[----:B------:R-:W4:Y:S01]  /*187c0*/  LDL.64 R4, [R1+0x28a8] ;  /* 0x0028a80001047983 */ /* 0x000f220000100a00 */
[----:B0-----:R-:W-:-:S03]  /*187d0*/  IMAD.WIDE R12, R0, 0x2, R2 ;  /* 0x00000002000c7825 */ /* 0x001fc600078e0202 */
[----:B------:R-:W2:Y:S04]  /*187e0*/  LDG.E.U16 R3, desc[UR10][R8.64] ;  /* 0x0000000a08037981 */ /* 0x000ea8000c1e1500 */
[----:B------:R-:W4:Y:S04]  /*187f0*/  LDG.E.U16 R2, desc[UR10][R6.64] ;  /* 0x0000000a06027981 */ /* 0x000f28000c1e1500 */
[----:B------:R-:W4:Y:S04]  /*18800*/  LDG.E.U16 R13, desc[UR10][R12.64] ;  /* 0x0000000a0c0d7981 */ /* 0x000f28000c1e1500 */
[----:B------:R-:W4:Y:S04]  /*18810*/  LDL.64 R8, [R1+0x2898] ;  /* 0x0028980001087983 */ /* 0x000f280000100a00 */
[----:B------:R-:W4:Y:S04]  /*18820*/  LDL.64 R6, [R1+0x28a0] ;  /* 0x0028a00001067983 */ /* 0x000f280000100a00 */
[----:B------:R-:W4:Y:S04]  /*18830*/  LDL.64 R28, [R1+0x2880] ;  /* 0x00288000011c7983 */ /* 0x000f280000100a00 */
        /* <DEDUP_REMOVED lines=414> */
[----:B------:R-:W-:-:S06]  /*1a220*/  IMAD.WIDE R4, R0, 0x2, R4 ;  /* 0x0000000200047825 */ /* 0x000fcc00078e0204 */
[----:B------:R-:W3:Y:S04]  /*1a230*/  LDG.E.U16 R5, desc[UR10][R4.64] ;  /* 0x0000000a04057981 */ /* 0x000ee8000c1e1500 */
[----:B------:R0:W3:Y:S01]  /*1a240*/  LDG.E.U16 R9, desc[UR10][R6.64] ;  /* 0x0000000a06097981 */ /* 0x0000e2000c1e1500 */
[----:B----4-:R-:W-:-:S06]  /*1a250*/  IMAD.WIDE R10, R0, 0x2, R10 ;  /* 0x00000002000a7825 */ /* 0x010fcc00078e020a */
[----:B------:R-:W4:Y:S01]  /*1a260*/  LDG.E.U16 R11, desc[UR10][R10.64] ;  /* 0x0000000a0a0b7981 */ /* 0x000f22000c1e1500 */
[----:B--2---:R-:W-:-:S06]  /*1a270*/  IMAD.WIDE R12, R0, 0x2, R12 ;  /* 0x00000002000c7825 */ /* 0x004fcc00078e020c */
[----:B------:R-:W2:Y:S01]  /*1a280*/  LDG.E.U16 R13, desc[UR10][R12.64] ;  /* 0x0000000a0c0d7981 */ /* 0x000ea2000c1e1500 */
[----:B0-----:R-:W-:-:S03]  /*1a290*/  IMAD.WIDE R6, R0, 0x2, R22 ;  /* 0x0000000200067825 */ /* 0x001fc600078e0216 */
[----:B--2---:R0:W-:Y:S04]  /*1a2a0*/  STL [R1+0x53c], R13 ;  /* 0x00053c0d01007387 */ /* 0x0041e80000100800 */
[----:B----4-:R1:W-:Y:S04]  /*1a2b0*/  STL [R1+0x538], R11 ;  /* 0x0005380b01007387 */ /* 0x0103e80000100800 */
[----:B---3--:R-:W-:Y:S01]  /*1a2c0*/  STL [R1+0x544], R9 ;  /* 0x0005440901007387 */ /* 0x008fe20000100800 */
[----:B0-----:R-:W-:-:S03]  /*1a2d0*/  IMAD.WIDE R12, R0, 0x2, R28 ;  /* 0x00000002000c7825 */ /* 0x001fc600078e021c */
[----:B------:R0:W-:Y:S01]  /*1a2e0*/  STL [R1+0x534], R8 ;  /* 0x0005340801007387 */ /* 0x0001e20000100800 */
[----:B-1----:R-:W-:-:S03]  /*1a2f0*/  IMAD.WIDE R10, R0, 0x2, R26 ;  /* 0x00000002000a7825 */ /* 0x002fc600078e021a */
[----:B------:R1:W-:Y:S04]  /*1a300*/  STL [R1+0x540], R5 ;  /* 0x0005400501007387 */ /* 0x0003e80000100800 */
[----:B------:R-:W2:Y:S01]  /*1a310*/  LDL.64 R28, [R1+0x2510] ;  /* 0x00251000011c7983 */ /* 0x000ea20000100a00 */
[----:B0-----:R-:W-:-:S03]  /*1a320*/  IMAD.WIDE R8, R0, 0x2, R20 ;  /* 0x0000000200087825 */ /* 0x001fc600078e0214 */
[----:B------:R-:W3:Y:S01]  /*1a330*/  LDG.E.U16 R21, desc[UR10][R12.64] ;  /* 0x0000000a0c157981 */ /* 0x000ee2000c1e1500 */
[----:B-1----:R-:W-:-:S03]  /*1a340*/  IMAD.WIDE R4, R0, 0x2, R2 ;  /* 0x0000000200047825 */ /* 0x002fc600078e0202 */
[----:B------:R-:W4:Y:S04]  /*1a350*/  LDG.E.U16 R3, desc[UR10][R6.64] ;  /* 0x0000000a06037981 */ /* 0x000f28000c1e1500 */
[----:B------:R-:W2:Y:S04]  /*1a360*/  LDG.E.U16 R2, desc[UR10][R10.64] ;  /* 0x0000000a0a027981 */ /* 0x000ea8000c1e1500 */
[----:B------:R-:W2:Y:S04]  /*1a370*/  LDG.E.U16 R9, desc[UR10][R8.64] ;  /* 0x0000000a08097981 */ /* 0x000ea8000c1e1500 */
[----:B------:R-:W2:Y:S04]  /*1a380*/  LDL.64 R6, [R1+0x2538] ;  /* 0x0025380001067983 */ /* 0x000ea80000100a00 */
[----:B------:R-:W2:Y:S04]  /*1a390*/  LDG.E.U16 R5, desc[UR10][R4.64] ;  /* 0x0000000a04057981 */ /* 0x000ea8000c1e1500 */
[----:B------:R-:W2:Y:S04]  /*1a3a0*/  LDL.64 R12, [R1+0x2520] ;  /* 0x00252000010c7983 */ /* 0x000ea80000100a00 */
[----:B------:R-:W2:Y:S04]  /*1a3b0*/  LDL.64 R10, [R1+0x2528] ;  /* 0x00252800010a7983 */ /* 0x000ea80000100a00 */
[----:B------:R-:W2:Y:S04]  /*1a3c0*/  LDL.64 R26, [R1+0x2508] ;  /* 0x00250800011a7983 */ /* 0x000ea80000100a00 */
[----:B------:R-:W2:Y:S04]  /*1a3d0*/  LDL.64 R22, [R1+0x2500] ;  /* 0x0025000001167983 */ /* 0x000ea80000100a00 */
[----:B---3--:R0:W-:Y:S04]  /*1a3e0*/  STL [R1+0x51c], R21 ;  /* 0x00051c1501007387 */ /* 0x0081e80000100800 */
[----:B0-----:R-:W3:Y:S04]  /*1a3f0*/  LDL.64 R20, [R1+0x24f8] ;  /* 0x0024f80001147983 */ /* 0x001ee80000100a00 */
[----:B----4-:R-:W-:Y:S04]  /*1a400*/  STL [R1+0x548], R3 ;  /* 0x0005480301007387 */ /* 0x010fe80000100800 */
[----:B--2---:R0:W-:Y:S01]  /*1a410*/  STL [R1+0x518], R2 ;  /* 0x0005180201007387 */ /* 0x0041e20000100800 */
[----:B------:R-:W-:-:S06]  /*1a420*/  IMAD.WIDE R6, R0, 0x2, R6 ;  /* 0x0000000200067825 */ /* 0x000fcc00078e0206 */
[----:B------:R-:W2:Y:S04]  /*1a430*/  LDG.E.U16 R7, desc[UR10][R6.64] ;  /* 0x0000000a06077981 */ /* 0x000ea8000c1e1500 */
[----:B0-----:R-:W4:Y:S04]  /*1a440*/  LDL.64 R2, [R1+0x24f0] ;  /* 0x0024f00001027983 */ /* 0x001f280000100a00 */
[----:B------:R0:W-:Y:S04]  /*1a450*/  STL [R1+0x530], R9 ;  /* 0x0005300901007387 */ /* 0x0001e80000100800 */
[----:B0-----:R-:W3:Y:S04]  /*1a460*/  LDL.64 R8, [R1+0x2530] ;  /* 0x0025300001087983 */ /* 0x001ee80000100a00 */
[----:B------:R0:W-:Y:S04]  /*1a470*/  STL [R1+0x52c], R5 ;  /* 0x00052c0501007387 */ /* 0x0001e80000100800 */
[----:B0-----:R-:W4:Y:S01]  /*1a480*/  LDL.64 R4, [R1+0x2518] ;  /* 0x0025180001047983 */ /* 0x001f220000100a00 */
[----:B------:R-:W-:-:S04]  /*1a490*/  IMAD.WIDE R12, R0, 0x2, R12 ;  /* 0x00000002000c7825 */ /* 0x000fc800078e020c */
[----:B------:R-:W-:-:S05]  /*1a4a0*/  IMAD.WIDE R10, R0, 0x2, R10 ;  /* 0x00000002000a7825 */ /* 0x000fca00078e020a */
[----:B------:R-:W4:Y:S04]  /*1a4b0*/  LDG.E.U16 R6, desc[UR10][R10.64] ;  /* 0x0000000a0a067981 */ /* 0x000f28000c1e1500 */
[----:B--2---:R0:W-:Y:S04]  /*1a4c0*/  STL [R1+0x528], R7 ;  /* 0x0005280701007387 */ /* 0x0041e80000100800 */
[----:B0-----:R0:W2:Y:S01]  /*1a4d0*/  LDG.E.U16 R7, desc[UR10][R12.64] ;  /* 0x0000000a0c077981 */ /* 0x0010a2000c1e1500 */
[----:B---3--:R-:W-:-:S06]  /*1a4e0*/  IMAD.WIDE R8, R0, 0x2, R8 ;  /* 0x0000000200087825 */ /* 0x008fcc00078e0208 */
[----:B------:R-:W3:Y:S01]  /*1a4f0*/  LDG.E.U16 R9, desc[UR10][R8.64] ;  /* 0x0000000a08097981 */ /* 0x000ee2000c1e1500 */
[----:B----4-:R-:W-:-:S06]  /*1a500*/  IMAD.WIDE R4, R0, 0x2, R4 ;  /* 0x0000000200047825 */ /* 0x010fcc00078e0204 */
[----:B------:R-:W4:Y:S01]  /*1a510*/  LDG.E.U16 R5, desc[UR10][R4.64] ;  /* 0x0000000a04057981 */ /* 0x000f22000c1e1500 */
[----:B0-----:R-:W-:-:S04]  /*1a520*/  IMAD.WIDE R12, R0, 0x2, R28 ;  /* 0x00000002000c7825 */ /* 0x001fc800078e021c */
[C---:B------:R-:W-:Y:S01]  /*1a530*/  IMAD.WIDE R10, R0.reuse, 0x2, R26 ;  /* 0x00000002000a7825 */ /* 0x040fe200078e021a */
[----:B---3--:R0:W-:Y:S04]  /*1a540*/  STL [R1+0x524], R9 ;  /* 0x0005240901007387 */ /* 0x0081e80000100800 */
[----:B--2---:R-:W-:Y:S04]  /*1a550*/  STL [R1+0x514], R7 ;  /* 0x0005140701007387 */ /* 0x004fe80000100800 */
[----:B------:R1:W-:Y:S01]  /*1a560*/  STL [R1+0x520], R6 ;  /* 0x0005200601007387 */ /* 0x0003e20000100800 */
[----:B0-----:R-:W-:-:S03]  /*1a570*/  IMAD.WIDE R8, R0, 0x2, R22 ;  /* 0x0000000200087825 */ /* 0x001fc600078e0216 */
[----:B----4-:R0:W-:Y:S01]  /*1a580*/  STL [R1+0x510], R5 ;  /* 0x0005100501007387 */ /* 0x0101e20000100800 */
[----:B-1----:R-:W-:-:S03]  /*1a590*/  IMAD.WIDE R6, R0, 0x2, R20 ;  /* 0x0000000200067825 */ /* 0x002fc600078e0214 */
[----:B------:R-:W2:Y:S04]  /*1a5a0*/  LDL.64 R28, [R1+0x24c0] ;  /* 0x0024c000011c7983 */ /* 0x000ea80000100a00 */
[----:B------:R-:W3:Y:S01]  /*1a5b0*/  LDG.E.U16 R21, desc[UR10][R12.64] ;  /* 0x0000000a0c157981 */ /* 0x000ee2000c1e1500 */
[----:B0-----:R-:W-:-:S03]  /*1a5c0*/  IMAD.WIDE R4, R0, 0x2, R2 ;  /* 0x0000000200047825 */ /* 0x001fc600078e0202 */
[----:B------:R-:W4:Y:S04]  /*1a5d0*/  LDG.E.U16 R3, desc[UR10][R8.64] ;  /* 0x0000000a08037981 */ /* 0x000f28000c1e1500 */
[----:B------:R-:W2:Y:S04]  /*1a5e0*/  LDG.E.U16 R2, desc[UR10][R10.64] ;  /* 0x0000000a0a027981 */ /* 0x000ea8000c1e1500 */
[----:B------:R-:W2:Y:S04]  /*1a5f0*/  LDG.E.U16 R7, desc[UR10][R6.64] ;  /* 0x0000000a06077981 */ /* 0x000ea8000c1e1500 */
[----:B------:R-:W2:Y:S04]  /*1a600*/  LDG.E.U16 R5, desc[UR10][R4.64] ;  /* 0x0000000a04057981 */ /* 0x000ea8000c1e1500 */
[----:B------:R-:W2:Y:S04]  /*1a610*/  LDL.64 R12, [R1+0x24e8] ;  /* 0x0024e800010c7983 */ /* 0x000ea80000100a00 */
[----:B------:R-:W2:Y:S04]  /*1a620*/  LDL.64 R10, [R1+0x24e0] ;  /* 0x0024e000010a7983 */ /* 0x000ea80000100a00 */
[----:B------:R-:W2:Y:S04]  /*1a630*/  LDL.64 R8, [R1+0x24d8] ;  /* 0x0024d80001087983 */ /* 0x000ea80000100a00 */
[----:B------:R-:W2:Y:S04]  /*1a640*/  LDL.64 R26, [R1+0x24b8] ;  /* 0x0024b800011a7983 */ /* 0x000ea80000100a00 */
[----:B------:R-:W2:Y:S04]  /*1a650*/  LDL.64 R22, [R1+0x24b0] ;  /* 0x0024b00001167983 */ /* 0x000ea80000100a00 */
[----:B---3--:R0:W-:Y:S04]  /*1a660*/  STL [R1+0x508], R21 ;  /* 0x0005081501007387 */ /* 0x0081e80000100800 */
[----:B0-----:R-:W3:Y:S04]  /*1a670*/  LDL.64 R20, [R1+0x24a8] ;  /* 0x0024a80001147983 */ /* 0x001ee80000100a00 */
[----:B----4-:R-:W-:Y:S04]  /*1a680*/  STL [R1+0x4d4], R3 ;  /* 0x0004d40301007387 */ /* 0x010fe80000100800 */
[----:B--2---:R0:W-:Y:S04]  /*1a690*/  STL [R1+0x504], R2 ;  /* 0x0005040201007387 */ /* 0x0041e80000100800 */
        /* <DEDUP_REMOVED lines=70> */
[----:B------:R-:W4:Y:S04]  /*1ab00*/  LDL.64 R28, [R1+0x2420] ;  /* 0x00242000011c7983 */ /* 0x000f280000100a00 */
[----:B------:R-:W4:Y:S04]  /*1ab10*/  LDL.64 R8, [R1+0x2440] ;  /* 0x0024400001087983 */ /* 0x000f280000100a00 */
[----:B------:R-:W4:Y:S04]  /*1ab20*/  LDL.64 R10, [R1+0x2438] ;  /* 0x00243800010a7983 */ /* 0x000f280000100a00 */
[----:B------:R-:W4:Y:S04]  /*1ab30*/  LDL.64 R26, [R1+0x2418] ;  /* 0x00241800011a7983 */ /* 0x000f280000100a00 */
[----:B------:R-:W4:Y:S04]  /*1ab40*/  LDL.64 R22, [R1+0x2410] ;  /* 0x0024100001167983 */ /* 0x000f280000100a00 */
[----:B------:R-:W4:Y:S04]  /*1ab50*/  LDG.E.U16 R5, desc[UR10][R4.64] ;  /* 0x0000000a04057981 */ /* 0x000f28000c1e1500 */
        /* <DEDUP_REMOVED lines=9> */
[----:B----4-:R-:W-:-:S06]  /*1abf0*/  IMAD.WIDE R6, R0, 0x2, R6 ;  /* 0x0000000200067825 */ /* 0x010fcc00078e0206 */
[----:B------:R-:W4:Y:S01]  /*1ac00*/  LDG.E.U16 R7, desc[UR10][R6.64] ;  /* 0x0000000a06077981 */ /* 0x000f22000c1e1500 */
[----:B------:R-:W-:-:S04]  /*1ac10*/  IMAD.WIDE R8, R0, 0x2, R8 ;  /* 0x0000000200087825 */ /* 0x000fc800078e0208 */
[C---:B------:R-:W-:Y:S02]  /*1ac20*/  IMAD.WIDE R12, R0.reuse, 0x2, R12 ;  /* 0x00000002000c7825 */ /* 0x040fe400078e020c */
[----:B------:R-:W3:Y:S02]  /*1ac30*/  LDG.E.U16 R9, desc[UR10][R8.64] ;  /* 0x0000000a08097981 */ /* 0x000ee4000c1e1500 */
[----:B------:R-:W-:-:S04]  /*1ac40*/  IMAD.WIDE R10, R0, 0x2, R10 ;  /* 0x00000002000a7825 */ /* 0x000fc800078e020a */
[C---:B--2---:R-:W-:Y:S01]  /*1ac50*/  IMAD.WIDE R4, R0.reuse, 0x2, R4 ;  /* 0x0000000200047825 */ /* 0x044fe200078e0204 */
[----:B------:R0:W2:Y:S05]  /*1ac60*/  LDG.E.U16 R6, desc[UR10][R10.64] ;  /* 0x0000000a0a067981 */ /* 0x0000aa000c1e1500 */
[----:B------:R-:W2:Y:S04]  /*1ac70*/  LDG.E.U16 R5, desc[UR10][R4.64] ;  /* 0x0000000a04057981 */ /* 0x000ea8000c1e1500 */
[----:B----4-:R1:W-:Y:S04]  /*1ac80*/  STL [R1+0x4c0], R7 ;  /* 0x0004c00701007387 */ /* 0x0103e80000100800 */
[----:B-1----:R1:W4:Y:S01]  /*1ac90*/  LDG.E.U16 R7, desc[UR10][R12.64] ;  /* 0x0000000a0c077981 */ /* 0x002322000c1e1500 */
[----:B0-----:R-:W-:-:S03]  /*1aca0*/  IMAD.WIDE R10, R0, 0x2, R26 ;  /* 0x00000002000a7825 */ /* 0x001fc600078e021a */
[----:B---3--:R0:W-:Y:S01]  /*1acb0*/  STL [R1+0x4bc], R9 ;  /* 0x0004bc0901007387 */ /* 0x0081e20000100800 */
[----:B-1----:R-:W-:-:S04]  /*1acc0*/  IMAD.WIDE R12, R0, 0x2, R28 ;  /* 0x00000002000c7825 */ /* 0x002fc800078e021c */
[C---:B0-----:R-:W-:Y:S01]  /*1acd0*/  IMAD.WIDE R8, R0.reuse, 0x2, R22 ;  /* 0x0000000200087825 */ /* 0x041fe200078e0216 */
[----:B----4-:R-:W-:Y:S04]  /*1ace0*/  STL [R1+0x4a4], R7 ;  /* 0x0004a40701007387 */ /* 0x010fe80000100800 */
[----:B--2---:R0:W-:Y:S04]  /*1acf0*/  STL [R1+0x4b8], R6 ;  /* 0x0004b80601007387 */ /* 0x0041e80000100800 */
        /* <DEDUP_REMOVED lines=34> */
[----:B---3--:R-:W-:Y:S04]  /*1af20*/  STL [R1+0x488], R13 ;  /* 0x0004880d01007387 */ /* 0x008fe80000100800 */
[----:B------:R0:W-:Y:S04]  /*1af30*/  STL [R1+0x474], R12 ;  /* 0x0004740c01007387 */ /* 0x0001e80000100800 */
[----:B------:R1:W-:Y:S01]  /*1af40*/  STL [R1+0x484], R9 ;  /* 0x0004840901007387 */ /* 0x0003e20000100800 */
[----:B0-----:R-:W-:-:S04]  /*1af50*/  IMAD.WIDE R12, R0, 0x2, R26 ;  /* 0x00000002000c7825 */ /* 0x001fc800078e021a */
[C---:B-1----:R-:W-:Y:S01]  /*1af60*/  IMAD.WIDE R8, R0.reuse, 0x2, R22 ;  /* 0x0000000200087825 */ /* 0x042fe200078e0216 */
        /* <DEDUP_REMOVED lines=58> */
[----:B----4-:R0:W-:Y:S01]  /*1b310*/  STL [R1+0x3ac], R2 ;  /* 0x0003ac0201007387 */ /* 0x0101e20000100800 */
        /* <DEDUP_REMOVED lines=19> */
[----:B--2---:R-:W-:Y:S01]  /*1b450*/  STL [R1+0x410], R13 ;  /* 0x0004100d01007387 */ /* 0x004fe20000100800 */
[----:B0-----:R-:W-:-:S03]  /*1b460*/  IMAD.WIDE R6, R0, 0x2, R28 ;  /* 0x0000000200067825 */ /* 0x001fc600078e021c */
[----:B------:R0:W-:Y:S04]  /*1b470*/  STL [R1+0x428], R12 ;  /* 0x0004280c01007387 */ /* 0x0001e80000100800 */
[----:B----4-:R1:W-:Y:S04]  /*1b480*/  STL [R1+0x40c], R5 ;  /* 0x00040c0501007387 */ /* 0x0103e80000100800 */
        /* <DEDUP_REMOVED lines=32> */
[----:B----4-:R0:W-:Y:S04]  /*1b690*/  STL [R1+0x3e8], R13 ;  /* 0x0003e80d01007387 */ /* 0x0101e80000100800 */
[----:B---3--:R1:W-:Y:S04]  /*1b6a0*/  STL [R1+0x3e4], R11 ;  /* 0x0003e40b01007387 */ /* 0x0083e80000100800 */
[----:B------:R3:W-:Y:S01]  /*1b6b0*/  STL [R1+0x3e0], R9 ;  /* 0x0003e00901007387 */ /* 0x0007e20000100800 */
[----:B0-----:R-:W-:-:S03]  /*1b6c0*/  IMAD.WIDE R12, R0, 0x2, R28 ;  /* 0x00000002000c7825 */ /* 0x001fc600078e021c */
[----:B------:R0:W-:Y:S01]  /*1b6d0*/  STL [R1+0x3f0], R7 ;  /* 0x0003f00701007387 */ /* 0x0001e20000100800 */
[----:B-1----:R-:W-:-:S04]  /*1b6e0*/  IMAD.WIDE R10, R0, 0x2, R26 ;  /* 0x00000002000a7825 */ /* 0x002fc800078e021a */
[C---:B---3--:R-:W-:Y:S01]  /*1b6f0*/  IMAD.WIDE R8, R0.reuse, 0x2, R22 ;  /* 0x0000000200087825 */ /* 0x048fe200078e0216 */
[----:B--2---:R1:W-:Y:S03]  /*1b700*/  STL [R1+0x3ec], R5 ;  /* 0x0003ec0501007387 */ /* 0x0043e60000100800 */
[C---:B0-----:R-:W-:Y:S01]  /*1b710*/  IMAD.WIDE R6, R0.reuse, 0x2, R20 ;  /* 0x0000000200067825 */ /* 0x041fe200078e0214 */
[----:B------:R-:W2:Y:S04]  /*1b720*/  LDL.64 R28, [R1+0x2290] ;  /* 0x00229000011c7983 */ /* 0x000ea80000100a00 */
        /* <DEDUP_REMOVED lines=52> */
[----:B0-----:R-:W3:Y:S01]  /*1ba70*/  LDL.64 R20, [R1+0x2228] ;  /* 0x0022280001147983 */ /* 0x001ee20000100a00 */
[----:B----4-:R-:W-:-:S03]  /*1ba80*/  IMAD.WIDE R12, R0, 0x2, R12 ;  /* 0x00000002000c7825 */ /* 0x010fc600078e020c */
[----:B--2---:R-:W-:Y:S04]  /*1ba90*/  STL [R1+0x334], R3 ;  /* 0x0003340301007387 */ /* 0x004fe80000100800 */
[----:B------:R0:W-:Y:S04]  /*1baa0*/  STL [R1+0x3a4], R2 ;  /* 0x0003a40201007387 */ /* 0x0001e80000100800 */
[----:B------:R-:W2:Y:S04]  /*1bab0*/  LDG.E.U16 R13, desc[UR10][R12.64] ;  /* 0x0000000a0c0d7981 */ /* 0x000ea8000c1e1500 */
[----:B0-----:R-:W4:Y:S04]  /*1bac0*/  LDL.64 R2, [R1+0x2220] ;  /* 0x0022200001027983 */ /* 0x001f280000100a00 */
[----:B------:R0:W-:Y:S04]  /*1bad0*/  STL [R1+0x330], R7 ;  /* 0x0003300701007387 */ /* 0x0001e80000100800 */
[----:B0-----:R-:W3:Y:S04]  /*1bae0*/  LDL.64 R6, [R1+0x2250] ;  /* 0x0022500001067983 */ /* 0x001ee80000100a00 */
[----:B------:R0:W-:Y:S04]  /*1baf0*/  STL [R1+0x3b4], R5 ;  /* 0x0003b40501007387 */ /* 0x0001e80000100800 */
[----:B0-----:R-:W4:Y:S01]  /*1bb00*/  LDL.64 R4, [R1+0x2248] ;  /* 0x0022480001047983 */ /* 0x001f220000100a00 */
[----:B------:R-:W-:-:S04]  /*1bb10*/  IMAD.WIDE R10, R0, 0x2, R10 ;  /* 0x00000002000a7825 */ /* 0x000fc800078e020a */
[C---:B------:R-:W-:Y:S02]  /*1bb20*/  IMAD.WIDE R8, R0.reuse, 0x2, R8 ;  /* 0x0000000200087825 */ /* 0x040fe400078e0208 */
[----:B------:R-:W4:Y:S04]  /*1bb30*/  LDG.E.U16 R11, desc[UR10][R10.64] ;  /* 0x0000000a0a0b7981 */ /* 0x000f28000c1e1500 */
[----:B------:R-:W4:Y:S04]  /*1bb40*/  LDG.E.U16 R12, desc[UR10][R8.64] ;  /* 0x0000000a080c7981 */ /* 0x000f28000c1e1500 */
[----:B--2---:R0:W-:Y:S01]  /*1bb50*/  STL [R1+0x38c], R13 ;  /* 0x00038c0d01007387 */ /* 0x0041e20000100800 */
[----:B---3--:R-:W-:-:S05]  /*1bb60*/  IMAD.WIDE R6, R0, 0x2, R6 ;  /* 0x0000000200067825 */ /* 0x008fca00078e0206 */
[----:B0-----:R0:W2:Y:S01]  /*1bb70*/  LDG.E.U16 R13, desc[UR10][R6.64] ;  /* 0x0000000a060d7981 */ /* 0x0010a2000c1e1500 */
[----:B----4-:R-:W-:-:S06]  /*1bb80*/  IMAD.WIDE R4, R0, 0x2, R4 ;  /* 0x0000000200047825 */ /* 0x010fcc00078e0204 */
[----:B------:R-:W3:Y:S01]  /*1bb90*/  LDG.E.U16 R5, desc[UR10][R4.64] ;  /* 0x0000000a04057981 */ /* 0x000ee2000c1e1500 */
[----:B0-----:R-:W-:-:S03]  /*1bba0*/  IMAD.WIDE R6, R0, 0x2, R28 ;  /* 0x0000000200067825 */ /* 0x001fc600078e021c */
[----:B------:R0:W-:Y:S01]  /*1bbb0*/  STL [R1+0x388], R11 ;  /* 0x0003880b01007387 */ /* 0x0001e20000100800 */
[----:B------:R-:W-:-:S04]  /*1bbc0*/  IMAD.WIDE R8, R0, 0x2, R26 ;  /* 0x0000000200087825 */ /* 0x000fc800078e021a */
[C---:B0-----:R-:W-:Y:S01]  /*1bbd0*/  IMAD.WIDE R10, R0.reuse, 0x2, R22 ;  /* 0x00000002000a7825 */ /* 0x041fe200078e0216 */
[----:B--2---:R-:W-:Y:S04]  /*1bbe0*/  STL [R1+0x3a0], R13 ;  /* 0x0003a00d01007387 */ /* 0x004fe80000100800 */
[----:B------:R0:W-:Y:S02]  /*1bbf0*/  STL [R1+0x384], R12 ;  /* 0x0003840c01007387 */ /* 0x0001e40000100800 */
[C---:B0-----:R-:W-:Y:S02]  /*1bc00*/  IMAD.WIDE R12, R0.reuse, 0x2, R20 ;  /* 0x00000002000c7825 */ /* 0x041fe400078e0214 */
[----:B---3--:R0:W-:Y:S04]  /*1bc10*/  STL [R1+0x39c], R5 ;  /* 0x00039c0501007387 */ /* 0x0081e80000100800 */
[----:B------:R-:W2:Y:S04]  /*1bc20*/  LDG.E.U16 R21, desc[UR10][R6.64] ;  /* 0x0000000a06157981 */ /* 0x000ea8000c1e1500 */
[----:B------:R-:W3:Y:S01]  /*1bc30*/  LDG.E.U16 R13, desc[UR10][R12.64] ;  /* 0x0000000a0c0d7981 */ /* 0x000ee2000c1e1500 */
[----:B0-----:R-:W-:-:S03]  /*1bc40*/  IMAD.WIDE R4, R0, 0x2, R2 ;  /* 0x0000000200047825 */ /* 0x001fc600078e0202 */
[----:B------:R-:W4:Y:S04]  /*1bc50*/  LDG.E.U16 R3, desc[UR10][R10.64] ;  /* 0x0000000a0a037981 */ /* 0x000f28000c1e1500 */
[----:B------:R-:W3:Y:S04]  /*1bc60*/  LDG.E.U16 R2, desc[UR10][R8.64] ;  /* 0x0000000a08027981 */ /* 0x000ee8000c1e1500 */
[----:B------:R-:W3:Y:S04]  /*1bc70*/  LDG.E.U16 R5, desc[UR10][R4.64] ;  /* 0x0000000a04057981 */ /* 0x000ee8000c1e1500 */
[----:B------:R-:W3:Y:S04]  /*1bc80*/  LDL.64 R6, [R1+0x2200] ;  /* 0x0022000001067983 */ /* 0x000ee80000100a00 */
[----:B------:R-:W3:Y:S04]  /*1bc90*/  LDL.64 R8, [R1+0x2208] ;  /* 0x0022080001087983 */ /* 0x000ee80000100a00 */
[----:B------:R-:W3:Y:S04]  /*1bca0*/  LDL.64 R10, [R1+0x2210] ;  /* 0x00221000010a7983 */ /* 0x000ee80000100a00 */
[----:B------:R-:W3:Y:S04]  /*1bcb0*/  LDL.64 R28, [R1+0x21f0] ;  /* 0x0021f000011c7983 */ /* 0x000ee80000100a00 */
[----:B------:R-:W3:Y:S04]  /*1bcc0*/  LDL.64 R26, [R1+0x21e8] ;  /* 0x0021e800011a7983 */ /* 0x000ee80000100a00 */
[----:B------:R-:W3:Y:S04]  /*1bcd0*/  LDL.64 R22, [R1+0x21e0] ;  /* 0x0021e00001167983 */ /* 0x000ee80000100a00 */
[----:B--2---:R0:W-:Y:S04]  /*1bce0*/  STL [R1+0x398], R21 ;  /* 0x0003981501007387 */ /* 0x0041e80000100800 */
[----:B0-----:R-:W2:Y:S04]  /*1bcf0*/  LDL.64 R20, [R1+0x21d8] ;  /* 0x0021d80001147983 */ /* 0x001ea80000100a00 */
[----:B----4-:R-:W-:Y:S04]  /*1bd00*/  STL [R1+0x390], R3 ;  /* 0x0003900301007387 */ /* 0x010fe80000100800 */
[----:B---3--:R0:W-:Y:S04]  /*1bd10*/  STL [R1+0x394], R2 ;  /* 0x0003940201007387 */ /* 0x0081e80000100800 */
        /* <DEDUP_REMOVED lines=211> */
[----:B----4-:R-:W-:-:S05]  /*1ca50*/  IMAD.WIDE R6, R0, 0x2, R6 ;  /* 0x0000000200067825 */ /* 0x010fca00078e0206 */
[----:B------:R0:W4:Y:S01]  /*1ca60*/  LDG.E.U16 R9, desc[UR10][R6.64] ;  /* 0x0000000a06097981 */ /* 0x000122000c1e1500 */
[----:B--2---:R-:W-:-:S06]  /*1ca70*/  IMAD.WIDE R4, R0, 0x2, R4 ;  /* 0x0000000200047825 */ /* 0x004fcc00078e0204 */
[----:B------:R-:W2:Y:S01]  /*1ca80*/  LDG.E.U16 R5, desc[UR10][R4.64] ;  /* 0x0000000a04057981 */ /* 0x000ea2000c1e1500 */
[----:B0-----:R-:W-:-:S03]  /*1ca90*/  IMAD.WIDE R6, R0, 0x2, R22 ;  /* 0x0000000200067825 */ /* 0x001fc600078e0216 */
[----:B---3--:R0:W-:Y:S04]  /*1caa0*/  STL [R1+0x29c], R13 ;  /* 0x00029c0d01007387 */ /* 0x0081e80000100800 */
[----:B------:R1:W-:Y:S01]  /*1cab0*/  STL [R1+0x234], R11 ;  /* 0x0002340b01007387 */ /* 0x0003e20000100800 */
[----:B0-----:R-:W-:-:S04]  /*1cac0*/  IMAD.WIDE R12, R0, 0x2, R28 ;  /* 0x00000002000c7825 */ /* 0x001fc800078e021c */
[C---:B-1----:R-:W-:Y:S01]  /*1cad0*/  IMAD.WIDE R10, R0.reuse, 0x2, R26 ;  /* 0x00000002000a7825 */ /* 0x042fe200078e021a */
[----:B----4-:R-:W-:Y:S04]  /*1cae0*/  STL [R1+0x2ac], R9 ;  /* 0x0002ac0901007387 */ /* 0x010fe80000100800 */
[----:B------:R0:W-:Y:S02]  /*1caf0*/  STL [R1+0x230], R8 ;  /* 0x0002300801007387 */ /* 0x0001e40000100800 */
[C---:B0-----:R-:W-:Y:S02]  /*1cb00*/  IMAD.WIDE R8, R0.reuse, 0x2, R20 ;  /* 0x0000000200087825 */ /* 0x041fe400078e0214 */
[----:B--2---:R0:W-:Y:S04]  /*1cb10*/  STL [R1+0x2a8], R5 ;  /* 0x0002a80501007387 */ /* 0x0041e80000100800 */
        /* <DEDUP_REMOVED lines=15> */
[----:B---3--:R0:W-:Y:S01]  /*1cc10*/  STL [R1+0x280], R2 ;  /* 0x0002800201007387 */ /* 0x0081e20000100800 */
[----:B------:R-:W-:-:S06]  /*1cc20*/  IMAD.WIDE R6, R0, 0x2, R6 ;  /* 0x0000000200067825 */ /* 0x000fcc00078e0206 */
[----:B------:R-:W3:Y:S04]  /*1cc30*/  LDG.E.U16 R7, desc[UR10][R6.64] ;  /* 0x0000000a06077981 */ /* 0x000ee8000c1e1500 */
[----:B0-----:R-:W4:Y:S04]  /*1cc40*/  LDL.64 R2, [R1+0x1ff0] ;  /* 0x001ff00001027983 */ /* 0x001f280000100a00 */
[----:B------:R0:W-:Y:S04]  /*1cc50*/  STL [R1+0x298], R9 ;  /* 0x0002980901007387 */ /* 0x0001e80000100800 */
[----:B0-----:R-:W2:Y:S04]  /*1cc60*/  LDL.64 R8, [R1+0x2030] ;  /* 0x0020300001087983 */ /* 0x001ea80000100a00 */
[----:B------:R0:W-:Y:S04]  /*1cc70*/  STL [R1+0x294], R5 ;  /* 0x0002940501007387 */ /* 0x0001e80000100800 */
[----:B0-----:R-:W4:Y:S01]  /*1cc80*/  LDL.64 R4, [R1+0x2018] ;  /* 0x0020180001047983 */ /* 0x001f220000100a00 */
[----:B------:R-:W-:-:S04]  /*1cc90*/  IMAD.WIDE R12, R0, 0x2, R12 ;  /* 0x00000002000c7825 */ /* 0x000fc800078e020c */
[----:B------:R-:W-:-:S05]  /*1cca0*/  IMAD.WIDE R10, R0, 0x2, R10 ;  /* 0x00000002000a7825 */ /* 0x000fca00078e020a */
[----:B------:R-:W4:Y:S04]  /*1ccb0*/  LDG.E.U16 R6, desc[UR10][R10.64] ;  /* 0x0000000a0a067981 */ /* 0x000f28000c1e1500 */
[----:B---3--:R0:W-:Y:S04]  /*1ccc0*/  STL [R1+0x290], R7 ;  /* 0x0002900701007387 */ /* 0x0081e80000100800 */
[----:B0-----:R0:W3:Y:S01]  /*1ccd0*/  LDG.E.U16 R7, desc[UR10][R12.64] ;  /* 0x0000000a0c077981 */ /* 0x0010e2000c1e1500 */
[----:B--2---:R-:W-:-:S06]  /*1cce0*/  IMAD.WIDE R8, R0, 0x2, R8 ;  /* 0x0000000200087825 */ /* 0x004fcc00078e0208 */
[----:B------:R-:W2:Y:S01]  /*1ccf0*/  LDG.E.U16 R9, desc[UR10][R8.64] ;  /* 0x0000000a08097981 */ /* 0x000ea2000c1e1500 */
[----:B----4-:R-:W-:-:S06]  /*1cd00*/  IMAD.WIDE R4, R0, 0x2, R4 ;  /* 0x0000000200047825 */ /* 0x010fcc00078e0204 */
[----:B------:R-:W4:Y:S01]  /*1cd10*/  LDG.E.U16 R5, desc[UR10][R4.64] ;  /* 0x0000000a04057981 */ /* 0x000f22000c1e1500 */
[----:B0-----:R-:W-:-:S04]  /*1cd20*/  IMAD.WIDE R12, R0, 0x2, R28 ;  /* 0x00000002000c7825 */ /* 0x001fc800078e021c */
[C---:B------:R-:W-:Y:S01]  /*1cd30*/  IMAD.WIDE R10, R0.reuse, 0x2, R26 ;  /* 0x00000002000a7825 */ /* 0x040fe200078e021a */
[----:B--2---:R0:W-:Y:S04]  /*1cd40*/  STL [R1+0x28c], R9 ;  /* 0x00028c0901007387 */ /* 0x0041e80000100800 */
[----:B---3--:R-:W-:Y:S04]  /*1cd50*/  STL [R1+0x27c], R7 ;  /* 0x00027c0701007387 */ /* 0x008fe80000100800 */
        /* <DEDUP_REMOVED lines=82> */
[----:B0-----:R-:W-:-:S03]  /*1d280*/  IMAD.WIDE R8, R0, 0x2, R26 ;  /* 0x0000000200087825 */ /* 0x001fc600078e021a */
[----:B------:R-:W3:Y:S01]  /*1d290*/  LDG.E.U16 R27, desc[UR10][R10.64] ;  /* 0x0000000a0a1b7981 */ /* 0x000ee2000c1e1500 */
[----:B-1----:R-:W-:-:S03]  /*1d2a0*/  IMAD.WIDE R6, R0, 0x2, R22 ;  /* 0x0000000200067825 */ /* 0x002fc600078e0216 */
        /* <DEDUP_REMOVED lines=14> */
[----:B0-----:R-:W2:Y:S04]  /*1d390*/  LDL.64 R26, [R1+0x1f08] ;  /* 0x001f0800011a7983 */ /* 0x001ea80000100a00 */
[----:B----4-:R-:W-:Y:S04]  /*1d3a0*/  STL [R1+0x208], R21 ;  /* 0x0002081501007387 */ /* 0x010fe80000100800 */
[----:B------:R0:W-:Y:S01]  /*1d3b0*/  STL [R1+0x20c], R20 ;  /* 0x00020c1401007387 */ /* 0x0001e20000100800 */
[----:B------:R-:W-:-:S03]  /*1d3c0*/  IMAD.WIDE R6, R0, 0x2, R6 ;  /* 0x0000000200067825 */ /* 0x000fc600078e0206 */
[----:B0-----:R-:W3:Y:S04]  /*1d3d0*/  LDL.64 R20, [R1+0x1f00] ;  /* 0x001f000001147983 */ /* 0x001ee80000100a00 */
[----:B------:R0:W-:Y:S02]  /*1d3e0*/  STL [R1+0x224], R5 ;  /* 0x0002240501007387 */ /* 0x0001e40000100800 */
[C---:B0-----:R-:W-:Y:S02]  /*1d3f0*/  IMAD.WIDE R4, R0.reuse, 0x2, R2 ;  /* 0x0000000200047825 */ /* 0x041fe400078e0202 */
[----:B------:R-:W4:Y:S02]  /*1d400*/  LDG.E.U16 R2, desc[UR10][R6.64] ;  /* 0x0000000a06027981 */ /* 0x000f24000c1e1500 */
[----:B------:R-:W-:-:S04]  /*1d410*/  IMAD.WIDE R8, R0, 0x2, R8 ;  /* 0x0000000200087825 */ /* 0x000fc800078e0208 */
[C---:B------:R-:W-:Y:S01]  /*1d420*/  IMAD.WIDE R12, R0.reuse, 0x2, R12 ;  /* 0x00000002000c7825 */ /* 0x040fe200078e020c */
[----:B------:R-:W2:Y:S03]  /*1d430*/  LDG.E.U16 R3, desc[UR10][R8.64] ;  /* 0x0000000a08037981 */ /* 0x000ea6000c1e1500 */
[C---:B------:R-:W-:Y:S01]  /*1d440*/  IMAD.WIDE R10, R0.reuse, 0x2, R10 ;  /* 0x00000002000a7825 */ /* 0x040fe200078e020a */
[----:B------:R-:W2:Y:S04]  /*1d450*/  LDL.64 R6, [R1+0x1f18] ;  /* 0x001f180001067983 */ /* 0x000ea80000100a00 */
[----:B------:R0:W3:Y:S04]  /*1d460*/  LDG.E.U16 R9, desc[UR10][R12.64] ;  /* 0x0000000a0c097981 */ /* 0x0000e8000c1e1500 */
[----:B------:R1:W3:Y:S04]  /*1d470*/  LDG.E.U16 R8, desc[UR10][R10.64] ;  /* 0x0000000a0a087981 */ /* 0x0002e8000c1e1500 */
[----:B----4-:R4:W-:Y:S04]  /*1d480*/  STL [R1+0x220], R2 ;  /* 0x0002200201007387 */ /* 0x0109e80000100800 */
[----:B----4-:R3:W4:Y:S01]  /*1d490*/  LDG.E.U16 R2, desc[UR10][R4.64] ;  /* 0x0000000a04027981 */ /* 0x010722000c1e1500 */
[----:B0-----:R-:W-:-:S03]  /*1d4a0*/  IMAD.WIDE R12, R0, 0x2, R22 ;  /* 0x00000002000c7825 */ /* 0x001fc600078e0216 */
[----:B--2---:R0:W-:Y:S01]  /*1d4b0*/  STL [R1+0x21c], R3 ;  /* 0x00021c0301007387 */ /* 0x0041e20000100800 */
[----:B-1----:R-:W-:-:S03]  /*1d4c0*/  IMAD.WIDE R10, R0, 0x2, R6 ;  /* 0x00000002000a7825 */ /* 0x002fc600078e0206 */
[----:B------:R-:W2:Y:S01]  /*1d4d0*/  LDL.64 R22, [R1+0x1ee0] ;  /* 0x001ee00001167983 */ /* 0x000ea20000100a00 */
[----:B---3--:R-:W-:-:S03]  /*1d4e0*/  IMAD.WIDE R4, R0, 0x2, R20 ;  /* 0x0000000200047825 */ /* 0x008fc600078e0214 */
[----:B------:R-:W-:Y:S01]  /*1d4f0*/  STL [R1+0x204], R9 ;  /* 0x0002040901007387 */ /* 0x000fe20000100800 */
[----:B0-----:R-:W0:Y:S03]  /*1d500*/  LDC R3, c[0x0][0x3c4] ;  /* 0x0000f100ff037b82 */ /* 0x001e260000000800 */
[----:B------:R-:W-:Y:S04]  /*1d510*/  STL [R1+0x218], R8 ;  /* 0x0002180801007387 */ /* 0x000fe80000100800 */
[----:B------:R-:W3:Y:S04]  /*1d520*/  LDG.E.U16 R21, desc[UR10][R12.64] ;  /* 0x0000000a0c157981 */ /* 0x000ee8000c1e1500 */
[----:B------:R-:W2:Y:S04]  /*1d530*/  LDL.64 R12, [R1+0x1ef8] ;  /* 0x001ef800010c7983 */ /* 0x000ea80000100a00 */
[----:B----4-:R1:W-:Y:S04]  /*1d540*/  STL [R1+0x200], R2 ;  /* 0x0002000201007387 */ /* 0x0103e80000100800 */
[----:B-1----:R-:W4:Y:S01]  /*1d550*/  LDG.E.U16 R2, desc[UR10][R10.64] ;  /* 0x0000000a0a027981 */ /* 0x002f22000c1e1500 */
[----:B------:R-:W-:-:S03]  /*1d560*/  IMAD.WIDE R8, R0, 0x2, R28 ;  /* 0x0000000200087825 */ /* 0x000fc600078e021c */
[----:B------:R-:W2:Y:S01]  /*1d570*/  LDL.64 R28, [R1+0x1ed0] ;  /* 0x001ed000011c7983 */ /* 0x000ea20000100a00 */
[----:B------:R-:W-:-:S03]  /*1d580*/  IMAD.WIDE R6, R0, 0x2, R26 ;  /* 0x0000000200067825 */ /* 0x000fc600078e021a */
[----:B------:R-:W2:Y:S04]  /*1d590*/  LDL.64 R26, [R1+0x1ec8] ;  /* 0x001ec800011a7983 */ /* 0x000ea80000100a00 */
[----:B------:R-:W2:Y:S04]  /*1d5a0*/  LDL.64 R10, [R1+0x1ef0] ;  /* 0x001ef000010a7983 */ /* 0x000ea80000100a00 */
[----:B---3--:R1:W-:Y:S04]  /*1d5b0*/  STL [R1+0x1f0], R21 ;  /* 0x0001f01501007387 */ /* 0x0083e80000100800 */
[----:B------:R-:W3:Y:S04]  /*1d5c0*/  LDG.E.U16 R7, desc[UR10][R6.64] ;  /* 0x0000000a06077981 */ /* 0x000ee8000c1e1500 */
[----:B-1----:R-:W2:Y:S04]  /*1d5d0*/  LDL.64 R20, [R1+0x1ec0] ;  /* 0x001ec00001147983 */ /* 0x002ea80000100a00 */
[----:B----4-:R1:W-:Y:S04]  /*1d5e0*/  STL [R1+0x1ec], R2 ;  /* 0x0001ec0201007387 */ /* 0x0103e80000100800 */
[----:B-1----:R-:W4:Y:S04]  /*1d5f0*/  LDG.E.U16 R2, desc[UR10][R8.64] ;  /* 0x0000000a08027981 */ /* 0x002f28000c1e1500 */
[----:B------:R-:W2:Y:S04]  /*1d600*/  LDL.64 R8, [R1+0x1ee8] ;  /* 0x001ee80001087983 */ /* 0x000ea80000100a00 */
[----:B----4-:R1:W-:Y:S04]  /*1d610*/  STL [R1+0x1fc], R2 ;  /* 0x0001fc0201007387 */ /* 0x0103e80000100800 */
[----:B-1----:R-:W4:Y:S04]  /*1d620*/  LDG.E.U16 R2, desc[UR10][R4.64] ;  /* 0x0000000a04027981 */ /* 0x002f28000c1e1500 */
[----:B------:R-:W4:Y:S01]  /*1d630*/  LDL.64 R4, [R1+0x1ed8] ;  /* 0x001ed80001047983 */ /* 0x000f220000100a00 */
[----:B--2---:R-:W-:-:S04]  /*1d640*/  IMAD.WIDE R12, R0, 0x2, R12 ;  /* 0x00000002000c7825 */ /* 0x004fc800078e020c */
[C---:B------:R-:W-:Y:S02]  /*1d650*/  IMAD.WIDE R10, R0.reuse, 0x2, R10 ;  /* 0x00000002000a7825 */ /* 0x040fe400078e020a */
[----:B------:R-:W2:Y:S02]  /*1d660*/  LDG.E.U16 R12, desc[UR10][R12.64] ;  /* 0x0000000a0c0c7981 */ /* 0x000ea4000c1e1500 */
[C---:B------:R-:W-:Y:S02]  /*1d670*/  IMAD.WIDE R8, R0.reuse, 0x2, R8 ;  /* 0x0000000200087825 */ /* 0x040fe400078e0208 */
[----:B---3--:R1:W-:Y:S04]  /*1d680*/  STL [R1+0x1f8], R7 ;  /* 0x0001f80701007387 */ /* 0x0083e80000100800 */
[----:B------:R-:W3:Y:S04]  /*1d690*/  LDG.E.U16 R9, desc[UR10][R8.64] ;  /* 0x0000000a08097981 */ /* 0x000ee8000c1e1500 */
[----:B------:R0:W2:Y:S01]  /*1d6a0*/  LDG.E.U16 R13, desc[UR10][R10.64] ;  /* 0x0000000a0a0d7981 */ /* 0x0000a2000c1e1500 */
[----:B-1----:R-:W-:-:S03]  /*1d6b0*/  IMAD.WIDE R6, R0, 0x2, R22 ;  /* 0x0000000200067825 */ /* 0x002fc600078e0216 */
[----:B------:R-:W3:Y:S04]  /*1d6c0*/  LDL.64 R22, [R1+0x1eb8] ;  /* 0x001eb80001167983 */ /* 0x000ee80000100a00 */
[----:B------:R-:W3:Y:S04]  /*1d6d0*/  LDG.E.U16 R7, desc[UR10][R6.64] ;  /* 0x0000000a06077981 */ /* 0x000ee8000c1e1500 */
[----:B----4-:R1:W-:Y:S01]  /*1d6e0*/  STL [R1+0x1f4], R2 ;  /* 0x0001f40201007387 */ /* 0x0103e20000100800 */
[----:B------:R-:W-:-:S05]  /*1d6f0*/  IMAD.WIDE R4, R0, 0x2, R4 ;  /* 0x0000000200047825 */ /* 0x000fca00078e0204 */
[----:B-1----:R1:W4:Y:S01]  /*1d700*/  LDG.E.U16 R2, desc[UR10][R4.64] ;  /* 0x0000000a04027981 */ /* 0x002322000c1e1500 */
[----:B0-----:R-:W-:-:S03]  /*1d710*/  IMAD.WIDE R10, R0, 0x2, R28 ;  /* 0x00000002000a7825 */ /* 0x001fc600078e021c */
[----:B--2---:R-:W-:Y:S04]  /*1d720*/  STL [R1+0x1e8], R13 ;  /* 0x0001e80d01007387 */ /* 0x004fe80000100800 */
[----:B------:R-:W-:Y:S04]  /*1d730*/  STL [R1+0x1d4], R12 ;  /* 0x0001d40c01007387 */ /* 0x000fe80000100800 */
[----:B---3--:R0:W-:Y:S01]  /*1d740*/  STL [R1+0x1e4], R9 ;  /* 0x0001e40901007387 */ /* 0x0081e20000100800 */
[----:B-1----:R-:W-:-:S04]  /*1d750*/  IMAD.WIDE R4, R3, 0x2, R18 ;  /* 0x0000000203047825 */ /* 0x002fc800078e0212 */
[C---:B0-----:R-:W-:Y:S02]  /*1d760*/  IMAD.WIDE R8, R0.reuse, 0x2, R20 ;  /* 0x0000000200087825 */ /* 0x041fe400078e0214 */
[----:B------:R-:W2:Y:S04]  /*1d770*/  LDL.64 R20, [R1+0x1eb0] ;  /* 0x001eb00001147983 */ /* 0x000ea80000100a00 */
[----:B------:R0:W-:Y:S01]  /*1d780*/  STL [R1+0x1e0], R7 ;  /* 0x0001e00701007387 */ /* 0x0001e20000100800 */
[----:B------:R-:W-:-:S03]  /*1d790*/  IMAD.WIDE R12, R0, 0x2, R26 ;  /* 0x00000002000c7825 */ /* 0x000fc600078e021a */
[----:B------:R-:W3:Y:S01]  /*1d7a0*/  LDG.E.U16 R29, desc[UR10][R8.64] ;  /* 0x0000000a081d7981 */ /* 0x000ee2000c1e1500 */
[----:B0-----:R-:W-:-:S03]  /*1d7b0*/  IMAD.WIDE R6, R3, 0x2, R24 ;  /* 0x0000000203067825 */ /* 0x001fc600078e0218 */
[----:B------:R0:W3:Y:S04]  /*1d7c0*/  LDG.E.U16 R24, desc[UR10][R10.64] ;  /* 0x0000000a0a187981 */ /* 0x0000e8000c1e1500 */
[----:B----4-:R1:W-:Y:S04]  /*1d7d0*/  STL [R1+0x1dc], R2 ;  /* 0x0001dc0201007387 */ /* 0x0103e80000100800 */
[----:B------:R-:W4:Y:S04]  /*1d7e0*/  LDL.64 R18, [R1+0x1ea8] ;  /* 0x001ea80001127983 */ /* 0x000f280000100a00 */
[----:B-1----:R1:W3:Y:S01]  /*1d7f0*/  LDG.E.U16 R2, desc[UR10][R12.64] ;  /* 0x0000000a0c027981 */ /* 0x0022e2000c1e1500 */
[----:B0-----:R-:W-:-:S04]  /*1d800*/  IMAD.WIDE R10, R0, 0x2, R6 ;  /* 0x00000002000a7825 */ /* 0x001fc800078e0206 */
[----:B------:R-:W-:Y:S01]  /*1d810*/  IMAD.WIDE R6, R3, 0x2, R16 ;  /* 0x0000000203067825 */ /* 0x000fe200078e0210 */
[----:B------:R2:W3:Y:S04]  /*1d820*/  LDG.E.U16 R27, desc[UR10][R10.64] ;  /* 0x0000000a0a1b7981 */ /* 0x0004e8000c1e1500 */
[----:B------:R-:W3:Y:S01]  /*1d830*/  LDL.64 R16, [R1+0x1ea0] ;  /* 0x001ea00001107983 */ /* 0x000ee20000100a00 */
[----:B------:R-:W-:-:S04]  /*1d840*/  IMAD.WIDE R8, R0, 0x2, R4 ;  /* 0x0000000200087825 */ /* 0x000fc800078e0204 */
[C---:B-1----:R-:W-:Y:S01]  /*1d850*/  IMAD.WIDE R12, R0.reuse, 0x2, R22 ;  /* 0x00000002000c7825 */ /* 0x042fe200078e0216 */
[----:B------:R4:W3:Y:S03]  /*1d860*/  LDG.E.U16 R26, desc[UR10][R8.64] ;  /* 0x0000000a081a7981 */ /* 0x0008e6000c1e1500 */
[----:B------:R-:W-:Y:S01]  /*1d870*/  IMAD.WIDE R4, R3, 0x2, R14 ;  /* 0x0000000203047825 */ /* 0x000fe200078e020e */
[----:B------:R-:W3:Y:S04]  /*1d880*/  LDG.E.U16 R28, desc[UR10][R12.64] ;  /* 0x0000000a0c1c7981 */ /* 0x000ee8000c1e1500 */
[----:B------:R-:W3:Y:S01]  /*1d890*/  LDL.64 R14, [R1+0x1e98] ;  /* 0x001e9800010e7983 */ /* 0x000ee20000100a00 */
[----:B--2---:R-:W-:-:S03]  /*1d8a0*/  IMAD.WIDE R10, R0, 0x2, R20 ;  /* 0x00000002000a7825 */ /* 0x004fc600078e0214 */
[----:B------:R-:W2:Y:S04]  /*1d8b0*/  LDL.64 R20, [R1+0x1e88] ;  /* 0x001e880001147983 */ /* 0x000ea80000100a00 */
[----:B------:R-:W2:Y:S04]  /*1d8c0*/  LDL.64 R12, [R1+0x1e90] ;  /* 0x001e9000010c7983 */ /* 0x000ea80000100a00 */
[----:B------:R-:W2:Y:S01]  /*1d8d0*/  LDG.E.U16 R25, desc[UR10][R10.64] ;  /* 0x0000000a0a197981 */ /* 0x000ea2000c1e1500 */
[----:B----4-:R-:W-:-:S03]  /*1d8e0*/  IMAD.WIDE R8, R0, 0x2, R18 ;  /* 0x0000000200087825 */ /* 0x010fc600078e0212 */
[----:B------:R-:W4:Y:S04]  /*1d8f0*/  LDL.64 R18, [R1+0x1e80] ;  /* 0x001e800001127983 */ /* 0x000f280000100a00 */
[----:B---3--:R0:W-:Y:S04]  /*1d900*/  STL [R1+0x1d8], R24 ;  /* 0x0001d81801007387 */ /* 0x0081e80000100800 */
[----:B------:R1:W-:Y:S04]  /*1d910*/  STL [R1+0x1d0], R2 ;  /* 0x0001d00201007387 */ /* 0x0003e80000100800 */
[----:B0-----:R-:W3:Y:S04]  /*1d920*/  LDG.E.U16 R24, desc[UR10][R8.64] ;  /* 0x0000000a08187981 */ /* 0x001ee8000c1e1500 */
[----:B-1----:R-:W3:Y:S01]  /*1d930*/  LDL.64 R2, [R1+0x1e78] ;  /* 0x001e780001027983 */ /* 0x002ee20000100a00 */
[----:B------:R-:W-:-:S04]  /*1d940*/  IMAD.WIDE R6, R0, 0x2, R6 ;  /* 0x0000000200067825 */ /* 0x000fc800078e0206 */
[C---:B------:R-:W-:Y:S01]  /*1d950*/  IMAD.WIDE R4, R0.reuse, 0x2, R4 ;  /* 0x0000000200047825 */ /* 0x040fe200078e0204 */
[----:B------:R0:W3:Y:S04]  /*1d960*/  LDG.E.U16 R23, desc[UR10][R6.64] ;  /* 0x0000000a06177981 */ /* 0x0000e8000c1e1500 */
[----:B------:R1:W3:Y:S01]  /*1d970*/  LDG.E.U16 R22, desc[UR10][R4.64] ;  /* 0x0000000a04167981 */ /* 0x0002e2000c1e1500 */
[----:B0-----:R-:W-:-:S03]  /*1d980*/  IMAD.WIDE R6, R0, 0x2, R16 ;  /* 0x0000000200067825 */ /* 0x001fc600078e0210 */
[----:B------:R-:W3:Y:S01]  /*1d990*/  LDL.64 R16, [R1+0x1e70] ;  /* 0x001e700001107983 */ /* 0x000ee20000100a00 */
[----:B-1----:R-:W-:-:S03]  /*1d9a0*/  IMAD.WIDE R4, R0, 0x2, R14 ;  /* 0x0000000200047825 */ /* 0x002fc600078e020e */
[----:B------:R0:W-:Y:S04]  /*1d9b0*/  STL [R1+0x1cc], R29 ;  /* 0x0001cc1d01007387 */ /* 0x0001e80000100800 */
[----:B------:R-:W3:Y:S04]  /*1d9c0*/  LDL.64 R14, [R1+0x1e68] ;  /* 0x001e6800010e7983 */ /* 0x000ee80000100a00 */
[----:B------:R1:W-:Y:S04]  /*1d9d0*/  STL [R1+0x1c8], R28 ;  /* 0x0001c81c01007387 */ /* 0x0003e80000100800 */
[----:B0-----:R-:W3:Y:S04]  /*1d9e0*/  LDG.E.U16 R29, desc[UR10][R6.64] ;  /* 0x0000000a061d7981 */ /* 0x001ee8000c1e1500 */
[----:B-1----:R2:W3:Y:S02]  /*1d9f0*/  LDG.E.U16 R28, desc[UR10][R4.64] ;  /* 0x0000000a041c7981 */ /* 0x0024e4000c1e1500 */
[----:B--2---:R-:W-:-:S02]  /*1da00*/  IMAD.WIDE R4, R0, 0x2, R12 ;  /* 0x0000000200047825 */ /* 0x004fc400078e020c */
[----:B------:R-:W2:Y:S04]  /*1da10*/  LDL.64 R12, [R1+0x1e60] ;  /* 0x001e6000010c7983 */ /* 0x000ea80000100a00 */
[----:B------:R0:W-:Y:S04]  /*1da20*/  STL [R1+0x19c], R27 ;  /* 0x00019c1b01007387 */ /* 0x0001e80000100800 */
[----:B------:R-:W2:Y:S04]  /*1da30*/  LDL.64 R10, [R1+0x1e58] ;  /* 0x001e5800010a7983 */ /* 0x000ea80000100a00 */
[----:B0-----:R0:W2:Y:S04]  /*1da40*/  LDG.E.U16 R27, desc[UR10][R4.64] ;  /* 0x0000000a041b7981 */ /* 0x0010a8000c1e1500 */
[----:B------:R1:W-:Y:S04]  /*1da50*/  STL [R1+0x1b4], R26 ;  /* 0x0001b41a01007387 */ /* 0x0003e80000100800 */
[----:B------:R-:W2:Y:S01]  /*1da60*/  LDL.64 R8, [R1+0x1e50] ;  /* 0x001e500001087983 */ /* 0x000ea20000100a00 */
[----:B0-----:R-:W-:-:S05]  /*1da70*/  IMAD.WIDE R4, R0, 0x2, R20 ;  /* 0x0000000200047825 */ /* 0x001fca00078e0214 */
[----:B-1----:R4:W2:Y:S04]  /*1da80*/  LDG.E.U16 R26, desc[UR10][R4.64] ;  /* 0x0000000a041a7981 */ /* 0x0028a8000c1e1500 */
[----:B------:R0:W-:Y:S01]  /*1da90*/  STL [R1+0x1c4], R25 ;  /* 0x0001c41901007387 */ /* 0x0001e20000100800 */
[----:B----4-:R-:W-:-:S05]  /*1daa0*/  IMAD.WIDE R4, R0, 0x2, R18 ;  /* 0x0000000200047825 */ /* 0x010fca00078e0212 */
[----:B0-----:R3:W4:Y:S02]  /*1dab0*/  LDG.E.U16 R25, desc[UR10][R4.64] ;  /* 0x0000000a04197981 */ /* 0x001724000c1e1500 */
[C---:B---3--:R-:W-:Y:S02]  /*1dac0*/  IMAD.WIDE R4, R0.reuse, 0x2, R2 ;  /* 0x0000000200047825 */ /* 0x048fe400078e0202 */
[----:B------:R-:W3:Y:S04]  /*1dad0*/  LDL.64 R2, [R1+0x1e48] ;  /* 0x001e480001027983 */ /* 0x000ee80000100a00 */
[----:B------:R0:W-:Y:S04]  /*1dae0*/  STL [R1+0x1c0], R24 ;  /* 0x0001c01801007387 */ /* 0x0001e80000100800 */
[----:B------:R-:W4:Y:S04]  /*1daf0*/  LDL.64 R6, [R1+0x1e40] ;  /* 0x001e400001067983 */ /* 0x000f280000100a00 */
[----:B0-----:R0:W4:Y:S04]  /*1db00*/  LDG.E.U16 R24, desc[UR10][R4.64] ;  /* 0x0000000a04187981 */ /* 0x001128000c1e1500 */
[----:B------:R1:W-:Y:S01]  /*1db10*/  STL [R1+0x1ac], R23 ;  /* 0x0001ac1701007387 */ /* 0x0003e20000100800 */
[----:B0-----:R-:W-:-:S05]  /*1db20*/  IMAD.WIDE R4, R0, 0x2, R16 ;  /* 0x0000000200047825 */ /* 0x001fca00078e0210 */
[----:B-1----:R0:W4:Y:S02]  /*1db30*/  LDG.E.U16 R23, desc[UR10][R4.64] ;  /* 0x0000000a04177981 */ /* 0x002124000c1e1500 */
[C---:B0-----:R-:W-:Y:S02]  /*1db40*/  IMAD.WIDE R4, R0.reuse, 0x2, R14 ;  /* 0x0000000200047825 */ /* 0x041fe400078e020e */
[----:B------:R-:W4:Y:S04]  /*1db50*/  LDL.64 R14, [R1+0x1e38] ;  /* 0x001e3800010e7983 */ /* 0x000f280000100a00 */
[----:B------:R2:W4:Y:S02]  /*1db60*/  LDG.E.U16 R21, desc[UR10][R4.64] ;  /* 0x0000000a04157981 */ /* 0x000524000c1e1500 */
[----:B--2---:R-:W-:-:S02]  /*1db70*/  IMAD.WIDE R4, R0, 0x2, R12 ;  /* 0x0000000200047825 */ /* 0x004fc400078e020c */
[----:B------:R-:W2:Y:S04]  /*1db80*/  LDL.64 R12, [R1+0x1e30] ;  /* 0x001e3000010c7983 */ /* 0x000ea80000100a00 */
[----:B------:R0:W-:Y:S04]  /*1db90*/  STL [R1+0x1a4], R22 ;  /* 0x0001a41601007387 */ /* 0x0001e80000100800 */
[----:B0-----:R0:W2:Y:S02]  /*1dba0*/  LDG.E.U16 R22, desc[UR10][R4.64] ;  /* 0x0000000a04167981 */ /* 0x0010a4000c1e1500 */
[----:B0-----:R-:W-:-:S02]  /*1dbb0*/  IMAD.WIDE R4, R0, 0x2, R10 ;  /* 0x0000000200047825 */ /* 0x001fc400078e020a */
[----:B------:R-:W2:Y:S04]  /*1dbc0*/  LDL.64 R10, [R1+0x1e28] ;  /* 0x001e2800010a7983 */ /* 0x000ea80000100a00 */
[----:B------:R0:W2:Y:S02]  /*1dbd0*/  LDG.E.U16 R19, desc[UR10][R4.64] ;  /* 0x0000000a04137981 */ /* 0x0000a4000c1e1500 */
[C---:B0-----:R-:W-:Y:S02]  /*1dbe0*/  IMAD.WIDE R4, R0.reuse, 0x2, R8 ;  /* 0x0000000200047825 */ /* 0x041fe400078e0208 */
[----:B------:R-:W2:Y:S04]  /*1dbf0*/  LDL.64 R8, [R1+0x1e20] ;  /* 0x001e200001087983 */ /* 0x000ea80000100a00 */
[----:B------:R3:W2:Y:S04]  /*1dc00*/  LDG.E.U16 R20, desc[UR10][R4.64] ;  /* 0x0000000a04147981 */ /* 0x0006a8000c1e1500 */
[----:B------:R-:W-:Y:S01]  /*1dc10*/  STL [R1+0x1bc], R29 ;  /* 0x0001bc1d01007387 */ /* 0x000fe20000100800 */
[----:B---3--:R-:W-:-:S03]  /*1dc20*/  IMAD.WIDE R4, R0, 0x2, R2 ;  /* 0x0000000200047825 */ /* 0x008fc600078e0202 */
[----:B------:R-:W3:Y:S04]  /*1dc30*/  LDL.64 R2, [R1+0x1e18] ;  /* 0x001e180001027983 */ /* 0x000ee80000100a00 */
[----:B------:R4:W3:Y:S04]  /*1dc40*/  LDG.E.U16 R17, desc[UR10][R4.64] ;  /* 0x0000000a04117981 */ /* 0x0008e8000c1e1500 */
[----:B------:R-:W-:Y:S01]  /*1dc50*/  STL [R1+0x1b8], R28 ;  /* 0x0001b81c01007387 */ /* 0x000fe20000100800 */
[----:B----4-:R-:W-:-:S03]  /*1dc60*/  IMAD.WIDE R4, R0, 0x2, R6 ;  /* 0x0000000200047825 */ /* 0x010fc600078e0206 */
[----:B------:R-:W4:Y:S04]  /*1dc70*/  LDL.64 R6, [R1+0x1e10] ;  /* 0x001e100001067983 */ /* 0x000f280000100a00 */
[----:B------:R0:W4:Y:S04]  /*1dc80*/  LDG.E.U16 R16, desc[UR10][R4.64] ;  /* 0x0000000a04107981 */ /* 0x000128000c1e1500 */
[----:B------:R-:W-:Y:S01]  /*1dc90*/  STL [R1+0xbc], R27 ;  /* 0x0000bc1b01007387 */ /* 0x000fe20000100800 */
[----:B0-----:R-:W-:-:S03]  /*1dca0*/  IMAD.WIDE R4, R0, 0x2, R14 ;  /* 0x0000000200047825 */ /* 0x001fc600078e020e */
[----:B------:R-:W4:Y:S04]  /*1dcb0*/  LDL.64 R14, [R1+0x1e08] ;  /* 0x001e0800010e7983 */ /* 0x000f280000100a00 */
[----:B------:R2:W4:Y:S04]  /*1dcc0*/  LDG.E.U16 R18, desc[UR10][R4.64] ;  /* 0x0000000a04127981 */ /* 0x000528000c1e1500 */
[----:B------:R0:W-:Y:S01]  /*1dcd0*/  STL [R1+0xb8], R26 ;  /* 0x0000b81a01007387 */ /* 0x0001e20000100800 */
[----:B--2---:R-:W-:-:S03]  /*1dce0*/  IMAD.WIDE R4, R0, 0x2, R12 ;  /* 0x0000000200047825 */ /* 0x004fc600078e020c */
[----:B------:R-:W2:Y:S04]  /*1dcf0*/  LDL.64 R12, [R1+0x1e00] ;  /* 0x001e0000010c7983 */ /* 0x000ea80000100a00 */
[----:B0-----:R0:W2:Y:S04]  /*1dd00*/  LDG.E.U16 R26, desc[UR10][R4.64] ;  /* 0x0000000a041a7981 */ /* 0x0010a8000c1e1500 */
[----:B------:R1:W-:Y:S01]  /*1dd10*/  STL [R1+0x68], R25 ;  /* 0x0000681901007387 */ /* 0x0003e20000100800 */
[----:B0-----:R-:W-:-:S03]  /*1dd20*/  IMAD.WIDE R4, R0, 0x2, R10 ;  /* 0x0000000200047825 */ /* 0x001fc600078e020a */
[----:B------:R-:W2:Y:S04]  /*1dd30*/  LDL.64 R10, [R1+0x1df8] ;  /* 0x001df800010a7983 */ /* 0x000ea80000100a00 */
[----:B-1----:R0:W2:Y:S04]  /*1dd40*/  LDG.E.U16 R25, desc[UR10][R4.64] ;  /* 0x0000000a04197981 */ /* 0x0020a8000c1e1500 */
[----:B------:R1:W-:Y:S01]  /*1dd50*/  STL [R1+0x60], R24 ;  /* 0x0000601801007387 */ /* 0x0003e20000100800 */
[----:B0-----:R-:W-:-:S03]  /*1dd60*/  IMAD.WIDE R4, R0, 0x2, R8 ;  /* 0x0000000200047825 */ /* 0x001fc600078e0208 */
[----:B------:R-:W2:Y:S04]  /*1dd70*/  LDL.64 R8, [R1+0x1df0] ;  /* 0x001df00001087983 */ /* 0x000ea80000100a00 */
[----:B-1----:R3:W2:Y:S04]  /*1dd80*/  LDG.E.U16 R24, desc[UR10][R4.64] ;  /* 0x0000000a04187981 */ /* 0x0026a8000c1e1500 */
[----:B------:R0:W-:Y:S01]  /*1dd90*/  STL [R1+0x144], R23 ;  /* 0x0001441701007387 */ /* 0x0001e20000100800 */
[----:B---3--:R-:W-:-:S03]  /*1dda0*/  IMAD.WIDE R4, R0, 0x2, R2 ;  /* 0x0000000200047825 */ /* 0x008fc600078e0202 */
[----:B------:R-:W3:Y:S04]  /*1ddb0*/  LDL.64 R2, [R1+0x1de8] ;  /* 0x001de80001027983 */ /* 0x000ee80000100a00 */
[----:B0-----:R4:W3:Y:S04]  /*1ddc0*/  LDG.E.U16 R23, desc[UR10][R4.64] ;  /* 0x0000000a04177981 */ /* 0x0018e8000c1e1500 */
[----:B------:R0:W-:Y:S01]  /*1ddd0*/  STL [R1+0x140], R21 ;  /* 0x0001401501007387 */ /* 0x0001e20000100800 */
[----:B----4-:R-:W-:-:S03]  /*1dde0*/  IMAD.WIDE R4, R0, 0x2, R6 ;  /* 0x0000000200047825 */ /* 0x010fc600078e0206 */
[----:B------:R-:W4:Y:S04]  /*1ddf0*/  LDL.64 R6, [R1+0x1de0] ;  /* 0x001de00001067983 */ /* 0x000f280000100a00 */
[----:B0-----:R0:W4:Y:S04]  /*1de00*/  LDG.E.U16 R21, desc[UR10][R4.64] ;  /* 0x0000000a04157981 */ /* 0x001128000c1e1500 */
[----:B------:R1:W-:Y:S01]  /*1de10*/  STL [R1+0x13c], R22 ;  /* 0x00013c1601007387 */ /* 0x0003e20000100800 */
[----:B0-----:R-:W-:-:S03]  /*1de20*/  IMAD.WIDE R4, R0, 0x2, R14 ;  /* 0x0000000200047825 */ /* 0x001fc600078e020e */
[----:B------:R-:W4:Y:S04]  /*1de30*/  LDL.64 R14, [R1+0x1dd8] ;  /* 0x001dd800010e7983 */ /* 0x000f280000100a00 */
[----:B-1----:R2:W4:Y:S04]  /*1de40*/  LDG.E.U16 R22, desc[UR10][R4.64] ;  /* 0x0000000a04167981 */ /* 0x002528000c1e1500 */
        /* <DEDUP_REMOVED lines=63> */
[----:B0-----:R4:W2:Y:S04]  /*1e240*/  LDG.E.U16 R18, desc[UR10][R4.64] ;  /* 0x0000000a04127981 */ /* 0x0018a8000c1e1500 */
[----:B------:R0:W-:Y:S01]  /*1e250*/  STL [R1+0x168], R26 ;  /* 0x0001681a01007387 */ /* 0x0001e20000100800 */
[----:B----4-:R-:W-:-:S03]  /*1e260*/  IMAD.WIDE R4, R0, 0x2, R6 ;  /* 0x0000000200047825 */ /* 0x010fc600078e0206 */
[----:B------:R-:W4:Y:S04]  /*1e270*/  LDL.64 R6, [R1+0x1d50] ;  /* 0x001d500001067983 */ /* 0x000f280000100a00 */
[----:B0-----:R0:W2:Y:S04]  /*1e280*/  LDG.E.U16 R26, desc[UR10][R4.64] ;  /* 0x0000000a041a7981 */ /* 0x0010a8000c1e1500 */
[----:B------:R-:W-:Y:S01]  /*1e290*/  STL [R1+0x164], R25 ;  /* 0x0001641901007387 */ /* 0x000fe20000100800 */
[----:B0-----:R-:W-:-:S03]  /*1e2a0*/  IMAD.WIDE R4, R0, 0x2, R14 ;  /* 0x0000000200047825 */ /* 0x001fc600078e020e */
[----:B--2---:R-:W-:Y:S04]  /*1e2b0*/  STL [R1+0x3ebc], R26 ;  /* 0x003ebc1a01007387 */ /* 0x004fe80000100800 */
[----:B------:R-:W2:Y:S04]  /*1e2c0*/  LDL.64 R14, [R1+0x1d48] ;  /* 0x001d4800010e7983 */ /* 0x000ea80000100a00 */
[----:B------:R0:W-:Y:S04]  /*1e2d0*/  STL [R1+0x160], R24 ;  /* 0x0001601801007387 */ /* 0x0001e80000100800 */
[----:B0-----:R0:W2:Y:S02]  /*1e2e0*/  LDG.E.U16 R24, desc[UR10][R4.64] ;  /* 0x0000000a04187981 */ /* 0x0010a4000c1e1500 */
[----:B0-----:R-:W-:-:S02]  /*1e2f0*/  IMAD.WIDE R4, R0, 0x2, R12 ;  /* 0x0000000200047825 */ /* 0x001fc400078e020c */
[----:B--2---:R0:W-:Y:S04]  /*1e300*/  STL [R1+0x3ec0], R24 ;  /* 0x003ec01801007387 */ /* 0x0041e80000100800 */
[----:B------:R-:W-:Y:S04]  /*1e310*/  STL [R1+0x15c], R23 ;  /* 0x00015c1701007387 */ /* 0x000fe80000100800 */
[----:B------:R-:W2:Y:S04]  /*1e320*/  LDL.64 R12, [R1+0x1d40] ;  /* 0x001d4000010c7983 */ /* 0x000ea80000100a00 */
[----:B0-----:R0:W2:Y:S04]  /*1e330*/  LDG.E.U16 R24, desc[UR10][R4.64] ;  /* 0x0000000a04187981 */ /* 0x0010a8000c1e1500 */
[----:B------:R1:W-:Y:S01]  /*1e340*/  STL [R1+0x158], R21 ;  /* 0x0001581501007387 */ /* 0x0003e20000100800 */
[----:B0-----:R-:W-:-:S03]  /*1e350*/  IMAD.WIDE R4, R0, 0x2, R10 ;  /* 0x0000000200047825 */ /* 0x001fc600078e020a */
[----:B------:R-:W2:Y:S04]  /*1e360*/  LDL.64 R10, [R1+0x1d38] ;  /* 0x001d3800010a7983 */ /* 0x000ea80000100a00 */
[----:B-1----:R0:W2:Y:S04]  /*1e370*/  LDG.E.U16 R21, desc[UR10][R4.64] ;  /* 0x0000000a04157981 */ /* 0x0020a8000c1e1500 */
[----:B------:R-:W-:Y:S01]  /*1e380*/  STL [R1+0x154], R22 ;  /* 0x0001541601007387 */ /* 0x000fe20000100800 */
[----:B0-----:R-:W-:-:S03]  /*1e390*/  IMAD.WIDE R4, R0, 0x2, R8 ;  /* 0x0000000200047825 */ /* 0x001fc600078e0208 */
[----:B------:R-:W2:Y:S04]  /*1e3a0*/  LDL.64 R8, [R1+0x1d30] ;  /* 0x001d300001087983 */ /* 0x000ea80000100a00 */
[----:B------:R3:W2:Y:S04]  /*1e3b0*/  LDG.E.U16 R23, desc[UR10][R4.64] ;  /* 0x0000000a04177981 */ /* 0x0006a8000c1e1500 */
[----:B------:R0:W-:Y:S01]  /*1e3c0*/  STL [R1+0x150], R19 ;  /* 0x0001501301007387 */ /* 0x0001e20000100800 */
[----:B---3--:R-:W-:-:S03]  /*1e3d0*/  IMAD.WIDE R4, R0, 0x2, R2 ;  /* 0x0000000200047825 */ /* 0x008fc600078e0202 */
[----:B------:R-:W3:Y:S04]  /*1e3e0*/  LDL.64 R2, [R1+0x1d28] ;  /* 0x001d280001027983 */ /* 0x000ee80000100a00 */
[----:B0-----:R4:W3:Y:S04]  /*1e3f0*/  LDG.E.U16 R19, desc[UR10][R4.64] ;  /* 0x0000000a04137981 */ /* 0x0018e8000c1e1500 */
[----:B------:R-:W-:Y:S01]  /*1e400*/  STL [R1+0x14c], R20 ;  /* 0x00014c1401007387 */ /* 0x000fe20000100800 */
[----:B----4-:R-:W-:-:S03]  /*1e410*/  IMAD.WIDE R4, R0, 0x2, R6 ;  /* 0x0000000200047825 */ /* 0x010fc600078e0206 */
[----:B------:R-:W4:Y:S04]  /*1e420*/  LDL.64 R6, [R1+0x1d20] ;  /* 0x001d200001067983 */ /* 0x000f280000100a00 */
[----:B------:R0:W4:Y:S04]  /*1e430*/  LDG.E.U16 R22, desc[UR10][R4.64] ;  /* 0x0000000a04167981 */ /* 0x000128000c1e1500 */
        /* <DEDUP_REMOVED lines=11> */
[----:B------:R0:W2:Y:S02]  /*1e4f0*/  LDG.E.U16 R27, desc[UR10][R4.64] ;  /* 0x0000000a041b7981 */ /* 0x0000a4000c1e1500 */
[C---:B0-----:R-:W-:Y:S02]  /*1e500*/  IMAD.WIDE R4, R0.reuse, 0x2, R8 ;  /* 0x0000000200047825 */ /* 0x041fe400078e0208 */
[----:B------:R-:W2:Y:S04]  /*1e510*/  LDL.64 R8, [R1+0x1d00] ;  /* 0x001d000001087983 */ /* 0x000ea80000100a00 */
[----:B------:R3:W2:Y:S02]  /*1e520*/  LDG.E.U16 R20, desc[UR10][R4.64] ;  /* 0x0000000a04147981 */ /* 0x0006a4000c1e1500 */
[----:B---3--:R-:W-:-:S02]  /*1e530*/  IMAD.WIDE R4, R0, 0x2, R2 ;  /* 0x0000000200047825 */ /* 0x008fc400078e0202 */
[----:B------:R-:W3:Y:S04]  /*1e540*/  LDL.64 R2, [R1+0x1cf8] ;  /* 0x001cf80001027983 */ /* 0x000ee80000100a00 */
[----:B-1----:R4:W3:Y:S02]  /*1e550*/  LDG.E.U16 R18, desc[UR10][R4.64] ;  /* 0x0000000a04127981 */ /* 0x0028e4000c1e1500 */
[C---:B----4-:R-:W-:Y:S02]  /*1e560*/  IMAD.WIDE R4, R0.reuse, 0x2, R6 ;  /* 0x0000000200047825 */ /* 0x050fe400078e0206 */
        /* <DEDUP_REMOVED lines=10> */
[----:B------:R-:W-:Y:S01]  /*1e610*/  STL [R1+0x124], R23 ;  /* 0x0001241701007387 */ /* 0x000fe20000100800 */
[----:B0-----:R-:W-:-:S03]  /*1e620*/  IMAD.WIDE R4, R0, 0x2, R10 ;  /* 0x0000000200047825 */ /* 0x001fc600078e020a */
[----:B------:R-:W2:Y:S04]  /*1e630*/  LDL.64 R10, [R1+0x1cd8] ;  /* 0x001cd800010a7983 */ /* 0x000ea80000100a00 */
[----:B------:R0:W2:Y:S04]  /*1e640*/  LDG.E.U16 R24, desc[UR10][R4.64] ;  /* 0x0000000a04187981 */ /* 0x0000a8000c1e1500 */
[----:B------:R1:W-:Y:S01]  /*1e650*/  STL [R1+0x11c], R19 ;  /* 0x00011c1301007387 */ /* 0x0003e20000100800 */
[----:B0-----:R-:W-:-:S03]  /*1e660*/  IMAD.WIDE R4, R0, 0x2, R8 ;  /* 0x0000000200047825 */ /* 0x001fc600078e0208 */
[----:B------:R-:W2:Y:S04]  /*1e670*/  LDL.64 R8, [R1+0x1cd0] ;  /* 0x001cd00001087983 */ /* 0x000ea80000100a00 */
[----:B-1----:R3:W2:Y:S04]  /*1e680*/  LDG.E.U16 R19, desc[UR10][R4.64] ;  /* 0x0000000a04137981 */ /* 0x0026a8000c1e1500 */
        /* <DEDUP_REMOVED lines=8> */
[----:B------:R1:W-:Y:S01]  /*1e710*/  STL [R1+0x120], R16 ;  /* 0x0001201001007387 */ /* 0x0003e20000100800 */
[----:B0-----:R-:W-:-:S03]  /*1e720*/  IMAD.WIDE R4, R0, 0x2, R14 ;  /* 0x0000000200047825 */ /* 0x001fc600078e020e */
[----:B-1----:R-:W4:Y:S04]  /*1e730*/  LDL.64 R16, [R1+0x1cb8] ;  /* 0x001cb80001107983 */ /* 0x002f280000100a00 */
[----:B------:R2:W4:Y:S04]  /*1e740*/  LDG.E.U16 R22, desc[UR10][R4.64] ;  /* 0x0000000a04167981 */ /* 0x000528000c1e1500 */
[----:B------:R0:W-:Y:S01]  /*1e750*/  STL [R1+0x118], R27 ;  /* 0x0001181b01007387 */ /* 0x0001e20000100800 */
[----:B--2---:R-:W-:-:S03]  /*1e760*/  IMAD.WIDE R4, R0, 0x2, R12 ;  /* 0x0000000200047825 */ /* 0x004fc600078e020c */
[----:B------:R-:W2:Y:S04]  /*1e770*/  LDL.64 R12, [R1+0x1cb0] ;  /* 0x001cb000010c7983 */ /* 0x000ea80000100a00 */
[----:B------:R1:W-:Y:S04]  /*1e780*/  STL [R1+0x114], R20 ;  /* 0x0001141401007387 */ /* 0x0003e80000100800 */
        /* <DEDUP_REMOVED lines=9> */
[----:B------:R3:W2:Y:S02]  /*1e820*/  LDG.E.U16 R18, desc[UR10][R4.64] ;  /* 0x0000000a04127981 */ /* 0x0006a4000c1e1500 */
[C---:B---3--:R-:W-:Y:S02]  /*1e830*/  IMAD.WIDE R4, R0.reuse, 0x2, R2 ;  /* 0x0000000200047825 */ /* 0x048fe400078e0202 */
[----:B------:R-:W3:Y:S04]  /*1e840*/  LDL.64 R2, [R1+0x1c90] ;  /* 0x001c900001027983 */ /* 0x000ee80000100a00 */
[----:B-1----:R4:W3:Y:S04]  /*1e850*/  LDG.E.U16 R26, desc[UR10][R4.64] ;  /* 0x0000000a041a7981 */ /* 0x0028e8000c1e1500 */
[----:B------:R0:W-:Y:S01]  /*1e860*/  STL [R1+0x108], R25 ;  /* 0x0001081901007387 */ /* 0x0001e20000100800 */
[----:B----4-:R-:W-:-:S05]  /*1e870*/  IMAD.WIDE R4, R0, 0x2, R6 ;  /* 0x0000000200047825 */ /* 0x010fca00078e0206 */
[----:B0-----:R0:W4:Y:S04]  /*1e880*/  LDG.E.U16 R25, desc[UR10][R4.64] ;  /* 0x0000000a04197981 */ /* 0x001128000c1e1500 */
[----:B------:R1:W-:Y:S04]  /*1e890*/  STL [R1+0x104], R21 ;  /* 0x0001041501007387 */ /* 0x0003e80000100800 */
[----:B------:R-:W4:Y:S01]  /*1e8a0*/  LDL.64 R6, [R1+0x1c88] ;  /* 0x001c880001067983 */ /* 0x000f220000100a00 */
[----:B0-----:R-:W-:-:S05]  /*1e8b0*/  IMAD.WIDE R4, R0, 0x2, R16 ;  /* 0x0000000200047825 */ /* 0x001fca00078e0210 */
[----:B-1----:R2:W4:Y:S04]  /*1e8c0*/  LDG.E.U16 R21, desc[UR10][R4.64] ;  /* 0x0000000a04157981 */ /* 0x002528000c1e1500 */
[----:B------:R0:W-:Y:S01]  /*1e8d0*/  STL [R1+0x100], R24 ;  /* 0x0001001801007387 */ /* 0x0001e20000100800 */
[----:B--2---:R-:W-:-:S03]  /*1e8e0*/  IMAD.WIDE R4, R0, 0x2, R12 ;  /* 0x0000000200047825 */ /* 0x004fc600078e020c */
[----:B------:R-:W2:Y:S04]  /*1e8f0*/  LDL.64 R12, [R1+0x1c80] ;  /* 0x001c8000010c7983 */ /* 0x000ea80000100a00 */
[----:B0-----:R0:W2:Y:S04]  /*1e900*/  LDG.E.U16 R24, desc[UR10][R4.64] ;  /* 0x0000000a04187981 */ /* 0x0010a8000c1e1500 */
[----:B------:R1:W-:Y:S01]  /*1e910*/  STL [R1+0xfc], R19 ;  /* 0x0000fc1301007387 */ /* 0x0003e20000100800 */
[----:B0-----:R-:W-:-:S05]  /*1e920*/  IMAD.WIDE R4, R0, 0x2, R14 ;  /* 0x0000000200047825 */ /* 0x001fca00078e020e */
[----:B-1----:R0:W2:Y:S02]  /*1e930*/  LDG.E.U16 R19, desc[UR10][R4.64] ;  /* 0x0000000a04137981 */ /* 0x0020a4000c1e1500 */
[C---:B0-----:R-:W-:Y:S02]  /*1e940*/  IMAD.WIDE R4, R0.reuse, 0x2, R10 ;  /* 0x0000000200047825 */ /* 0x041fe400078e020a */
[----:B------:R-:W-:Y:S04]  /*1e950*/  STL [R1+0xf8], R28 ;  /* 0x0000f81c01007387 */ /* 0x000fe80000100800 */
[----:B------:R0:W2:Y:S04]  /*1e960*/  LDG.E.U16 R17, desc[UR10][R4.64] ;  /* 0x0000000a04117981 */ /* 0x0000a8000c1e1500 */
[----:B------:R-:W2:Y:S01]  /*1e970*/  LDL.64 R10, [R1+0x1c78] ;  /* 0x001c7800010a7983 */ /* 0x000ea20000100a00 */
[----:B0-----:R-:W-:-:S03]  /*1e980*/  IMAD.WIDE R4, R0, 0x2, R8 ;  /* 0x0000000200047825 */ /* 0x001fc600078e0208 */
[----:B------:R0:W-:Y:S04]  /*1e990*/  STL [R1+0xf4], R23 ;  /* 0x0000f41701007387 */ /* 0x0001e80000100800 */
[----:B------:R1:W-:Y:S04]  /*1e9a0*/  STL [R1+0xf0], R22 ;  /* 0x0000f01601007387 */ /* 0x0003e80000100800 */
[----:B------:R-:W2:Y:S04]  /*1e9b0*/  LDL.64 R8, [R1+0x1c68] ;  /* 0x001c680001087983 */ /* 0x000ea80000100a00 */
[----:B0-----:R3:W2:Y:S02]  /*1e9c0*/  LDG.E.U16 R23, desc[UR10][R4.64] ;  /* 0x0000000a04177981 */ /* 0x0016a4000c1e1500 */
[----:B---3--:R-:W-:-:S02]  /*1e9d0*/  IMAD.WIDE R4, R0, 0x2, R2 ;  /* 0x0000000200047825 */ /* 0x008fc400078e0202 */
[----:B------:R-:W3:Y:S04]  /*1e9e0*/  LDL.64 R2, [R1+0x1c70] ;  /* 0x001c700001027983 */ /* 0x000ee80000100a00 */
[----:B-1----:R4:W2:Y:S02]  /*1e9f0*/  LDG.E.U16 R22, desc[UR10][R4.64] ;  /* 0x0000000a04167981 */ /* 0x0028a4000c1e1500 */
[C---:B----4-:R-:W-:Y:S02]  /*1ea00*/  IMAD.WIDE R4, R0.reuse, 0x2, R6 ;  /* 0x0000000200047825 */ /* 0x050fe400078e0206 */
[----:B--2---:R-:W-:Y:S04]  /*1ea10*/  STL [R1+0x3ec4], R22 ;  /* 0x003ec41601007387 */ /* 0x004fe80000100800 */
[----:B------:R-:W-:Y:S04]  /*1ea20*/  STL [R1+0xec], R27 ;  /* 0x0000ec1b01007387 */ /* 0x000fe80000100800 */
[----:B------:R-:W2:Y:S04]  /*1ea30*/  LDL.64 R6, [R1+0x1c60] ;  /* 0x001c600001067983 */ /* 0x000ea80000100a00 */
[----:B------:R-:W4:Y:S04]  /*1ea40*/  LDL.64 R14, [R1+0x1c58] ;  /* 0x001c5800010e7983 */ /* 0x000f280000100a00 */
[----:B------:R0:W-:Y:S04]  /*1ea50*/  STL [R1+0xe8], R20 ;  /* 0x0000e81401007387 */ /* 0x0001e80000100800 */
[----:B0-----:R0:W2:Y:S02]  /*1ea60*/  LDG.E.U16 R20, desc[UR10][R4.64] ;  /* 0x0000000a04147981 */ /* 0x0010a4000c1e1500 */
[----:B0-----:R-:W-:-:S02]  /*1ea70*/  IMAD.WIDE R4, R0, 0x2, R12 ;  /* 0x0000000200047825 */ /* 0x001fc400078e020c */
[----:B--2---:R-:W-:Y:S04]  /*1ea80*/  STL [R1+0x3ec8], R20 ;  /* 0x003ec81401007387 */ /* 0x004fe80000100800 */
[----:B------:R0:W-:Y:S04]  /*1ea90*/  STL [R1+0xe4], R18 ;  /* 0x0000e41201007387 */ /* 0x0001e80000100800 */
[----:B------:R-:W2:Y:S04]  /*1eaa0*/  LDL.64 R12, [R1+0x1c50] ;  /* 0x001c5000010c7983 */ /* 0x000ea80000100a00 */
[----:B0-----:R0:W2:Y:S02]  /*1eab0*/  LDG.E.U16 R18, desc[UR10][R4.64] ;  /* 0x0000000a04127981 */ /* 0x0010a4000c1e1500 */
[----:B0-----:R-:W-:-:S05]  /*1eac0*/  IMAD.WIDE R4, R0, 0x2, R10 ;  /* 0x0000000200047825 */ /* 0x001fca00078e020a */
[----:B------:R3:W4:Y:S02]  /*1ead0*/  LDG.E.U16 R16, desc[UR10][R4.64] ;  /* 0x0000000a04107981 */ /* 0x000724000c1e1500 */
[C---:B---3--:R-:W-:Y:S02]  /*1eae0*/  IMAD.WIDE R4, R0.reuse, 0x2, R2 ;  /* 0x0000000200047825 */ /* 0x048fe400078e0202 */
[----:B--2---:R-:W-:Y:S04]  /*1eaf0*/  STL [R1+0x3ecc], R18 ;  /* 0x003ecc1201007387 */ /* 0x004fe80000100800 */
[----:B------:R-:W-:Y:S04]  /*1eb00*/  STL [R1+0xe0], R26 ;  /* 0x0000e01a01007387 */ /* 0x000fe80000100800 */
[----:B------:R-:W2:Y:S04]  /*1eb10*/  LDL.64 R10, [R1+0x1c48] ;  /* 0x001c4800010a7983 */ /* 0x000ea80000100a00 */
[----:B------:R-:W-:Y:S04]  /*1eb20*/  STL [R1+0xdc], R25 ;  /* 0x0000dc1901007387 */ /* 0x000fe80000100800 */
[----:B----4-:R-:W-:Y:S04]  /*1eb30*/  STL [R1+0x3ed0], R16 ;  /* 0x003ed01001007387 */ /* 0x010fe80000100800 */
[----:B------:R-:W3:Y:S04]  /*1eb40*/  LDL.64 R2, [R1+0x1c40] ;  /* 0x001c400001027983 */ /* 0x000ee80000100a00 */
[----:B------:R0:W-:Y:S04]  /*1eb50*/  STL [R1+0xd8], R21 ;  /* 0x0000d81501007387 */ /* 0x0001e80000100800 */
[----:B0-----:R0:W4:Y:S02]  /*1eb60*/  LDG.E.U16 R21, desc[UR10][R4.64] ;  /* 0x0000000a04157981 */ /* 0x001124000c1e1500 */
[----:B0-----:R-:W-:-:S02]  /*1eb70*/  IMAD.WIDE R4, R0, 0x2, R8 ;  /* 0x0000000200047825 */ /* 0x001fc400078e0208 */
[----:B------:R-:W4:Y:S04]  /*1eb80*/  LDL.64 R8, [R1+0x1c38] ;  /* 0x001c380001087983 */ /* 0x000f280000100a00 */
[----:B------:R-:W-:Y:S04]  /*1eb90*/  STL [R1+0xd4], R24 ;  /* 0x0000d41801007387 */ /* 0x000fe80000100800 */
[----:B------:R0:W4:Y:S04]  /*1eba0*/  LDG.E.U16 R20, desc[UR10][R4.64] ;  /* 0x0000000a04147981 */ /* 0x000128000c1e1500 */
[----:B------:R1:W-:Y:S01]  /*1ebb0*/  STL [R1+0xd0], R19 ;  /* 0x0000d01301007387 */ /* 0x0003e20000100800 */
[----:B0-----:R-:W-:-:S03]  /*1ebc0*/  IMAD.WIDE R4, R0, 0x2, R6 ;  /* 0x0000000200047825 */ /* 0x001fc600078e0206 */
[----:B------:R-:W4:Y:S04]  /*1ebd0*/  LDL.64 R6, [R1+0x1c30] ;  /* 0x001c300001067983 */ /* 0x000f280000100a00 */
[----:B-1----:R0:W4:Y:S04]  /*1ebe0*/  LDG.E.U16 R19, desc[UR10][R4.64] ;  /* 0x0000000a04137981 */ /* 0x002128000c1e1500 */
[----:B------:R1:W-:Y:S01]  /*1ebf0*/  STL [R1+0xcc], R17 ;  /* 0x0000cc1101007387 */ /* 0x0003e20000100800 */
[----:B0-----:R-:W-:-:S03]  /*1ec00*/  IMAD.WIDE R4, R0, 0x2, R14 ;  /* 0x0000000200047825 */ /* 0x001fc600078e020e */
[----:B------:R-:W4:Y:S04]  /*1ec10*/  LDL.64 R14, [R1+0x1c28] ;  /* 0x001c2800010e7983 */ /* 0x000f280000100a00 */
[----:B-1----:R0:W4:Y:S04]  /*1ec20*/  LDG.E.U16 R17, desc[UR10][R4.64] ;  /* 0x0000000a04117981 */ /* 0x002128000c1e1500 */
[----:B------:R1:W-:Y:S01]  /*1ec30*/  STL [R1+0xc8], R23 ;  /* 0x0000c81701007387 */ /* 0x0003e20000100800 */
[----:B0-----:R-:W-:-:S03]  /*1ec40*/  IMAD.WIDE R4, R0, 0x2, R12 ;  /* 0x0000000200047825 */ /* 0x001fc600078e020c */
[----:B------:R-:W4:Y:S04]  /*1ec50*/  LDL.64 R12, [R1+0x1c20] ;  /* 0x001c2000010c7983 */ /* 0x000f280000100a00 */
[----:B------:R2:W4:Y:S02]  /*1ec60*/  LDG.E.U16 R16, desc[UR10][R4.64] ;  /* 0x0000000a04107981 */ /* 0x000524000c1e1500 */
[C---:B--2---:R-:W-:Y:S02]  /*1ec70*/  IMAD.WIDE R4, R0.reuse, 0x2, R10 ;  /* 0x0000000200047825 */ /* 0x044fe400078e020a */
[----:B------:R-:W2:Y:S04]  /*1ec80*/  LDL.64 R10, [R1+0x1c18] ;  /* 0x001c1800010a7983 */ /* 0x000ea80000100a00 */
[----:B------:R3:W2:Y:S02]  /*1ec90*/  LDG.E.U16 R18, desc[UR10][R4.64] ;  /* 0x0000000a04127981 */ /* 0x0006a4000c1e1500 */
[----:B---3--:R-:W-:-:S02]  /*1eca0*/  IMAD.WIDE R4, R0, 0x2, R2 ;  /* 0x0000000200047825 */ /* 0x008fc400078e0202 */
[----:B------:R-:W3:Y:S04]  /*1ecb0*/  LDL.64 R2, [R1+0x1c10] ;  /* 0x001c100001027983 */ /* 0x000ee80000100a00 */
[----:B------:R4:W3:Y:S02]  /*1ecc0*/  LDG.E.U16 R22, desc[UR10][R4.64] ;  /* 0x0000000a04167981 */ /* 0x0008e4000c1e1500 */
[C---:B----4-:R-:W-:Y:S02]  /*1ecd0*/  IMAD.WIDE R4, R0.reuse, 0x2, R8 ;  /* 0x0000000200047825 */ /* 0x050fe400078e0208 */
[----:B------:R-:W4:Y:S04]  /*1ece0*/  LDL.64 R8, [R1+0x1c08] ;  /* 0x001c080001087983 */ /* 0x000f280000100a00 */
[----:B------:R0:W4:Y:S02]  /*1ecf0*/  LDG.E.U16 R29, desc[UR10][R4.64] ;  /* 0x0000000a041d7981 */ /* 0x000124000c1e1500 */
[----:B0-----:R-:W-:-:S02]  /*1ed00*/  IMAD.WIDE R4, R0, 0x2, R6 ;  /* 0x0000000200047825 */ /* 0x001fc400078e0206 */
[----:B------:R-:W4:Y:S04]  /*1ed10*/  LDL.64 R6, [R1+0x1c00] ;  /* 0x001c000001067983 */ /* 0x000f280000100a00 */
[----:B------:R0:W4:Y:S02]  /*1ed20*/  LDG.E.U16 R28, desc[UR10][R4.64] ;  /* 0x0000000a041c7981 */ /* 0x000124000c1e1500 */
[C---:B0-----:R-:W-:Y:S02]  /*1ed30*/  IMAD.WIDE R4, R0.reuse, 0x2, R14 ;  /* 0x0000000200047825 */ /* 0x041fe400078e020e */
[----:B------:R-:W4:Y:S04]  /*1ed40*/  LDL.64 R14, [R1+0x1bf8] ;  /* 0x001bf800010e7983 */ /* 0x000f280000100a00 */
[----:B------:R0:W4:Y:S02]  /*1ed50*/  LDG.E.U16 R27, desc[UR10][R4.64] ;  /* 0x0000000a041b7981 */ /* 0x000124000c1e1500 */
[----:B0-----:R-:W-:-:S02]  /*1ed60*/  IMAD.WIDE R4, R0, 0x2, R12 ;  /* 0x0000000200047825 */ /* 0x001fc400078e020c */
[----:B------:R-:W4:Y:S04]  /*1ed70*/  LDL.64 R12, [R1+0x1bf0] ;  /* 0x001bf000010c7983 */ /* 0x000f280000100a00 */
[----:B------:R2:W4:Y:S04]  /*1ed80*/  LDG.E.U16 R26, desc[UR10][R4.64] ;  /* 0x0000000a041a7981 */ /* 0x000528000c1e1500 */
[----:B------:R0:W-:Y:S01]  /*1ed90*/  STL [R1+0xb4], R21 ;  /* 0x0000b41501007387 */ /* 0x0001e20000100800 */
[----:B--2---:R-:W-:-:S03]  /*1eda0*/  IMAD.WIDE R4, R0, 0x2, R10 ;  /* 0x0000000200047825 */ /* 0x004fc600078e020a */
        /* <DEDUP_REMOVED lines=9> */
[----:B-1----:R1:W4:Y:S04]  /*1ee40*/  LDG.E.U16 R23, desc[UR10][R4.64] ;  /* 0x0000000a04177981 */ /* 0x002328000c1e1500 */
[----:B------:R-:W-:Y:S01]  /*1ee50*/  STL [R1+0x9c], R17 ;  /* 0x00009c1101007387 */ /* 0x000fe20000100800 */
[----:B-1----:R-:W-:-:S03]  /*1ee60*/  IMAD.WIDE R4, R0, 0x2, R6 ;  /* 0x0000000200047825 */ /* 0x002fc600078e0206 */
[----:B------:R-:W4:Y:S04]  /*1ee70*/  LDL.64 R6, [R1+0x1b78] ;  /* 0x001b780001067983 */ /* 0x000f280000100a00 */
[----:B0-----:R0:W4:Y:S04]  /*1ee80*/  LDG.E.U16 R21, desc[UR10][R4.64] ;  /* 0x0000000a04157981 */ /* 0x001128000c1e1500 */
[----:B------:R1:W-:Y:S01]  /*1ee90*/  STL [R1+0xb0], R16 ;  /* 0x0000b01001007387 */ /* 0x0003e20000100800 */
[----:B0-----:R-:W-:-:S03]  /*1eea0*/  IMAD.WIDE R4, R0, 0x2, R14 ;  /* 0x0000000200047825 */ /* 0x001fc600078e020e */
[----:B-1----:R-:W4:Y:S04]  /*1eeb0*/  LDL.64 R16, [R1+0x1be8] ;  /* 0x001be80001107983 */ /* 0x002f280000100a00 */
[----:B------:R0:W4:Y:S04]  /*1eec0*/  LDG.E.U16 R20, desc[UR10][R4.64] ;  /* 0x0000000a04147981 */ /* 0x000128000c1e1500 */
[----:B------:R1:W-:Y:S01]  /*1eed0*/  STL [R1+0xa8], R18 ;  /* 0x0000a81201007387 */ /* 0x0003e20000100800 */
[----:B0-----:R-:W-:-:S03]  /*1eee0*/  IMAD.WIDE R4, R0, 0x2, R12 ;  /* 0x0000000200047825 */ /* 0x001fc600078e020c */
[----:B-1----:R-:W4:Y:S04]  /*1eef0*/  LDL.64 R18, [R1+0x1be0] ;  /* 0x001be00001127983 */ /* 0x002f280000100a00 */
[----:B------:R0:W-:Y:S04]  /*1ef00*/  STL [R1+0xa0], R22 ;  /* 0x0000a01601007387 */ /* 0x0001e80000100800 */
[----:B------:R-:W4:Y:S04]  /*1ef10*/  LDL.64 R14, [R1+0x1bd8] ;  /* 0x001bd800010e7983 */ /* 0x000f280000100a00 */
[----:B0-----:R2:W4:Y:S02]  /*1ef20*/  LDG.E.U16 R22, desc[UR10][R4.64] ;  /* 0x0000000a04167981 */ /* 0x001524000c1e1500 */
[----:B--2---:R-:W-:-:S05]  /*1ef30*/  IMAD.WIDE R4, R0, 0x2, R10 ;  /* 0x0000000200047825 */ /* 0x004fca00078e020a */
[----:B------:R3:W2:Y:S02]  /*1ef40*/  LDG.E.U16 R12, desc[UR10][R4.64] ;  /* 0x0000000a040c7981 */ /* 0x0006a4000c1e1500 */
[----:B---3--:R-:W-:-:S05]  /*1ef50*/  IMAD.WIDE R4, R0, 0x2, R2 ;  /* 0x0000000200047825 */ /* 0x008fca00078e0202 */
[----:B------:R4:W3:Y:S02]  /*1ef60*/  LDG.E.U16 R11, desc[UR10][R4.64] ;  /* 0x0000000a040b7981 */ /* 0x0008e4000c1e1500 */
[----:B----4-:R-:W-:-:S05]  /*1ef70*/  IMAD.WIDE R4, R0, 0x2, R8 ;  /* 0x0000000200047825 */ /* 0x010fca00078e0208 */
[----:B------:R0:W4:Y:S02]  /*1ef80*/  LDG.E.U16 R10, desc[UR10][R4.64] ;  /* 0x0000000a040a7981 */ /* 0x000124000c1e1500 */
[----:B0-----:R-:W-:-:S05]  /*1ef90*/  IMAD.WIDE R4, R0, 0x2, R6 ;  /* 0x0000000200047825 */ /* 0x001fca00078e0206 */
[----:B------:R0:W4:Y:S04]  /*1efa0*/  LDG.E.U16 R9, desc[UR10][R4.64] ;  /* 0x0000000a04097981 */ /* 0x000128000c1e1500 */
[----:B------:R-:W-:Y:S01]  /*1efb0*/  STL [R1+0x98], R29 ;  /* 0x0000981d01007387 */ /* 0x000fe20000100800 */
[----:B0-----:R-:W-:-:S03]  /*1efc0*/  IMAD.WIDE R4, R0, 0x2, R16 ;  /* 0x0000000200047825 */ /* 0x001fc600078e0210 */
[----:B--2---:R0:W-:Y:S04]  /*1efd0*/  STL [R1+0x3ed4], R12 ;  /* 0x003ed40c01007387 */ /* 0x0041e80000100800 */
[----:B0-----:R-:W2:Y:S04]  /*1efe0*/  LDL.64 R12, [R1+0x1bd0] ;  /* 0x001bd000010c7983 */ /* 0x001ea80000100a00 */
[----:B------:R-:W-:Y:S04]  /*1eff0*/  STL [R1+0x94], R28 ;  /* 0x0000941c01007387 */ /* 0x000fe80000100800 */
[----:B------:R-:W2:Y:S04]  /*1f000*/  LDL.64 R2, [R1+0x1bc8] ;  /* 0x001bc80001027983 */ /* 0x000ea80000100a00 */
[----:B---3--:R-:W-:Y:S04]  /*1f010*/  STL [R1+0x3ed8], R11 ;  /* 0x003ed80b01007387 */ /* 0x008fe80000100800 */
[----:B------:R-:W-:Y:S04]  /*1f020*/  STL [R1+0x90], R27 ;  /* 0x0000901b01007387 */ /* 0x000fe80000100800 */
[----:B----4-:R-:W-:Y:S04]  /*1f030*/  STL [R1+0x3edc], R10 ;  /* 0x003edc0a01007387 */ /* 0x010fe80000100800 */
[----:B------:R0:W-:Y:S04]  /*1f040*/  STL [R1+0x8c], R26 ;  /* 0x00008c1a01007387 */ /* 0x0001e80000100800 */
[----:B------:R-:W3:Y:S04]  /*1f050*/  LDL.64 R6, [R1+0x1bc0] ;  /* 0x001bc00001067983 */ /* 0x000ee80000100a00 */
[----:B------:R-:W-:Y:S04]  /*1f060*/  STL [R1+0x88], R25 ;  /* 0x0000881901007387 */ /* 0x000fe80000100800 */
[----:B0-----:R0:W4:Y:S04]  /*1f070*/  LDG.E.U16 R26, desc[UR10][R4.64] ;  /* 0x0000000a041a7981 */ /* 0x001128000c1e1500 */
[----:B------:R1:W-:Y:S04]  /*1f080*/  STL [R1+0x3ee0], R9 ;  /* 0x003ee00901007387 */ /* 0x0003e80000100800 */
[----:B------:R-:W3:Y:S01]  /*1f090*/  LDL.64 R16, [R1+0x1bb8] ;  /* 0x001bb80001107983 */ /* 0x000ee20000100a00 */
[----:B0-----:R-:W-:-:S03]  /*1f0a0*/  IMAD.WIDE R4, R0, 0x2, R18 ;  /* 0x0000000200047825 */ /* 0x001fc600078e0212 */
[----:B------:R-:W-:Y:S04]  /*1f0b0*/  STL [R1+0x84], R24 ;  /* 0x0000841801007387 */ /* 0x000fe80000100800 */
[----:B------:R-:W-:Y:S04]  /*1f0c0*/  STL [R1+0x80], R23 ;  /* 0x0000801701007387 */ /* 0x000fe80000100800 */
[----:B-1----:R-:W4:Y:S04]  /*1f0d0*/  LDL.64 R8, [R1+0x1bb0] ;  /* 0x001bb00001087983 */ /* 0x002f280000100a00 */
[----:B------:R0:W4:Y:S02]  /*1f0e0*/  LDG.E.U16 R25, desc[UR10][R4.64] ;  /* 0x0000000a04197981 */ /* 0x000124000c1e1500 */
[----:B0-----:R-:W-:-:S02]  /*1f0f0*/  IMAD.WIDE R4, R0, 0x2, R14 ;  /* 0x0000000200047825 */ /* 0x001fc400078e020e */
[----:B------:R-:W4:Y:S04]  /*1f100*/  LDL.64 R14, [R1+0x1b70] ;  /* 0x001b7000010e7983 */ /* 0x000f280000100a00 */
[----:B------:R0:W-:Y:S04]  /*1f110*/  STL [R1+0x7c], R21 ;  /* 0x00007c1501007387 */ /* 0x0001e80000100800 */
[----:B------:R-:W4:Y:S04]  /*1f120*/  LDL.64 R10, [R1+0x1b68] ;  /* 0x001b6800010a7983 */ /* 0x000f280000100a00 */
[----:B0-----:R2:W4:Y:S04]  /*1f130*/  LDG.E.U16 R21, desc[UR10][R4.64] ;  /* 0x0000000a04157981 */ /* 0x001528000c1e1500 */
[----:B------:R0:W-:Y:S01]  /*1f140*/  STL [R1+0x78], R20 ;  /* 0x0000781401007387 */ /* 0x0001e20000100800 */
[----:B--2---:R-:W-:-:S05]  /*1f150*/  IMAD.WIDE R4, R0, 0x2, R12 ;  /* 0x0000000200047825 */ /* 0x004fca00078e020c */
[----:B0-----:R0:W2:Y:S02]  /*1f160*/  LDG.E.U16 R20, desc[UR10][R4.64] ;  /* 0x0000000a04147981 */ /* 0x0010a4000c1e1500 */
[C---:B0-----:R-:W-:Y:S02]  /*1f170*/  IMAD.WIDE R4, R0.reuse, 0x2, R2 ;  /* 0x0000000200047825 */ /* 0x041fe400078e0202 */
[----:B------:R-:W2:Y:S04]  /*1f180*/  LDL.64 R2, [R1+0x1b60] ;  /* 0x001b600001027983 */ /* 0x000ea80000100a00 */
[----:B------:R0:W-:Y:S04]  /*1f190*/  STL [R1+0x74], R22 ;  /* 0x0000741601007387 */ /* 0x0001e80000100800 */
[----:B------:R-:W2:Y:S04]  /*1f1a0*/  LDL.64 R12, [R1+0x1b58] ;  /* 0x001b5800010c7983 */ /* 0x000ea80000100a00 */
[----:B0-----:R3:W2:Y:S02]  /*1f1b0*/  LDG.E.U16 R22, desc[UR10][R4.64] ;  /* 0x0000000a04167981 */ /* 0x0016a4000c1e1500 */
[----:B---3--:R-:W-:-:S02]  /*1f1c0*/  IMAD.WIDE R4, R0, 0x2, R16 ;  /* 0x0000000200047825 */ /* 0x008fc400078e0210 */
[----:B------:R-:W3:Y:S04]  /*1f1d0*/  LDL.64 R16, [R1+0x1ba8] ;  /* 0x001ba80001107983 */ /* 0x000ee80000100a00 */
[----:B------:R4:W3:Y:S02]  /*1f1e0*/  LDG.E.U16 R19, desc[UR10][R4.64] ;  /* 0x0000000a04137981 */ /* 0x0008e4000c1e1500 */
[C---:B----4-:R-:W-:Y:S02]  /*1f1f0*/  IMAD.WIDE R4, R0.reuse, 0x2, R8 ;  /* 0x0000000200047825 */ /* 0x050fe400078e0208 */
[----:B------:R-:W4:Y:S04]  /*1f200*/  LDL.64 R8, [R1+0x1ba0] ;  /* 0x001ba00001087983 */ /* 0x000f280000100a00 */
[----:B------:R0:W3:Y:S02]  /*1f210*/  LDG.E.U16 R18, desc[UR10][R4.64] ;  /* 0x0000000a04127981 */ /* 0x0000e4000c1e1500 */
[----:B0-----:R-:W-:-:S05]  /*1f220*/  IMAD.WIDE R4, R0, 0x2, R14 ;  /* 0x0000000200047825 */ /* 0x001fca00078e020e */
[----:B------:R0:W3:Y:S02]  /*1f230*/  LDG.E.U16 R29, desc[UR10][R4.64] ;  /* 0x0000000a041d7981 */ /* 0x0000e4000c1e1500 */
[----:B0-----:R-:W-:-:S05]  /*1f240*/  IMAD.WIDE R4, R0, 0x2, R10 ;  /* 0x0000000200047825 */ /* 0x001fca00078e020a */
[----:B------:R2:W4:Y:S01]  /*1f250*/  LDG.E.U16 R23, desc[UR10][R4.64] ;  /* 0x0000000a04177981 */ /* 0x000522000c1e1500 */
[----:B------:R-:W-:-:S05]  /*1f260*/  IMAD.WIDE R6, R0, 0x2, R6 ;  /* 0x0000000200067825 */ /* 0x000fca00078e0206 */
[----:B------:R-:W4:Y:S04]  /*1f270*/  LDG.E.U16 R24, desc[UR10][R6.64] ;  /* 0x0000000a06187981 */ /* 0x000f28000c1e1500 */
[----:B------:R-:W4:Y:S01]  /*1f280*/  LDL.64 R6, [R1+0x1b98] ;  /* 0x001b980001067983 */ /* 0x000f220000100a00 */
[----:B--2---:R-:W-:-:S05]  /*1f290*/  IMAD.WIDE R4, R0, 0x2, R2 ;  /* 0x0000000200047825 */ /* 0x004fca00078e0202 */
[----:B------:R0:W2:Y:S02]  /*1f2a0*/  LDG.E.U16 R2, desc[UR10][R4.64] ;  /* 0x0000000a04027981 */ /* 0x0000a4000c1e1500 */
[----:B0-----:R-:W-:-:S05]  /*1f2b0*/  IMAD.WIDE R4, R0, 0x2, R12 ;  /* 0x0000000200047825 */ /* 0x001fca00078e020c */
[----:B------:R0:W4:Y:S04]  /*1f2c0*/  LDG.E.U16 R28, desc[UR10][R4.64] ;  /* 0x0000000a041c7981 */ /* 0x000128000c1e1500 */
[----:B---3--:R-:W-:Y:S04]  /*1f2d0*/  STL [R1+0x3eb8], R29 ;  /* 0x003eb81d01007387 */ /* 0x008fe80000100800 */
[----:B------:R-:W3:Y:S04]  /*1f2e0*/  LDL.64 R14, [R1+0x1b50] ;  /* 0x001b5000010e7983 */ /* 0x000ee80000100a00 */
[----:B------:R-:W3:Y:S04]  /*1f2f0*/  LDL.64 R10, [R1+0x1b48] ;  /* 0x001b4800010a7983 */ /* 0x000ee80000100a00 */
[----:B------:R-:W-:Y:S01]  /*1f300*/  STL [R1+0x70], R26 ;  /* 0x0000701a01007387 */ /* 0x000fe20000100800 */
[----:B0-----:R-:W-:-:S03]  /*1f310*/  IMAD.WIDE R4, R0, 0x2, R16 ;  /* 0x0000000200047825 */ /* 0x001fc600078e0210 */
[----:B--2---:R-:W-:Y:S04]  /*1f320*/  STL [R1+0x3ee4], R2 ;  /* 0x003ee40201007387 */ /* 0x004fe80000100800 */
[----:B------:R-:W-:Y:S04]  /*1f330*/  STL [R1+0x6c], R25 ;  /* 0x00006c1901007387 */ /* 0x000fe80000100800 */
[----:B------:R-:W2:Y:S04]  /*1f340*/  LDL.64 R12, [R1+0x1b40] ;  /* 0x001b4000010c7983 */ /* 0x000ea80000100a00 */
[----:B----4-:R-:W-:Y:S04]  /*1f350*/  STL [R1+0x3ee8], R28 ;  /* 0x003ee81c01007387 */ /* 0x010fe80000100800 */
[----:B------:R0:W-:Y:S04]  /*1f360*/  STL [R1+0x64], R21 ;  /* 0x0000641501007387 */ /* 0x0001e80000100800 */
[----:B------:R-:W4:Y:S04]  /*1f370*/  LDL.64 R16, [R1+0x1b38] ;  /* 0x001b380001107983 */ /* 0x000f280000100a00 */
[----:B------:R1:W-:Y:S04]  /*1f380*/  STL [R1+0x5c], R20 ;  /* 0x00005c1401007387 */ /* 0x0003e80000100800 */
[----:B0-----:R0:W4:Y:S02]  /*1f390*/  LDG.E.U16 R21, desc[UR10][R4.64] ;  /* 0x0000000a04157981 */ /* 0x001124000c1e1500 */
[----:B0-----:R-:W-:-:S02]  /*1f3a0*/  IMAD.WIDE R4, R0, 0x2, R8 ;  /* 0x0000000200047825 */ /* 0x001fc400078e0208 */
[----:B------:R-:W4:Y:S04]  /*1f3b0*/  LDL.64 R8, [R1+0x1b30] ;  /* 0x001b300001087983 */ /* 0x000f280000100a00 */
[----:B-1----:R0:W4:Y:S04]  /*1f3c0*/  LDG.E.U16 R20, desc[UR10][R4.64] ;  /* 0x0000000a04147981 */ /* 0x002128000c1e1500 */
[----:B------:R1:W-:Y:S01]  /*1f3d0*/  STL [R1+0x54], R22 ;  /* 0x0000541601007387 */ /* 0x0003e20000100800 */
[----:B0-----:R-:W-:-:S03]  /*1f3e0*/  IMAD.WIDE R4, R0, 0x2, R6 ;  /* 0x0000000200047825 */ /* 0x001fc600078e0206 */
[----:B------:R-:W4:Y:S04]  /*1f3f0*/  LDL.64 R6, [R1+0x1b28] ;  /* 0x001b280001067983 */ /* 0x000f280000100a00 */
[----:B------:R-:W-:Y:S04]  /*1f400*/  STL [R1+0x4c], R24 ;  /* 0x00004c1801007387 */ /* 0x000fe80000100800 */
[----:B------:R-:W4:Y:S04]  /*1f410*/  LDL.64 R2, [R1+0x1b20] ;  /* 0x001b200001027983 */ /* 0x000f280000100a00 */
[----:B-1----:R3:W4:Y:S04]  /*1f420*/  LDG.E.U16 R22, desc[UR10][R4.64] ;  /* 0x0000000a04167981 */ /* 0x002728000c1e1500 */
[----:B------:R0:W-:Y:S01]  /*1f430*/  STL [R1+0x48], R19 ;  /* 0x0000481301007387 */ /* 0x0001e20000100800 */
[----:B---3--:R-:W-:-:S03]  /*1f440*/  IMAD.WIDE R4, R0, 0x2, R14 ;  /* 0x0000000200047825 */ /* 0x008fc600078e020e */
[----:B------:R-:W3:Y:S04]  /*1f450*/  LDL.64 R14, [R1+0x1b18] ;  /* 0x001b1800010e7983 */ /* 0x000ee80000100a00 */
[----:B------:R1:W3:Y:S04]  /*1f460*/  LDG.E.U16 R29, desc[UR10][R4.64] ;  /* 0x0000000a041d7981 */ /* 0x0002e8000c1e1500 */
[----:B------:R0:W-:Y:S01]  /*1f470*/  STL [R1+0x44], R18 ;  /* 0x0000441201007387 */ /* 0x0001e20000100800 */
[----:B-1----:R-:W-:-:S03]  /*1f480*/  IMAD.WIDE R4, R0, 0x2, R10 ;  /* 0x0000000200047825 */ /* 0x002fc600078e020a */
[----:B------:R-:W3:Y:S04]  /*1f490*/  LDL.64 R10, [R1+0x1b10] ;  /* 0x001b1000010a7983 */ /* 0x000ee80000100a00 */
[----:B0-----:R2:W3:Y:S02]  /*1f4a0*/  LDG.E.U16 R19, desc[UR10][R4.64] ;  /* 0x0000000a04137981 */ /* 0x0014e4000c1e1500 */
[C---:B--2---:R-:W-:Y:S02]  /*1f4b0*/  IMAD.WIDE R4, R0.reuse, 0x2, R12 ;  /* 0x0000000200047825 */ /* 0x044fe400078e020c */
[----:B------:R-:W2:Y:S04]  /*1f4c0*/  LDL.64 R12, [R1+0x1b08] ;  /* 0x001b0800010c7983 */ /* 0x000ea80000100a00 */
[----:B------:R4:W2:Y:S02]  /*1f4d0*/  LDG.E.U16 R18, desc[UR10][R4.64] ;  /* 0x0000000a04127981 */ /* 0x0008a4000c1e1500 */
[----:B----4-:R-:W-:-:S05]  /*1f4e0*/  IMAD.WIDE R4, R0, 0x2, R16 ;  /* 0x0000000200047825 */ /* 0x010fca00078e0210 */
[----:B------:R0:W4:Y:S04]  /*1f4f0*/  LDG.E.U16 R28, desc[UR10][R4.64] ;  /* 0x0000000a041c7981 */ /* 0x000128000c1e1500 */
[----:B------:R1:W-:Y:S01]  /*1f500*/  STL [R1+0x34], R23 ;  /* 0x0000341701007387 */ /* 0x0003e20000100800 */
[----:B0-----:R-:W-:-:S03]  /*1f510*/  IMAD.WIDE R4, R0, 0x2, R8 ;  /* 0x0000000200047825 */ /* 0x001fc600078e0208 */
        /* <DEDUP_REMOVED lines=8> */
[----:B------:R-:W-:Y:S01]  /*1f5a0*/  STL [R1+0x40], R21 ;  /* 0x0000401501007387 */ /* 0x000fe20000100800 */
[----:B---3--:R-:W-:-:S05]  /*1f5b0*/  IMAD.WIDE R4, R0, 0x2, R14 ;  /* 0x0000000200047825 */ /* 0x008fca00078e020e */
[----:B------:R0:W3:Y:S02]  /*1f5c0*/  LDG.E.U16 R24, desc[UR10][R4.64] ;  /* 0x0000000a04187981 */ /* 0x0000e4000c1e1500 */
[C---:B0-----:R-:W-:Y:S02]  /*1f5d0*/  IMAD.WIDE R4, R0.reuse, 0x2, R10 ;  /* 0x0000000200047825 */ /* 0x041fe400078e020a */
[----:B------:R-:W3:Y:S04]  /*1f5e0*/  LDL.64 R10, [R1+0x1ae8] ;  /* 0x001ae800010a7983 */ /* 0x000ee80000100a00 */
[----:B------:R0:W-:Y:S04]  /*1f5f0*/  STL [R1+0x38], R20 ;  /* 0x0000381401007387 */ /* 0x0001e80000100800 */
[----:B-1----:R2:W3:Y:S04]  /*1f600*/  LDG.E.U16 R23, desc[UR10][R4.64] ;  /* 0x0000000a04177981 */ /* 0x0024e8000c1e1500 */
[----:B------:R-:W3:Y:S04]  /*1f610*/  LDL.64 R14, [R1+0x1ad8] ;  /* 0x001ad800010e7983 */ /* 0x000ee80000100a00 */
[----:B0-----:R-:W3:Y:S04]  /*1f620*/  LDL.64 R20, [R1+0x1ae0] ;  /* 0x001ae00001147983 */ /* 0x001ee80000100a00 */
[----:B------:R0:W-:Y:S01]  /*1f630*/  STL [R1+0x30], R22 ;  /* 0x0000301601007387 */ /* 0x0001e20000100800 */
[----:B--2---:R-:W-:-:S03]  /*1f640*/  IMAD.WIDE R4, R0, 0x2, R12 ;  /* 0x0000000200047825 */ /* 0x004fc600078e020c */
[----:B------:R-:W2:Y:S04]  /*1f650*/  LDL.64 R12, [R1+0x1ad0] ;  /* 0x001ad000010c7983 */ /* 0x000ea80000100a00 */
[----:B0-----:R4:W2:Y:S02]  /*1f660*/  LDG.E.U16 R22, desc[UR10][R4.64] ;  /* 0x0000000a04167981 */ /* 0x0018a4000c1e1500 */
[----:B----4-:R-:W-:-:S05]  /*1f670*/  IMAD.WIDE R4, R0, 0x2, R8 ;  /* 0x0000000200047825 */ /* 0x010fca00078e0208 */
[----:B------:R0:W4:Y:S02]  /*1f680*/  LDG.E.U16 R8, desc[UR10][R4.64] ;  /* 0x0000000a04087981 */ /* 0x000124000c1e1500 */
[----:B0-----:R-:W-:-:S05]  /*1f690*/  IMAD.WIDE R4, R0, 0x2, R6 ;  /* 0x0000000200047825 */ /* 0x001fca00078e0206 */
[----:B------:R0:W2:Y:S02]  /*1f6a0*/  LDG.E.U16 R7, desc[UR10][R4.64] ;  /* 0x0000000a04077981 */ /* 0x0000a4000c1e1500 */
[----:B0-----:R-:W-:-:S05]  /*1f6b0*/  IMAD.WIDE R4, R0, 0x2, R2 ;  /* 0x0000000200047825 */ /* 0x001fca00078e0202 */
[----:B------:R3:W2:Y:S02]  /*1f6c0*/  LDG.E.U16 R3, desc[UR10][R4.64] ;  /* 0x0000000a04037981 */ /* 0x0006a4000c1e1500 */
[----:B---3--:R-:W-:-:S05]  /*1f6d0*/  IMAD.WIDE R4, R0, 0x2, R10 ;  /* 0x0000000200047825 */ /* 0x008fca00078e020a */
[----:B------:R0:W3:Y:S02]  /*1f6e0*/  LDG.E.U16 R6, desc[UR10][R4.64] ;  /* 0x0000000a04067981 */ /* 0x0000e4000c1e1500 */
[----:B0-----:R-:W-:-:S06]  /*1f6f0*/  IMAD.WIDE R4, R0, 0x2, R20 ;  /* 0x0000000200047825 */ /* 0x001fcc00078e0214 */
[----:B------:R-:W3:Y:S04]  /*1f700*/  LDG.E.U16 R5, desc[UR10][R4.64] ;  /* 0x0000000a04057981 */ /* 0x000ee8000c1e1500 */
[----:B------:R-:W-:Y:S01]  /*1f710*/  STL [R1+0x24], R29 ;  /* 0x0000241d01007387 */ /* 0x000fe20000100800 */
[----:B------:R-:W-:-:S05]  /*1f720*/  IMAD.WIDE R14, R0, 0x2, R14 ;  /* 0x00000002000e7825 */ /* 0x000fca00078e020e */
[----:B------:R0:W3:Y:S04]  /*1f730*/  LDG.E.U16 R4, desc[UR10][R14.64] ;  /* 0x0000000a0e047981 */ /* 0x0000e8000c1e1500 */
[----:B----4-:R-:W-:Y:S04]  /*1f740*/  STL [R1+0x3e88], R8 ;  /* 0x003e880801007387 */ /* 0x010fe80000100800 */
[----:B------:R-:W4:Y:S04]  /*1f750*/  LDL.64 R16, [R1+0x1ac8] ;  /* 0x001ac80001107983 */ /* 0x000f280000100a00 */
[----:B------:R-:W-:Y:S04]  /*1f760*/  STL [R1+0x20], R19 ;  /* 0x0000201301007387 */ /* 0x000fe80000100800 */
[----:B--2---:R-:W-:Y:S04]  /*1f770*/  STL [R1+0x3e8c], R7 ;  /* 0x003e8c0701007387 */ /* 0x004fe80000100800 */
[----:B------:R1:W-:Y:S04]  /*1f780*/  STL [R1+0x1c], R18 ;  /* 0x00001c1201007387 */ /* 0x0003e80000100800 */
[----:B-1----:R-:W2:Y:S04]  /*1f790*/  LDL.64 R18, [R1+0x1ac0] ;  /* 0x001ac00001127983 */ /* 0x002ea80000100a00 */
[----:B------:R-:W-:Y:S04]  /*1f7a0*/  STL [R1+0x3e68], R3 ;  /* 0x003e680301007387 */ /* 0x000fe80000100800 */
[----:B------:R-:W-:Y:S04]  /*1f7b0*/  STL [R1+0x18], R28 ;  /* 0x0000181c01007387 */ /* 0x000fe80000100800 */
[----:B------:R-:W2:Y:S04]  /*1f7c0*/  LDL.64 R10, [R1+0x1ab8] ;  /* 0x001ab800010a7983 */ /* 0x000ea80000100a00 */
[----:B------:R-:W-:Y:S04]  /*1f7d0*/  STL [R1+0x14], R27 ;  /* 0x0000141b01007387 */ /* 0x000fe80000100800 */
[----:B---3--:R1:W-:Y:S04]  /*1f7e0*/  STL [R1+0x3e6c], R6 ;  /* 0x003e6c0601007387 */ /* 0x0083e80000100800 */
[----:B------:R-:W3:Y:S04]  /*1f7f0*/  LDL.64 R8, [R1+0x1ab0] ;  /* 0x001ab00001087983 */ /* 0x000ee80000100a00 */
[----:B------:R-:W-:Y:S04]  /*1f800*/  STL [R1+0x10], R26 ;  /* 0x0000101a01007387 */ /* 0x000fe80000100800 */
[----:B------:R-:W-:Y:S04]  /*1f810*/  STL [R1+0x3e70], R5 ;  /* 0x003e700501007387 */ /* 0x000fe80000100800 */
[----:B------:R-:W-:Y:S04]  /*1f820*/  STL [R1+0xc], R25 ;  /* 0x00000c1901007387 */ /* 0x000fe80000100800 */
[----:B-1----:R-:W3:Y:S01]  /*1f830*/  LDL.64 R6, [R1+0x1aa8] ;  /* 0x001aa80001067983 */ /* 0x002ee20000100a00 */
[----:B0-----:R-:W-:-:S03]  /*1f840*/  IMAD.WIDE R14, R0, 0x2, R12 ;  /* 0x00000002000e7825 */ /* 0x001fc600078e020c */
[----:B------:R-:W3:Y:S04]  /*1f850*/  LDL.64 R2, [R1+0x1aa0] ;  /* 0x001aa00001027983 */ /* 0x000ee80000100a00 */
[----:B------:R4:W3:Y:S04]  /*1f860*/  LDG.E.U16 R13, desc[UR10][R14.64] ;  /* 0x0000000a0e0d7981 */ /* 0x0008e8000c1e1500 */
[----:B------:R-:W-:Y:S04]  /*1f870*/  STL [R1+0x8], R24 ;  /* 0x0000081801007387 */ /* 0x000fe80000100800 */
[----:B------:R-:W-:Y:S04]  /*1f880*/  STL [R1+0x3e74], R4 ;  /* 0x003e740401007387 */ /* 0x000fe80000100800 */
[----:B------:R0:W-:Y:S01]  /*1f890*/  STL [R1+0x4], R23 ;  /* 0x0000041701007387 */ /* 0x0001e20000100800 */
[----:B----4-:R-:W-:-:S05]  /*1f8a0*/  IMAD.WIDE R14, R0, 0x2, R16 ;  /* 0x00000002000e7825 */ /* 0x010fca00078e0210 */
[----:B------:R2:W4:Y:S02]  /*1f8b0*/  LDG.E.U16 R17, desc[UR10][R14.64] ;  /* 0x0000000a0e117981 */ /* 0x000524000c1e1500 */
[----:B--2---:R-:W-:-:S05]  /*1f8c0*/  IMAD.WIDE R14, R0, 0x2, R18 ;  /* 0x00000002000e7825 */ /* 0x004fca00078e0212 */
[----:B------:R1:W2:Y:S02]  /*1f8d0*/  LDG.E.U16 R19, desc[UR10][R14.64] ;  /* 0x0000000a0e137981 */ /* 0x0002a4000c1e1500 */
[----:B-1----:R-:W-:-:S05]  /*1f8e0*/  IMAD.WIDE R14, R0, 0x2, R10 ;  /* 0x00000002000e7825 */ /* 0x002fca00078e020a */
[----:B------:R3:W2:Y:S02]  /*1f8f0*/  LDG.E.U16 R21, desc[UR10][R14.64] ;  /* 0x0000000a0e157981 */ /* 0x0006a4000c1e1500 */
[----:B---3--:R-:W-:-:S05]  /*1f900*/  IMAD.WIDE R14, R0, 0x2, R8 ;  /* 0x00000002000e7825 */ /* 0x008fca00078e0208 */
[----:B0-----:R0:W3:Y:S02]  /*1f910*/  LDG.E.U16 R23, desc[UR10][R14.64] ;  /* 0x0000000a0e177981 */ /* 0x0010e4000c1e1500 */
[----:B0-----:R-:W-:-:S05]  /*1f920*/  IMAD.WIDE R14, R0, 0x2, R6 ;  /* 0x00000002000e7825 */ /* 0x001fca00078e0206 */
[----:B------:R0:W3:Y:S04]  /*1f930*/  LDG.E.U16 R25, desc[UR10][R14.64] ;  /* 0x0000000a0e197981 */ /* 0x0000e8000c1e1500 */
[----:B------:R-:W-:Y:S04]  /*1f940*/  STL [R1+0x3e48], R13 ;  /* 0x003e480d01007387 */ /* 0x000fe80000100800 */
[----:B------:R-:W-:Y:S01]  /*1f950*/  STL [R1], R22 ;  /* 0x0000001601007387 */ /* 0x000fe20000100800 */
[----:B0-----:R-:W-:-:S05]  /*1f960*/  IMAD.WIDE R14, R0, 0x2, R2 ;  /* 0x00000002000e7825 */ /* 0x001fca00078e0202 */
[----:B------:R0:W3:Y:S04]  /*1f970*/  LDG.E.U16 R27, desc[UR10][R14.64] ;  /* 0x0000000a0e1b7981 */ /* 0x0000e8000c1e1500 */
[----:B----4-:R-:W-:Y:S04]  /*1f980*/  STL [R1+0x3e4c], R17 ;  /* 0x003e4c1101007387 */ /* 0x010fe80000100800 */
[----:B--2---:R-:W-:Y:S04]  /*1f990*/  STL [R1+0x3e50], R19 ;  /* 0x003e501301007387 */ /* 0x004fe80000100800 */
[----:B------:R-:W-:Y:S04]  /*1f9a0*/  STL [R1+0x3e54], R21 ;  /* 0x003e541501007387 */ /* 0x000fe80000100800 */
[----:B---3--:R1:W-:Y:S04]  /*1f9b0*/  STL [R1+0x3e20], R23 ;  /* 0x003e201701007387 */ /* 0x0083e80000100800 */
[----:B------:R-:W-:Y:S04]  /*1f9c0*/  STL [R1+0x3e24], R25 ;  /* 0x003e241901007387 */ /* 0x000fe80000100800 */
[----:B-1----:R-:W2:Y:S04]  /*1f9d0*/  LDL.LU R23, [R1+0x9cc] ;  /* 0x0009cc0001177983 */ /* 0x002ea80000300800 */
        /* <DEDUP_REMOVED lines=22> */
[----:B------:R-:W0:Y:S01]  /*1fb40*/  LDL.64 R14, [R1+0x1a98] ;  /* 0x001a9800010e7983 */ /* 0x000e220000100a00 */
[----:B------:R-:W1:Y:S01]  /*1fb50*/  S2R R21, SR_TID.X ;  /* 0x0000000000157919 */ /* 0x000e620000002100 */
[----:B0-----:R-:W-:-:S06]  /*1fb60*/  IMAD.WIDE R14, R0, 0x2, R14 ;  /* 0x00000002000e7825 */ /* 0x001fcc00078e020e */
[----:B------:R0:W3:Y:S01]  /*1fb70*/  LDG.E.U16 R14, desc[UR10][R14.64] ;  /* 0x0000000a0e0e7981 */ /* 0x0000e2000c1e1500 */
[----:B-1----:R-:W-:-:S03]  /*1fb80*/  LOP3.LUT R21, R21, 0x7f, RZ, 0xc0, !PT ;  /* 0x0000007f15157812 */ /* 0x002fc600078ec0ff */
[----:B------:R-:W-:Y:S01]  /*1fb90*/  STL [R1+0x3e28], R27 ;  /* 0x003e281b01007387 */ /* 0x000fe20000100800 */
[----:B0-----:R-:W-:Y:S01]  /*1fba0*/  SHF.L.U32 R15, R21, 0x1, RZ ;  /* 0x00000001150f7819 */ /* 0x001fe200000006ff */
[----:B------:R-:W-:Y:S06]  /*1fbb0*/  BAR.SYNC.DEFER_BLOCKING 0x0 ;  /* 0x0000000000007b1d */ /* 0x000fec0000010000 */
[----:B------:R-:W-:Y:S04]  /*1fbc0*/  STL [R1+0x2a64], R0 ;  /* 0x002a640001007387 */ /* 0x000fe80000100800 */
[----:B--2---:R0:W-:Y:S04]  /*1fbd0*/  STS.U16 [R15+UR6+0x6000], R29 ;  /* 0x0060001d0f007988 */ /* 0x0041e80008000406 */
[----:B------:R1:W-:Y:S04]  /*1fbe0*/  STS.U16 [R15+UR6+0x4200], R28 ;  /* 0x0042001c0f007988 */ /* 0x0003e80008000406 */
[----:B---3--:R-:W-:Y:S04]  /*1fbf0*/  STL [R1+0x3e2c], R14 ;  /* 0x003e2c0e01007387 */ /* 0x008fe80000100800 */
[----:B------:R-:W-:Y:S04]  /*1fc00*/  STL [R1+0x3e78], R21 ;  /* 0x003e781501007387 */ /* 0x000fe80000100800 */
[----:B0-----:R-:W2:Y:S04]  /*1fc10*/  LDL.LU R29, [R1+0x534] ;  /* 0x00053400011d7983 */ /* 0x001ea80000300800 */
[----:B-1----:R-:W3:Y:S04]  /*1fc20*/  LDL.LU R28, [R1+0x434] ;  /* 0x00043400011c7983 */ /* 0x002ee80000300800 */
[----:B---3--:R0:W-:Y:S04]  /*1fc30*/  STL [R1+0x3eec], R28 ;  /* 0x003eec1c01007387 */ /* 0x0081e80000100800 */
[----:B0-----:R-:W3:Y:S04]  /*1fc40*/  LDL.LU R28, [R1+0x4c8] ;  /* 0x0004c800011c7983 */ /* 0x001ee80000300800 */
[----:B------:R-:W-:Y:S04]  /*1fc50*/  STS.U16 [R15+UR6+0x4300], R2 ;  /* 0x004300020f007988 */ /* 0x000fe80008000406 */
[----:B------:R-:W-:Y:S04]  /*1fc60*/  STS.U16 [R15+UR6+0x6100], R9 ;  /* 0x006100090f007988 */ /* 0x000fe80008000406 */
[----:B------:R-:W-:Y:S04]  /*1fc70*/  STS.U16 [R15+UR6+0x6200], R10 ;  /* 0x0062000a0f007988 */ /* 0x000fe80008000406 */
[----:B------:R-:W-:Y:S04]  /*1fc80*/  STS.U16 [R15+UR6+0x6300], R11 ;  /* 0x0063000b0f007988 */ /* 0x000fe80008000406 */
[----:B------:R-:W-:Y:S04]  /*1fc90*/  STS.U16 [R15+UR6+0x8000], R12 ;  /* 0x0080000c0f007988 */ /* 0x000fe80008000406 */
[----:B---3--:R0:W-:Y:S04]  /*1fca0*/  STL [R1+0x3ef0], R28 ;  /* 0x003ef01c01007387 */ /* 0x0081e80000100800 */
[----:B0-----:R-:W3:Y:S04]  /*1fcb0*/  LDL.LU R28, [R1+0x4cc] ;  /* 0x0004cc00011c7983 */ /* 0x001ee80000300800 */
        /* <DEDUP_REMOVED lines=14> */
[----:B------:R1:W-:Y:S04]  /*1fda0*/  STS.U16 [R15+UR6+0xa200], R26 ;  /* 0x00a2001a0f007988 */ /* 0x0003e80008000406 */
[----:B0-----:R-:W3:Y:S04]  /*1fdb0*/  LDL.LU R24, [R1+0x32c] ;  /* 0x00032c0001187983 */ /* 0x001ee80000300800 */
[----:B-1----:R-:W3:Y:S04]  /*1fdc0*/  LDL.LU R26, [R1+0x30c] ;  /* 0x00030c00011a7983 */ /* 0x002ee80000300800 */
[----:B------:R-:W3:Y:S04]  /*1fdd0*/  LDL.LU R21, [R1+0x2b4] ;  /* 0x0002b40001157983 */ /* 0x000ee80000300800 */
[----:B------:R-:W3:Y:S04]  /*1fde0*/  LDL.LU R14, [R1+0x2a4] ;  /* 0x0002a400010e7983 */ /* 0x000ee80000300800 */
[----:B------:R-:W3:Y:S04]  /*1fdf0*/  LDL.LU R0, [R1+0x2a0] ;  /* 0x0002a00001007983 */ /* 0x000ee80000300800 */
[----:B------:R-:W3:Y:S04]  /*1fe00*/  LDL.LU R27, [R1+0x29c] ;  /* 0x00029c00011b7983 */ /* 0x000ee80000300800 */
[----:B------:R0:W-:Y:S04]  /*1fe10*/  STS.U16 [R15+UR6], R23 ;  /* 0x000000170f007988 */ /* 0x0001e80008000406 */
[----:B------:R-:W3:Y:S04]  /*1fe20*/  LDL.LU R25, [R1+0x234] ;  /* 0x0002340001197983 */ /* 0x000ee80000300800 */
[----:B------:R1:W-:Y:S04]  /*1fe30*/  STS.U16 [R15+UR6+0x100], R19 ;  /* 0x000100130f007988 */ /* 0x0003e80008000406 */
[----:B0-----:R-:W3:Y:S04]  /*1fe40*/  LDL.LU R23, [R1+0x230] ;  /* 0x0002300001177983 */ /* 0x001ee80000300800 */
[----:B----4-:R0:W-:Y:S04]  /*1fe50*/  STS.U16 [R15+UR6+0x200], R17 ;  /* 0x000200110f007988 */ /* 0x0101e80008000406 */
        /* <DEDUP_REMOVED lines=15> */
[----:B--2---:R0:W-:Y:S04]  /*1ff50*/  STS.U16 [R15+UR6+0xa300], R29 ;  /* 0x00a3001d0f007988 */ /* 0x0041e80008000406 */
[----:B-1----:R-:W2:Y:S04]  /*1ff60*/  LDL.LU R8, [R1+0x58] ;  /* 0x0000580001087983 */ /* 0x002ea80000300800 */
[----:B0-----:R-:W2:Y:S04]  /*1ff70*/  LDL.LU R29, [R1+0x50] ;  /* 0x00005000011d7983 */ /* 0x001ea80000300800 */
[----:B---3--:R0:W-:Y:S04]  /*1ff80*/  STS.U16 [R15+UR6+0xc000], R28 ;  /* 0x00c0001c0f007988 */ /* 0x0081e80008000406 */
[----:B0-----:R-:W3:Y:S04]  /*1ff90*/  LDL.LU R28, [R1+0x3ef0] ;  /* 0x003ef000011c7983 */ /* 0x001ee80000300800 */
[----:B---3--:R0:W-:Y:S04]  /*1ffa0*/  STS.U16 [R15+UR6+0xc100], R28 ;  /* 0x00c1001c0f007988 */ /* 0x0081e80008000406 */
[----:B0-----:R-:W3:Y:S04]  /*1ffb0*/  LDL.LU R28, [R1+0x3eec] ;  /* 0x003eec00011c7983 */ /* 0x001ee80000300800 */
        /* <DEDUP_REMOVED lines=14> */
[----:B--2---:R-:W-:Y:S04]  /*200a0*/  STS.U16 [R15+UR6+0x1a100], R29 ;  /* 0x01a1001d0f007988 */ /* 0x004fe80008000406 */
[----:B------:R-:W-:Y:S04]  /*200b0*/  STS.U16 [R15+UR6+0x1a000], R8 ;  /* 0x01a000080f007988 */ /* 0x000fe80008000406 */
[----:B------:R-:W-:Y:S04]  /*200c0*/  STS.U16 [R15+UR6+0x12200], R21 ;  /* 0x012200150f007988 */ /* 0x000fe80008000406 */
[----:B------:R-:W-:Y:S04]  /*200d0*/  STS.U16 [R15+UR6+0x12300], R14 ;  /* 0x0123000e0f007988 */ /* 0x000fe80008000406 */
[----:B------:R-:W-:Y:S04]  /*200e0*/  STS.U16 [R15+UR6+0x14000], R0 ;  /* 0x014000000f007988 */ /* 0x000fe80008000406 */
[----:B------:R-:W-:Y:S04]  /*200f0*/  STS.U16 [R15+UR6+0x18100], R6 ;  /* 0x018100060f007988 */ /* 0x000fe80008000406 */
[----:B------:R-:W-:Y:S04]  /*20100*/  STS.U16 [R15+UR6+0x18200], R3 ;  /* 0x018200030f007988 */ /* 0x000fe80008000406 */
[----:B---3--:R0:W-:Y:S04]  /*20110*/  STS.U16 [R15+UR6+0xc200], R28 ;  /* 0x00c2001c0f007988 */ /* 0x0081e80008000406 */
[----:B0-----:R-:W2:Y:S04]  /*20120*/  LDL.LU R28, [R1+0x3ee8] ;  /* 0x003ee800011c7983 */ /* 0x001ea80000300800 */
[----:B------:R-:W3:Y:S04]  /*20130*/  LDL.LU R2, [R1+0x3ee4] ;  /* 0x003ee40001027983 */ /* 0x000ee80000300800 */
[----:B------:R-:W4:Y:S04]  /*20140*/  LDL.LU R9, [R1+0x3ee0] ;  /* 0x003ee00001097983 */ /* 0x000f280000300800 */
[----:B------:R-:W2:Y:S04]  /*20150*/  LDL.LU R10, [R1+0x3edc] ;  /* 0x003edc00010a7983 */ /* 0x000ea80000300800 */
        /* <DEDUP_REMOVED lines=18> */
[----:B------:R-:W-:Y:S04]  /*20280*/  STS.U16 [R15+UR6+0x14100], R27 ;  /* 0x0141001b0f007988 */ /* 0x000fe80008000406 */
[----:B------:R-:W-:Y:S04]  /*20290*/  STS.U16 [R15+UR6+0x16000], R19 ;  /* 0x016000130f007988 */ /* 0x000fe80008000406 */
[----:B------:R-:W-:Y:S04]  /*202a0*/  STS.U16 [R15+UR6+0x16100], R17 ;  /* 0x016100110f007988 */ /* 0x000fe80008000406 */
[----:B------:R-:W-:Y:S04]  /*202b0*/  STS.U16 [R15+UR6+0x16200], R13 ;  /* 0x0162000d0f007988 */ /* 0x000fe80008000406 */
[----:B------:R-:W-:Y:S04]  /*202c0*/  STS.U16 [R15+UR6+0x14200], R25 ;  /* 0x014200190f007988 */ /* 0x000fe80008000406 */
[----:B------:R-:W-:Y:S04]  /*202d0*/  STS.U16 [R15+UR6+0x14300], R23 ;  /* 0x014300170f007988 */ /* 0x000fe80008000406 */
[----:B----4-:R0:W-:Y:S04]  /*202e0*/  STS.U16 [R15+UR6+0x1e300], R9 ;  /* 0x01e300090f007988 */ /* 0x0101e80008000406 */
[----:B--2---:R-:W-:Y:S04]  /*202f0*/  STS.U16 [R15+UR6+0x1e200], R10 ;  /* 0x01e2000a0f007988 */ /* 0x004fe80008000406 */
[----:B---3--:R-:W-:Y:S04]  /*20300*/  STS.U16 [R15+UR6+0x1e100], R11 ;  /* 0x01e1000b0f007988 */ /* 0x008fe80008000406 */
[----:B------:R-:W-:Y:S04]  /*20310*/  STS.U16 [R15+UR6+0x1e000], R12 ;  /* 0x01e0000c0f007988 */ /* 0x000fe80008000406 */
[----:B------:R-:W-:Y:S04]  /*20320*/  STS.U16 [R15+UR6+0x1c300], R16 ;  /* 0x01c300100f007988 */ /* 0x000fe80008000406 */
[----:B------:R-:W-:Y:S04]  /*20330*/  STS.U16 [R15+UR6+0x1c200], R18 ;  /* 0x01c200120f007988 */ /* 0x000fe80008000406 */
[----:B------:R-:W-:Y:S04]  /*20340*/  STS.U16 [R15+UR6+0x1c100], R20 ;  /* 0x01c100140f007988 */ /* 0x000fe80008000406 */
[----:B------:R-:W-:Y:S04]  /*20350*/  STS.U16 [R15+UR6+0x1c000], R22 ;  /* 0x01c000160f007988 */ /* 0x000fe80008000406 */
[----:B------:R-:W-:Y:S04]  /*20360*/  STS.U16 [R15+UR6+0x1a300], R24 ;  /* 0x01a300180f007988 */ /* 0x000fe80008000406 */
[----:B------:R1:W-:Y:S01]  /*20370*/  STS.U16 [R15+UR6+0x1a200], R26 ;  /* 0x01a2001a0f007988 */ /* 0x0003e20008000406 */
[----:B0-----:R-:W-:-:S03]  /*20380*/  LOP3.LUT R9, R15, 0x10, RZ, 0x3c, !PT ;  /* 0x000000100f097812 */ /* 0x001fc600078e3cff */
        /* <DEDUP_REMOVED lines=11> */
[----:B------:R-:W3:Y:S04]  /*20440*/  LDL.LU R17, [R1+0x540] ;  /* 0x0005400001117983 */ /* 0x000ee80000300800 */
[----:B------:R-:W4:Y:S04]  /*20450*/  LDL.LU R13, [R1+0x51c] ;  /* 0x00051c00010d7983 */ /* 0x000f280000300800 */
[----:B------:R-:W4:Y:S04]  /*20460*/  LDL.LU R25, [R1+0x518] ;  /* 0x0005180001197983 */ /* 0x000f280000300800 */
[----:B------:R0:W-:Y:S04]  /*20470*/  STS.U16 [R9+UR6+0x400], R4 ;  /* 0x0004000409007988 */ /* 0x0001e80008000406 */
[----:B------:R-:W4:Y:S04]  /*20480*/  LDL.LU R23, [R1+0x4b4] ;  /* 0x0004b40001177983 */ /* 0x000f280000300800 */
[----:B------:R1:W-:Y:S04]  /*20490*/  STS.U16 [R9+UR6+0x500], R5 ;  /* 0x0005000509007988 */ /* 0x0003e80008000406 */
[----:B0-----:R-:W4:Y:S04]  /*204a0*/  LDL.LU R4, [R1+0x4b0] ;  /* 0x0004b00001047983 */ /* 0x001f280000300800 */
[----:B------:R0:W-:Y:S04]  /*204b0*/  STS.U16 [R9+UR6+0x600], R7 ;  /* 0x0006000709007988 */ /* 0x0001e80008000406 */
[----:B-1----:R-:W4:Y:S04]  /*204c0*/  LDL.LU R5, [R1+0x4ac] ;  /* 0x0004ac0001057983 */ /* 0x002f280000300800 */
[----:B------:R1:W-:Y:S04]  /*204d0*/  STS.U16 [R9+UR6+0x700], R29 ;  /* 0x0007001d09007988 */ /* 0x0003e80008000406 */
[----:B0-----:R-:W4:Y:S04]  /*204e0*/  LDL.LU R7, [R1+0x4a8] ;  /* 0x0004a80001077983 */ /* 0x001f280000300800 */
[----:B-1----:R-:W4:Y:S04]  /*204f0*/  LDL.LU R29, [R1+0x424] ;  /* 0x00042400011d7983 */ /* 0x002f280000300800 */
[----:B------:R0:W-:Y:S04]  /*20500*/  STS.U16 [R9+UR6+0x2500], R8 ;  /* 0x0025000809007988 */ /* 0x0001e80008000406 */
[----:B0-----:R-:W4:Y:S04]  /*20510*/  LDL.LU R8, [R1+0x420] ;  /* 0x0004200001087983 */ /* 0x001f280000300800 */
[----:B------:R0:W-:Y:S04]  /*20520*/  STS.U16 [R9+UR6+0x8500], R6 ;  /* 0x0085000609007988 */ /* 0x0001e80008000406 */
[----:B------:R1:W-:Y:S04]  /*20530*/  STS.U16 [R9+UR6+0x8600], R3 ;  /* 0x0086000309007988 */ /* 0x0003e80008000406 */
[----:B0-----:R-:W4:Y:S04]  /*20540*/  LDL.LU R6, [R1+0x41c] ;  /* 0x00041c0001067983 */ /* 0x001f280000300800 */
[----:B-1----:R-:W4:Y:S04]  /*20550*/  LDL.LU R3, [R1+0x3fc] ;  /* 0x0003fc0001037983 */ /* 0x002f280000300800 */
[----:B------:R-:W-:Y:S04]  /*20560*/  STS.U16 [R9+UR6+0x6600], R21 ;  /* 0x0066001509007988 */ /* 0x000fe80008000406 */
[----:B------:R-:W-:Y:S04]  /*20570*/  STS.U16 [R9+UR6+0x6700], R14 ;  /* 0x0067000e09007988 */ /* 0x000fe80008000406 */
[----:B------:R-:W-:Y:S04]  /*20580*/  STS.U16 [R9+UR6+0x8400], R0 ;  /* 0x0084000009007988 */ /* 0x000fe80008000406 */
[----:B--2---:R0:W-:Y:S04]  /*20590*/  STS.U16 [R9+UR6+0xa400], R19 ;  /* 0x00a4001309007988 */ /* 0x0041e80008000406 */
[----:B---3--:R1:W-:Y:S04]  /*205a0*/  STS.U16 [R9+UR6+0xa500], R17 ;  /* 0x00a5001109007988 */ /* 0x0083e80008000406 */
[----:B----4-:R2:W-:Y:S04]  /*205b0*/  STS.U16 [R9+UR6+0xa600], R13 ;  /* 0x00a6000d09007988 */ /* 0x0105e80008000406 */
[----:B0-----:R-:W3:Y:S04]  /*205c0*/  LDL.LU R19, [R1+0x3b4] ;  /* 0x0003b40001137983 */ /* 0x001ee80000300800 */
[----:B-1----:R-:W4:Y:S04]  /*205d0*/  LDL.LU R17, [R1+0x38c] ;  /* 0x00038c0001117983 */ /* 0x002f280000300800 */
[----:B--2---:R-:W2:Y:S04]  /*205e0*/  LDL.LU R13, [R1+0x388] ;  /* 0x00038800010d7983 */ /* 0x004ea80000300800 */
[----:B------:R0:W-:Y:S04]  /*205f0*/  STS.U16 [R9+UR6+0xe400], R29 ;  /* 0x00e4001d09007988 */ /* 0x0001e80008000406 */
[----:B0-----:R-:W2:Y:S04]  /*20600*/  LDL.LU R29, [R1+0x384] ;  /* 0x00038400011d7983 */ /* 0x001ea80000300800 */
[----:B------:R0:W-:Y:S04]  /*20610*/  STS.U16 [R9+UR6+0xc500], R4 ;  /* 0x00c5000409007988 */ /* 0x0001e80008000406 */
        /* <DEDUP_REMOVED lines=20> */
[----:B------:R-:W2:Y:S04]  /*20760*/  LDL.LU R21, [R1+0x20c] ;  /* 0x00020c0001157983 */ /* 0x000ea80000300800 */
[----:B------:R-:W2:Y:S04]  /*20770*/  LDL.LU R14, [R1+0x208] ;  /* 0x00020800010e7983 */ /* 0x000ea80000300800 */
[----:B------:R1:W-:Y:S04]  /*20780*/  STS.U16 [R9+UR6+0xe500], R8 ;  /* 0x00e5000809007988 */ /* 0x0003e80008000406 */
[----:B0-----:R-:W2:Y:S04]  /*20790*/  LDL.LU R7, [R1+0x144] ;  /* 0x0001440001077983 */ /* 0x001ea80000300800 */
[----:B-1----:R-:W2:Y:S04]  /*207a0*/  LDL.LU R8, [R1+0x140] ;  /* 0x0001400001087983 */ /* 0x002ea80000300800 */
[----:B------:R0:W-:Y:S04]  /*207b0*/  STS.U16 [R9+UR6+0xc600], R5 ;  /* 0x00c6000509007988 */ /* 0x0001e80008000406 */
[----:B------:R-:W2:Y:S04]  /*207c0*/  LDL.LU R0, [R1+0x13c] ;  /* 0x00013c0001007983 */ /* 0x000ea80000300800 */
[----:B0-----:R-:W2:Y:S04]  /*207d0*/  LDL.LU R5, [R1+0x134] ;  /* 0x0001340001057983 */ /* 0x001ea80000300800 */
[----:B------:R0:W-:Y:S04]  /*207e0*/  STS.U16 [R9+UR6+0xe600], R6 ;  /* 0x00e6000609007988 */ /* 0x0001e80008000406 */
[----:B------:R1:W-:Y:S04]  /*207f0*/  STS.U16 [R9+UR6+0xe700], R3 ;  /* 0x00e7000309007988 */ /* 0x0003e80008000406 */
[----:B0-----:R-:W2:Y:S04]  /*20800*/  LDL.LU R6, [R1+0x130] ;  /* 0x0001300001067983 */ /* 0x001ea80000300800 */
[----:B-1----:R-:W2:Y:S04]  /*20810*/  LDL.LU R3, [R1+0x12c] ;  /* 0x00012c0001037983 */ /* 0x002ea80000300800 */
[----:B------:R0:W-:Y:S04]  /*20820*/  STS.U16 [R9+UR6+0x8700], R27 ;  /* 0x0087001b09007988 */ /* 0x0001e80008000406 */
[----:B------:R1:W-:Y:S04]  /*20830*/  STS.U16 [R9+UR6+0xa700], R25 ;  /* 0x00a7001909007988 */ /* 0x0003e80008000406 */
[----:B------:R1:W-:Y:S04]  /*20840*/  STS.U16 [R9+UR6+0xc400], R23 ;  /* 0x00c4001709007988 */ /* 0x0003e80008000406 */
[----:B0-----:R-:W2:Y:S04]  /*20850*/  LDL.LU R27, [R1+0x124] ;  /* 0x00012400011b7983 */ /* 0x001ea80000300800 */
[----:B-1----:R-:W2:Y:S04]  /*20860*/  LDL.LU R25, [R1+0x11c] ;  /* 0x00011c0001197983 */ /* 0x002ea80000300800 */
[----:B------:R-:W2:Y:S04]  /*20870*/  LDL.LU R23, [R1+0xb4] ;  /* 0x0000b40001177983 */ /* 0x000ea80000300800 */
[----:B---3--:R0:W-:Y:S04]  /*20880*/  STS.U16 [R9+UR6+0x10400], R19 ;  /* 0x0104001309007988 */ /* 0x0081e80008000406 */
[----:B----4-:R1:W-:Y:S04]  /*20890*/  STS.U16 [R9+UR6+0x10500], R17 ;  /* 0x0105001109007988 */ /* 0x0103e80008000406 */
[----:B--2---:R2:W-:Y:S04]  /*208a0*/  STS.U16 [R9+UR6+0x10600], R13 ;  /* 0x0106000d09007988 */ /* 0x0045e80008000406 */
[----:B0-----:R-:W3:Y:S04]  /*208b0*/  LDL.LU R19, [R1+0xac] ;  /* 0x0000ac0001137983 */ /* 0x001ee80000300800 */
[----:B-1----:R-:W4:Y:S04]  /*208c0*/  LDL.LU R17, [R1+0xa4] ;  /* 0x0000a40001117983 */ /* 0x002f280000300800 */
[----:B--2---:R-:W2:Y:S04]  /*208d0*/  LDL.LU R13, [R1+0x9c] ;  /* 0x00009c00010d7983 */ /* 0x004ea80000300800 */
[----:B------:R0:W-:Y:S04]  /*208e0*/  STS.U16 [R9+UR6+0x10700], R29 ;  /* 0x0107001d09007988 */ /* 0x0001e80008000406 */
[----:B0-----:R-:W2:Y:S04]  /*208f0*/  LDL.LU R29, [R1+0x3eb8] ;  /* 0x003eb800011d7983 */ /* 0x001ea80000300800 */
[----:B------:R0:W-:Y:S04]  /*20900*/  STS.U16 [R9+UR6+0x12400], R4 ;  /* 0x0124000409007988 */ /* 0x0001e80008000406 */
[----:B0-----:R-:W2:Y:S04]  /*20910*/  LDL.LU R4, [R1+0x34] ;  /* 0x0000340001047983 */ /* 0x001ea80000300800 */
[----:B------:R0:W-:Y:S04]  /*20920*/  STS.U16 [R9+UR6+0x18400], R7 ;  /* 0x0184000709007988 */ /* 0x0001e80008000406 */
[----:B------:R1:W-:Y:S04]  /*20930*/  STS.U16 [R9+UR6+0x18500], R8 ;  /* 0x0185000809007988 */ /* 0x0003e80008000406 */
[----:B0-----:R-:W2:Y:S04]  /*20940*/  LDL.LU R7, [R1+0x9c4] ;  /* 0x0009c40001077983 */ /* 0x001ea80000300800 */
[----:B-1----:R-:W2:Y:S04]  /*20950*/  LDL.LU R8, [R1+0x9bc] ;  /* 0x0009bc0001087983 */ /* 0x002ea80000300800 */
[----:B------:R0:W-:Y:S04]  /*20960*/  STS.U16 [R9+UR6+0x18700], R5 ;  /* 0x0187000509007988 */ /* 0x0001e80008000406 */
[----:B0-----:R-:W2:Y:S04]  /*20970*/  LDL.LU R5, [R1+0x9b4] ;  /* 0x0009b40001057983 */ /* 0x001ea80000300800 */
[----:B------:R0:W-:Y:S04]  /*20980*/  STS.U16 [R9+UR6+0x1a400], R6 ;  /* 0x01a4000609007988 */ /* 0x0001e80008000406 */
[----:B------:R1:W-:Y:S04]  /*20990*/  STS.U16 [R9+UR6+0x1a500], R3 ;  /* 0x01a5000309007988 */ /* 0x0003e80008000406 */
[----:B0-----:R-:W2:Y:S04]  /*209a0*/  LDL.LU R6, [R1+0x9ac] ;  /* 0x0009ac0001067983 */ /* 0x001ea80000300800 */
[----:B-1----:R-:W2:Y:S04]  /*209b0*/  LDL.LU R3, [R1+0x934] ;  /* 0x0009340001037983 */ /* 0x002ea80000300800 */
        /* <DEDUP_REMOVED lines=15> */
[----:B------:R0:W-:Y:S04]  /*20ab0*/  STS.U16 [R9+UR6+0x1e600], R2 ;  /* 0x01e6000209007988 */ /* 0x0001e80008000406 */
[----:B------:R-:W-:Y:S04]  /*20ac0*/  STS.U16 [R9+UR6+0x1e700], R28 ;  /* 0x01e7001c09007988 */ /* 0x000fe80008000406 */
[----:B0-----:R-:W2:Y:S04]  /*20ad0*/  LDL.LU R2, [R1+0x3eb4] ;  /* 0x003eb40001027983 */ /* 0x001ea80000300800 */
[----:B---3--:R-:W-:Y:S04]  /*20ae0*/  STS.U16 [R9+UR6+0x1c500], R19 ;  /* 0x01c5001309007988 */ /* 0x008fe80008000406 */
[----:B----4-:R-:W-:Y:S04]  /*20af0*/  STS.U16 [R9+UR6+0x1c600], R17 ;  /* 0x01c6001109007988 */ /* 0x010fe80008000406 */
[----:B--2---:R-:W-:Y:S04]  /*20b00*/  STS.U16 [R9+UR6+0x1c700], R13 ;  /* 0x01c7000d09007988 */ /* 0x004fe80008000406 */
[----:B------:R0:W-:Y:S02]  /*20b10*/  STS.U16 [R9+UR6+0x1e400], R29 ;  /* 0x01e4001d09007988 */ /* 0x0001e40008000406 */
[----:B0-----:R-:W0:Y:S02]  /*20b20*/  S2R R29, SR_TID.X ;  /* 0x00000000001d7919 */ /* 0x001e240000002100 */
[----:B------:R1:W-:Y:S01]  /*20b30*/  STS.U16 [R9+UR6+0x1e500], R4 ;  /* 0x01e5000409007988 */ /* 0x0003e20008000406 */
[----:B0-----:R-:W-:-:S02]  /*20b40*/  LOP3.LUT R10, R29, 0x7, RZ, 0xc0, !PT ;  /* 0x000000071d0a7812 */ /* 0x001fc400078ec0ff */
[C---:B------:R-:W-:Y:S02]  /*20b50*/  SHF.L.U32 R0, R29.reuse, 0x1, RZ ;  /* 0x000000011d007819 */ /* 0x040fe400000006ff */
[C---:B-1----:R-:W-:Y:S02]  /*20b60*/  SHF.L.U32 R9, R10.reuse, 0x4, RZ ;  /* 0x000000040a097819 */ /* 0x042fe400000006ff */
[----:B------:R-:W-:Y:S02]  /*20b70*/  LOP3.LUT R4, R29, 0x60, RZ, 0xc0, !PT ;  /* 0x000000601d047812 */ /* 0x000fe400078ec0ff */
[----:B------:R-:W-:Y:S02]  /*20b80*/  LOP3.LUT R9, R9, 0x30, R0, 0x78, !PT ;  /* 0x0000003009097812 */ /* 0x000fe400078e7800 */
[----:B------:R-:W-:-:S04]  /*20b90*/  LEA R11, R10, R4, 0x2 ;  /* 0x000000040a0b7211 */ /* 0x000fc800078e10ff */
[----:B------:R-:W-:Y:S02]  /*20ba0*/  LEA R28, R11, R9, 0x8 ;  /* 0x000000090b1c7211 */ /* 0x000fe400078e40ff */
[----:B------:R-:W-:Y:S01]  /*20bb0*/  LOP3.LUT R9, R15, 0x20, RZ, 0x3c, !PT ;  /* 0x000000200f097812 */ /* 0x000fe200078e3cff */
[----:B------:R-:W-:-:S05]  /*20bc0*/  IMAD.SHL.U32 R12, R29, 0x8, RZ ;  /* 0x000000081d0c7824 */ /* 0x000fca00078e00ff */
[----:B------:R-:W-:-:S05]  /*20bd0*/  LOP3.LUT R12, R12, 0x30, RZ, 0xc0, !PT ;  /* 0x000000300c0c7812 */ /* 0x000fca00078ec0ff */
[----:B------:R-:W-:-:S05]  /*20be0*/  IMAD R10, R10, 0x40, R12 ;  /* 0x000000400a0a7824 */ /* 0x000fca00078e020c */
[----:B------:R-:W-:Y:S01]  /*20bf0*/  LOP3.LUT R10, R10, 0x10, R0, 0x78, !PT ;  /* 0x000000100a0a7812 */ /* 0x000fe200078e7800 */
[----:B------:R0:W-:Y:S04]  /*20c00*/  STS.U16 [R9+UR6+0x800], R7 ;  /* 0x0008000709007988 */ /* 0x0001e80008000406 */
[----:B------:R1:W-:Y:S04]  /*20c10*/  STS.U16 [R9+UR6+0x900], R8 ;  /* 0x0009000809007988 */ /* 0x0003e80008000406 */
[----:B0-----:R-:W2:Y:S04]  /*20c20*/  LDL.LU R7, [R1+0x928] ;  /* 0x0009280001077983 */ /* 0x001ea80000300800 */
[----:B-1----:R-:W3:Y:S04]  /*20c30*/  LDL.LU R8, [R1+0x920] ;  /* 0x0009200001087983 */ /* 0x002ee80000300800 */
[----:B------:R-:W-:Y:S04]  /*20c40*/  STL [R1+0x130], R28 ;  /* 0x0001301c01007387 */ /* 0x000fe80000100800 */
[----:B------:R-:W-:Y:S04]  /*20c50*/  STL [R1+0x3e30], R28 ;  /* 0x003e301c01007387 */ /* 0x000fe80000100800 */
[----:B------:R0:W-:Y:S04]  /*20c60*/  STS.U16 [R9+UR6+0xa00], R5 ;  /* 0x000a000509007988 */ /* 0x0001e80008000406 */
[----:B0-----:R-:W4:Y:S04]  /*20c70*/  LDL.LU R5, [R1+0x8b8] ;  /* 0x0008b80001057983 */ /* 0x001f280000300800 */
[----:B------:R-:W4:Y:S04]  /*20c80*/  LDL.LU R28, [R1+0x838] ;  /* 0x00083800011c7983 */ /* 0x000f280000300800 */
        /* <DEDUP_REMOVED lines=13> */
[----:B------:R0:W-:Y:S04]  /*20d60*/  STS.U16 [R9+UR6+0xb00], R6 ;  /* 0x000b000609007988 */ /* 0x0001e80008000406 */
[----:B------:R-:W4:Y:S04]  /*20d70*/  LDL.LU R19, [R1+0x4bc] ;  /* 0x0004bc0001137983 */ /* 0x000f280000300800 */
[----:B------:R1:W-:Y:S04]  /*20d80*/  STS.U16 [R9+UR6+0x2800], R3 ;  /* 0x0028000309007988 */ /* 0x0003e80008000406 */
[----:B0-----:R-:W4:Y:S04]  /*20d90*/  LDL.LU R6, [R1+0x4b8] ;  /* 0x0004b80001067983 */ /* 0x001f280000300800 */
[----:B-1----:R-:W4:Y:S01]  /*20da0*/  LDL.LU R3, [R1+0x42c] ;  /* 0x00042c0001037983 */ /* 0x002f220000300800 */
[----:B------:R-:W-:-:S03]  /*20db0*/  LOP3.LUT R11, R29, 0x10, RZ, 0xc0, !PT ;  /* 0x000000101d0b7812 */ /* 0x000fc600078ec0ff */
[----:B------:R0:W-:Y:S04]  /*20dc0*/  STS.U16 [R9+UR6+0x2900], R2 ;  /* 0x0029000209007988 */ /* 0x0001e80008000406 */
[----:B------:R1:W-:Y:S01]  /*20dd0*/  STL [R1+0x3a90], R29 ;  /* 0x003a901d01007387 */ /* 0x0003e20000100800 */
[----:B0-----:R-:W-:-:S03]  /*20de0*/  LEA R2, R11, R10, 0x5 ;  /* 0x0000000a0b027211 */ /* 0x001fc600078e28ff */
[----:B-1----:R-:W4:Y:S04]  /*20df0*/  LDL.LU R29, [R1+0x8a0] ;  /* 0x0008a000011d7983 */ /* 0x002f280000300800 */
[----:B------:R-:W4:Y:S04]  /*20e00*/  LDL.LU R11, [R1+0x8b0] ;  /* 0x0008b000010b7983 */ /* 0x000f280000300800 */
[----:B------:R-:W4:Y:S04]  /*20e10*/  LDL.LU R10, [R1+0x8a8] ;  /* 0x0008a800010a7983 */ /* 0x000f280000300800 */
[----:B------:R-:W4:Y:S04]  /*20e20*/  LDL.LU R17, [R1+0x428] ;  /* 0x0004280001117983 */ /* 0x000f280000300800 */
[----:B------:R-:W4:Y:S04]  /*20e30*/  LDL.LU R13, [R1+0x410] ;  /* 0x00041000010d7983 */ /* 0x000f280000300800 */
[----:B--2---:R0:W-:Y:S04]  /*20e40*/  STS.U16 [R9+UR6+0x2a00], R7 ;  /* 0x002a000709007988 */ /* 0x0041e80008000406 */
[----:B---3--:R1:W-:Y:S04]  /*20e50*/  STS.U16 [R9+UR6+0x2b00], R8 ;  /* 0x002b000809007988 */ /* 0x0083e80008000406 */
[----:B0-----:R-:W2:Y:S04]  /*20e60*/  LDL.LU R7, [R1+0x40c] ;  /* 0x00040c0001077983 */ /* 0x001ea80000300800 */
[----:B-1----:R-:W3:Y:S04]  /*20e70*/  LDL.LU R8, [R1+0x3a0] ;  /* 0x0003a00001087983 */ /* 0x002ee80000300800 */
[----:B------:R-:W3:Y:S04]  /*20e80*/  LDL.LU R4, [R1+0x39c] ;  /* 0x00039c0001047983 */ /* 0x000ee80000300800 */
[----:B----4-:R0:W-:Y:S04]  /*20e90*/  STS.U16 [R9+UR6+0x4800], R5 ;  /* 0x0048000509007988 */ /* 0x0101e80008000406 */
[----:B0-----:R-:W4:Y:S04]  /*20ea0*/  LDL.LU R5, [R1+0x398] ;  /* 0x0003980001057983 */ /* 0x001f280000300800 */
[----:B------:R-:W-:Y:S04]  /*20eb0*/  STL [R1+0x134], R2 ;  /* 0x0001340201007387 */ /* 0x000fe80000100800 */
[----:B------:R-:W-:Y:S04]  /*20ec0*/  STL [R1+0x3e34], R2 ;  /* 0x003e340201007387 */ /* 0x000fe80000100800 */
[----:B------:R0:W-:Y:S04]  /*20ed0*/  STS.U16 [R9+UR6+0xcb00], R6 ;  /* 0x00cb000609007988 */ /* 0x0001e80008000406 */
[----:B------:R1:W-:Y:S04]  /*20ee0*/  STS.U16 [R9+UR6+0xe800], R3 ;  /* 0x00e8000309007988 */ /* 0x0003e80008000406 */
[----:B0-----:R-:W4:Y:S04]  /*20ef0*/  LDL.LU R6, [R1+0x394] ;  /* 0x0003940001067983 */ /* 0x001f280000300800 */
[----:B-1----:R-:W4:Y:S04]  /*20f00*/  LDL.LU R3, [R1+0x328] ;  /* 0x0003280001037983 */ /* 0x002f280000300800 */
        /* <DEDUP_REMOVED lines=20> */
[----:B--2---:R0:W-:Y:S04]  /*21050*/  STS.U16 [R9+UR6+0xeb00], R7 ;  /* 0x00eb000709007988 */ /* 0x0041e80008000406 */
[----:B---3--:R1:W-:Y:S04]  /*21060*/  STS.U16 [R9+UR6+0x10800], R8 ;  /* 0x0108000809007988 */ /* 0x0083e80008000406 */
[----:B0-----:R-:W2:Y:S04]  /*21070*/  LDL.LU R7, [R1+0x324] ;  /* 0x0003240001077983 */ /* 0x001ea80000300800 */
[----:B-1----:R-:W3:Y:S04]  /*21080*/  LDL.LU R8, [R1+0x320] ;  /* 0x0003200001087983 */ /* 0x002ee80000300800 */
        /* <DEDUP_REMOVED lines=20> */
[----:B------:R0:W-:Y:S04]  /*211d0*/  STS.U16 [R9+UR6+0x10900], R4 ;  /* 0x0109000409007988 */ /* 0x0001e80008000406 */
[----:B------:R-:W3:Y:S04]  /*211e0*/  LDL.LU R13, [R1+0x98] ;  /* 0x00009800010d7983 */ /* 0x000ee80000300800 */
[----:B----4-:R1:W-:Y:S04]  /*211f0*/  STS.U16 [R9+UR6+0x10a00], R5 ;  /* 0x010a000509007988 */ /* 0x0103e80008000406 */
[----:B0-----:R-:W4:Y:S04]  /*21200*/  LDL.LU R4, [R1+0x24] ;  /* 0x0000240001047983 */ /* 0x001f280000300800 */
[----:B------:R0:W-:Y:S04]  /*21210*/  STS.U16 [R9+UR6+0x10b00], R6 ;  /* 0x010b000609007988 */ /* 0x0001e80008000406 */
[----:B-1----:R-:W4:Y:S04]  /*21220*/  LDL.LU R5, [R1+0x20] ;  /* 0x0000200001057983 */ /* 0x002f280000300800 */
[----:B------:R1:W-:Y:S04]  /*21230*/  STS.U16 [R9+UR6+0x12800], R3 ;  /* 0x0128000309007988 */ /* 0x0003e80008000406 */
[----:B0-----:R-:W4:Y:S04]  /*21240*/  LDL.LU R6, [R1+0x1c] ;  /* 0x00001c0001067983 */ /* 0x001f280000300800 */
[----:B-1----:R-:W4:Y:S04]  /*21250*/  LDL.LU R3, [R1+0x18] ;  /* 0x0000180001037983 */ /* 0x002f280000300800 */
[----:B--2---:R0:W-:Y:S04]  /*21260*/  STS.U16 [R9+UR6+0x12900], R7 ;  /* 0x0129000709007988 */ /* 0x0041e80008000406 */
[----:B---3--:R1:W-:Y:S04]  /*21270*/  STS.U16 [R9+UR6+0x12a00], R8 ;  /* 0x012a000809007988 */ /* 0x0083e80008000406 */
[----:B0-----:R-:W2:Y:S04]  /*21280*/  LDL.LU R7, [R1+0x9b0] ;  /* 0x0009b00001077983 */ /* 0x001ea80000300800 */
[----:B-1----:R-:W3:Y:S04]  /*21290*/  LDL.LU R8, [R1+0x998] ;  /* 0x0009980001087983 */ /* 0x002ee80000300800 */
[----:B------:R-:W-:Y:S04]  /*212a0*/  STL [R1+0x3ea8], R15 ;  /* 0x003ea80f01007387 */ /* 0x000fe80000100800 */
        /* <DEDUP_REMOVED lines=23> */
[----:B------:R0:W-:Y:S04]  /*21420*/  STS.U16 [R9+UR6+0x1ea00], R6 ;  /* 0x01ea000609007988 */ /* 0x0001e80008000406 */
[----:B------:R1:W-:Y:S04]  /*21430*/  STS.U16 [R9+UR6+0x1eb00], R3 ;  /* 0x01eb000309007988 */ /* 0x0003e80008000406 */
[----:B0-----:R-:W4:Y:S04]  /*21440*/  LDL.LU R6, [R1+0x994] ;  /* 0x0009940001067983 */ /* 0x001f280000300800 */
[----:B-1----:R-:W2:Y:S04]  /*21450*/  LDL.LU R3, [R1+0x990] ;  /* 0x0009900001037983 */ /* 0x002ea80000300800 */
[----:B------:R-:W2:Y:S01]  /*21460*/  LDL.LU R9, [R1+0x918] ;  /* 0x0009180001097983 */ /* 0x000ea20000300800 */
[----:B------:R-:W-:-:S03]  /*21470*/  LOP3.LUT R10, R15, 0x30, RZ, 0x3c, !PT ;  /* 0x000000300f0a7812 */ /* 0x000fc600078e3cff */
        /* <DEDUP_REMOVED lines=25> */
[----:B---3--:R1:W-:Y:S04]  /*21610*/  STS.U16 [R10+UR6+0xd00], R8 ;  /* 0x000d00080a007988 */ /* 0x0083e80008000406 */
[----:B0-----:R-:W3:Y:S04]  /*21620*/  LDL.LU R7, [R1+0x408] ;  /* 0x0004080001077983 */ /* 0x001ee80000300800 */
[----:B----4-:R0:W-:Y:S04]  /*21630*/  STS.U16 [R10+UR6+0xe00], R6 ;  /* 0x000e00060a007988 */ /* 0x0101e80008000406 */
[----:B-1----:R-:W4:Y:S04]  /*21640*/  LDL.LU R8, [R1+0x404] ;  /* 0x0004040001087983 */ /* 0x002f280000300800 */
[----:B------:R-:W3:Y:S04]  /*21650*/  LDL.LU R5, [R1+0x400] ;  /* 0x0004000001057983 */ /* 0x000ee80000300800 */
[----:B------:R1:W-:Y:S04]  /*21660*/  STS.U16 [R10+UR6+0xf00], R3 ;  /* 0x000f00030a007988 */ /* 0x0003e80008000406 */
[----:B0-----:R-:W3:Y:S04]  /*21670*/  LDL.LU R6, [R1+0x3f4] ;  /* 0x0003f40001067983 */ /* 0x001ee80000300800 */
[----:B-1----:R-:W3:Y:S04]  /*21680*/  LDL.LU R3, [R1+0x390] ;  /* 0x0003900001037983 */ /* 0x002ee80000300800 */
[----:B--2---:R0:W-:Y:S04]  /*21690*/  STS.U16 [R10+UR6+0x2c00], R9 ;  /* 0x002c00090a007988 */ /* 0x0041e80008000406 */
[----:B0-----:R-:W2:Y:S04]  /*216a0*/  LDL.LU R9, [R1+0x3eb0] ;  /* 0x003eb00001097983 */ /* 0x001ea80000300800 */
[----:B------:R-:W-:Y:S04]  /*216b0*/  STS.U16 [R10+UR6+0x2e00], R15 ;  /* 0x002e000f0a007988 */ /* 0x000fe80008000406 */
[----:B--2---:R-:W-:Y:S04]  /*216c0*/  STS.U16 [R10+UR6+0x2d00], R9 ;  /* 0x002d00090a007988 */ /* 0x004fe80008000406 */
[----:B------:R-:W-:Y:S04]  /*216d0*/  STS.U16 [R10+UR6+0x2f00], R2 ;  /* 0x002f00020a007988 */ /* 0x000fe80008000406 */
[----:B---3--:R0:W-:Y:S04]  /*216e0*/  STS.U16 [R10+UR6+0xec00], R7 ;  /* 0x00ec00070a007988 */ /* 0x0081e80008000406 */
[----:B----4-:R1:W-:Y:S04]  /*216f0*/  STS.U16 [R10+UR6+0xed00], R8 ;  /* 0x00ed00080a007988 */ /* 0x0103e80008000406 */
[----:B0-----:R-:W2:Y:S04]  /*21700*/  LDL.LU R7, [R1+0x380] ;  /* 0x0003800001077983 */ /* 0x001ea80000300800 */
[----:B-1----:R-:W3:Y:S04]  /*21710*/  LDL.LU R8, [R1+0x37c] ;  /* 0x00037c0001087983 */ /* 0x002ee80000300800 */
[----:B------:R-:W4:Y:S04]  /*21720*/  LDL.LU R15, [R1+0x308] ;  /* 0x00030800010f7983 */ /* 0x000f280000300800 */
[----:B------:R-:W-:Y:S04]  /*21730*/  STS.U16 [R10+UR6+0x4c00], R11 ;  /* 0x004c000b0a007988 */ /* 0x000fe80008000406 */
[----:B------:R-:W-:Y:S04]  /*21740*/  STS.U16 [R10+UR6+0x4d00], R29 ;  /* 0x004d001d0a007988 */ /* 0x000fe80008000406 */
[----:B------:R-:W-:Y:S04]  /*21750*/  STS.U16 [R10+UR6+0x4e00], R28 ;  /* 0x004e001c0a007988 */ /* 0x000fe80008000406 */
[----:B------:R-:W-:Y:S04]  /*21760*/  STS.U16 [R10+UR6+0x4f00], R12 ;  /* 0x004f000c0a007988 */ /* 0x000fe80008000406 */
[----:B------:R-:W-:Y:S04]  /*21770*/  STS.U16 [R10+UR6+0x6c00], R16 ;  /* 0x006c00100a007988 */ /* 0x000fe80008000406 */
[----:B----4-:R0:W-:Y:S04]  /*21780*/  STL [R1+0x3eac], R15 ;  /* 0x003eac0f01007387 */ /* 0x0101e80000100800 */
[----:B0-----:R-:W4:Y:S04]  /*21790*/  LDL.LU R15, [R1+0x368] ;  /* 0x00036800010f7983 */ /* 0x001f280000300800 */
        /* <DEDUP_REMOVED lines=44> */
[----:B---3--:R1:W-:Y:S04]  /*21a60*/  STS.U16 [R10+UR6+0x10e00], R8 ;  /* 0x010e00080a007988 */ /* 0x0083e80008000406 */
[----:B0-----:R-:W3:Y:S04]  /*21a70*/  LDL.LU R7, [R1+0xc] ;  /* 0x00000c0001077983 */ /* 0x001ee80000300800 */
[----:B-1----:R-:W2:Y:S04]  /*21a80*/  LDL.LU R8, [R1+0x8] ;  /* 0x0000080001087983 */ /* 0x002ea80000300800 */
[----:B----4-:R0:W-:Y:S04]  /*21a90*/  STS.U16 [R10+UR6+0x10f00], R15 ;  /* 0x010f000f0a007988 */ /* 0x0101e80008000406 */
[----:B0-----:R-:W4:Y:S04]  /*21aa0*/  LDL.LU R15, [R1+0x3eac] ;  /* 0x003eac00010f7983 */ /* 0x001f280000300800 */
[----:B----4-:R0:W-:Y:S04]  /*21ab0*/  STS.U16 [R10+UR6+0x12c00], R15 ;  /* 0x012c000f0a007988 */ /* 0x0101e80008000406 */
[----:B0-----:R-:W4:Y:S04]  /*21ac0*/  LDL.LU R15, [R1+0x3ea8] ;  /* 0x003ea800010f7983 */ /* 0x001f280000300800 */
        /* <DEDUP_REMOVED lines=24> */
[----:B--2---:R-:W-:Y:S04]  /*21c50*/  STS.U16 [R10+UR6+0x1ed00], R3 ;  /* 0x01ed00030a007988 */ /* 0x004fe80008000406 */
[----:B---3--:R-:W-:Y:S04]  /*21c60*/  STS.U16 [R10+UR6+0x1ee00], R7 ;  /* 0x01ee00070a007988 */ /* 0x008fe80008000406 */
[----:B------:R0:W-:Y:S04]  /*21c70*/  STS.U16 [R10+UR6+0x1ef00], R8 ;  /* 0x01ef00080a007988 */ /* 0x0001e80008000406 */
[----:B----4-:R-:W-:Y:S04]  /*21c80*/  STL [R1+0x3e90], R15 ;  /* 0x003e900f01007387 */ /* 0x010fe80000100800 */
[----:B0-----:R-:W2:Y:S04]  /*21c90*/  LDL.LU R10, [R1+0x980] ;  /* 0x00098000010a7983 */ /* 0x001ea80000300800 */
[----:B--2---:R0:W-:Y:S04]  /*21ca0*/  STL [R1+0x3e9c], R10 ;  /* 0x003e9c0a01007387 */ /* 0x0041e80000100800 */
[----:B0-----:R-:W2:Y:S04]  /*21cb0*/  LDL.LU R10, [R1+0x984] ;  /* 0x00098400010a7983 */ /* 0x001ea80000300800 */
[----:B--2---:R0:W-:Y:S04]  /*21cc0*/  STL [R1+0x3ea0], R10 ;  /* 0x003ea00a01007387 */ /* 0x0041e80000100800 */
[----:B0-----:R-:W2:Y:S01]  /*21cd0*/  LDL.LU R10, [R1+0x988] ;  /* 0x00098800010a7983 */ /* 0x001ea20000300800 */
[----:B------:R-:W-:-:S03]  /*21ce0*/  LOP3.LUT R9, R15, 0x40, RZ, 0x3c, !PT ;  /* 0x000000400f097812 */ /* 0x000fc600078e3cff */
[----:B--2---:R0:W-:Y:S04]  /*21cf0*/  STL [R1+0x3ea4], R10 ;  /* 0x003ea40a01007387 */ /* 0x0041e80000100800 */
[----:B0-----:R-:W2:Y:S04]  /*21d00*/  LDL.LU R10, [R1+0x98c] ;  /* 0x00098c00010a7983 */ /* 0x001ea80000300800 */
[----:B------:R-:W3:Y:S04]  /*21d10*/  LDL.LU R15, [R1+0x90c] ;  /* 0x00090c00010f7983 */ /* 0x000ee80000300800 */
[----:B------:R-:W4:Y:S04]  /*21d20*/  LDL.LU R2, [R1+0x908] ;  /* 0x0009080001027983 */ /* 0x000f280000300800 */
        /* <DEDUP_REMOVED lines=25> */
[----:B--2---:R0:W-:Y:S04]  /*21ec0*/  STS.U16 [R9+UR6+0x1000], R10 ;  /* 0x0010000a09007988 */ /* 0x0041e80008000406 */
[----:B0-----:R-:W2:Y:S04]  /*21ed0*/  LDL.LU R10, [R1+0x3ea4] ;  /* 0x003ea400010a7983 */ /* 0x001ea80000300800 */
[----:B--2---:R0:W-:Y:S04]  /*21ee0*/  STS.U16 [R9+UR6+0x1100], R10 ;  /* 0x0011000a09007988 */ /* 0x0041e80008000406 */
[----:B0-----:R-:W2:Y:S04]  /*21ef0*/  LDL.LU R10, [R1+0x3ea0] ;  /* 0x003ea000010a7983 */ /* 0x001ea80000300800 */
[----:B---3--:R-:W-:Y:S04]  /*21f00*/  STS.U16 [R9+UR6+0xf000], R3 ;  /* 0x00f0000309007988 */ /* 0x008fe80008000406 */
[----:B------:R-:W-:Y:S04]  /*21f10*/  STS.U16 [R9+UR6+0x3000], R15 ;  /* 0x0030000f09007988 */ /* 0x000fe80008000406 */
[----:B--2---:R0:W-:Y:S04]  /*21f20*/  STS.U16 [R9+UR6+0x1200], R10 ;  /* 0x0012000a09007988 */ /* 0x0041e80008000406 */
[----:B0-----:R-:W2:Y:S04]  /*21f30*/  LDL.LU R10, [R1+0x3e9c] ;  /* 0x003e9c00010a7983 */ /* 0x001ea80000300800 */
[----:B------:R-:W3:Y:S04]  /*21f40*/  LDL.LU R3, [R1+0x3e0] ;  /* 0x0003e00001037983 */ /* 0x000ee80000300800 */
[----:B------:R-:W2:Y:S04]  /*21f50*/  LDL.LU R15, [R1+0x370] ;  /* 0x00037000010f7983 */ /* 0x000ea80000300800 */
[----:B--2---:R0:W-:Y:S04]  /*21f60*/  STL [R1+0x3e94], R15 ;  /* 0x003e940f01007387 */ /* 0x0041e80000100800 */
[----:B0-----:R-:W2:Y:S04]  /*21f70*/  LDL.LU R15, [R1+0x374] ;  /* 0x00037400010f7983 */ /* 0x001ea80000300800 */
[----:B------:R-:W-:Y:S04]  /*21f80*/  STS.U16 [R9+UR6+0xf100], R7 ;  /* 0x00f1000709007988 */ /* 0x000fe80008000406 */
[----:B------:R-:W-:Y:S04]  /*21f90*/  STS.U16 [R9+UR6+0xf200], R8 ;  /* 0x00f2000809007988 */ /* 0x000fe80008000406 */
[----:B------:R-:W-:Y:S04]  /*21fa0*/  STS.U16 [R9+UR6+0x1300], R10 ;  /* 0x0013000a09007988 */ /* 0x000fe80008000406 */
[----:B----4-:R-:W-:Y:S04]  /*21fb0*/  STS.U16 [R9+UR6+0x3100], R2 ;  /* 0x0031000209007988 */ /* 0x010fe80008000406 */
[----:B------:R-:W-:Y:S04]  /*21fc0*/  STS.U16 [R9+UR6+0x3200], R11 ;  /* 0x0032000b09007988 */ /* 0x000fe80008000406 */
[----:B--2---:R0:W-:Y:S04]  /*21fd0*/  STL [R1+0x3e98], R15 ;  /* 0x003e980f01007387 */ /* 0x0041e80000100800 */
[----:B0-----:R-:W2:Y:S04]  /*21fe0*/  LDL.LU R15, [R1+0x378] ;  /* 0x00037800010f7983 */ /* 0x001ea80000300800 */
        /* <DEDUP_REMOVED lines=46> */
[----:B---3--:R1:W-:Y:S04]  /*222d0*/  STS.U16 [R9+UR6+0xf300], R3 ;  /* 0x00f3000309007988 */ /* 0x0083e80008000406 */
[----:B0-----:R-:W3:Y:S04]  /*222e0*/  LDL.LU R6, [R1+0x4] ;  /* 0x0000040001067983 */ /* 0x001ee80000300800 */
[----:B-1----:R-:W3:Y:S04]  /*222f0*/  LDL.LU R3, [R1] ;  /* 0x0000000001037983 */ /* 0x002ee80000300800 */
[----:B--2---:R0:W-:Y:S04]  /*22300*/  STS.U16 [R9+UR6+0x11000], R15 ;  /* 0x0110000f09007988 */ /* 0x0041e80008000406 */
[----:B0-----:R-:W2:Y:S04]  /*22310*/  LDL.LU R15, [R1+0x3e98] ;  /* 0x003e9800010f7983 */ /* 0x001ea80000300800 */
[----:B--2---:R0:W-:Y:S04]  /*22320*/  STS.U16 [R9+UR6+0x11100], R15 ;  /* 0x0111000f09007988 */ /* 0x0041e80008000406 */
[----:B0-----:R-:W2:Y:S04]  /*22330*/  LDL.LU R15, [R1+0x3e94] ;  /* 0x003e9400010f7983 */ /* 0x001ea80000300800 */
[----:B--2---:R0:W-:Y:S04]  /*22340*/  STS.U16 [R9+UR6+0x11200], R15 ;  /* 0x0112000f09007988 */ /* 0x0041e80008000406 */
[----:B0-----:R-:W2:Y:S04]  /*22350*/  LDL.LU R15, [R1+0x3e90] ;  /* 0x003e9000010f7983 */ /* 0x001ea80000300800 */
[----:B----4-:R0:W-:Y:S04]  /*22360*/  STS.U16 [R9+UR6+0x11300], R7 ;  /* 0x0113000709007988 */ /* 0x0101e80008000406 */
[----:B------:R1:W-:Y:S04]  /*22370*/  STS.U16 [R9+UR6+0x13000], R8 ;  /* 0x0130000809007988 */ /* 0x0003e80008000406 */
[----:B------:R2:W-:Y:S04]  /*22380*/  STS.U16 [R9+UR6+0x13100], R10 ;  /* 0x0131000a09007988 */ /* 0x0005e80008000406 */
[----:B0-----:R-:W4:Y:S04]  /*22390*/  LDL.LU R7, [R1+0x3e8c] ;  /* 0x003e8c0001077983 */ /* 0x001f280000300800 */
[----:B-1----:R-:W3:Y:S01]  /*223a0*/  LDL.LU R8, [R1+0x3e88] ;  /* 0x003e880001087983 */ /* 0x002ee20000300800 */
[----:B--2---:R-:W-:-:S03]  /*223b0*/  LOP3.LUT R10, R15, 0x50, RZ, 0x3c, !PT ;  /* 0x000000500f0a7812 */ /* 0x004fc600078e3cff */
[----:B------:R-:W2:Y:S04]  /*223c0*/  LDL.LU R15, [R1+0x8fc] ;  /* 0x0008fc00010f7983 */ /* 0x000ea80000300800 */
        /* <DEDUP_REMOVED lines=43> */
[----:B------:R1:W-:Y:S04]  /*22680*/  STS.U16 [R9+UR6+0x1d300], R5 ;  /* 0x01d3000509007988 */ /* 0x0003e80008000406 */
[----:B---3--:R3:W-:Y:S04]  /*22690*/  STS.U16 [R9+UR6+0x1f000], R6 ;  /* 0x01f0000609007988 */ /* 0x0087e80008000406 */
[----:B0-----:R-:W2:Y:S04]  /*226a0*/  LDL.LU R4, [R1+0x484] ;  /* 0x0004840001047983 */ /* 0x001ea80000300800 */
[----:B-1----:R-:W2:Y:S04]  /*226b0*/  LDL.LU R5, [R1+0x480] ;  /* 0x0004800001057983 */ /* 0x002ea80000300800 */
[----:B------:R0:W-:Y:S04]  /*226c0*/  STS.U16 [R9+UR6+0x1f100], R3 ;  /* 0x01f1000309007988 */ /* 0x0001e80008000406 */
[----:B---3--:R-:W3:Y:S04]  /*226d0*/  LDL.LU R6, [R1+0x47c] ;  /* 0x00047c0001067983 */ /* 0x008ee80000300800 */
[----:B------:R1:W-:Y:S04]  /*226e0*/  STS.U16 [R9+UR6+0x1f200], R8 ;  /* 0x01f2000809007988 */ /* 0x0003e80008000406 */
[----:B0-----:R-:W3:Y:S04]  /*226f0*/  LDL.LU R3, [R1+0x3f0] ;  /* 0x0003f00001037983 */ /* 0x001ee80000300800 */
[----:B----4-:R0:W-:Y:S04]  /*22700*/  STS.U16 [R9+UR6+0x1f300], R7 ;  /* 0x01f3000709007988 */ /* 0x0101e80008000406 */
[----:B-1----:R-:W4:Y:S04]  /*22710*/  LDL.LU R8, [R1+0x970] ;  /* 0x0009700001087983 */ /* 0x002f280000300800 */
[----:B0-----:R-:W3:Y:S04]  /*22720*/  LDL.LU R7, [R1+0x978] ;  /* 0x0009780001077983 */ /* 0x001ee80000300800 */
[----:B------:R-:W3:Y:S04]  /*22730*/  LDL.LU R9, [R1+0x974] ;  /* 0x0009740001097983 */ /* 0x000ee80000300800 */
[----:B--2---:R0:W-:Y:S04]  /*22740*/  STS.U16 [R10+UR6+0x1400], R15 ;  /* 0x0014000f0a007988 */ /* 0x0041e80008000406 */
[----:B0-----:R-:W2:Y:S04]  /*22750*/  LDL.LU R15, [R1+0x3e84] ;  /* 0x003e8400010f7983 */ /* 0x001ea80000300800 */
[----:B------:R-:W-:Y:S04]  /*22760*/  STS.U16 [R10+UR6+0x9400], R21 ;  /* 0x009400150a007988 */ /* 0x000fe80008000406 */
[----:B------:R0:W-:Y:S04]  /*22770*/  STS.U16 [R10+UR6+0xd400], R13 ;  /* 0x00d4000d0a007988 */ /* 0x0001e80008000406 */
[----:B0-----:R-:W2:Y:S04]  /*22780*/  LDL.LU R13, [R1+0x3ec] ;  /* 0x0003ec00010d7983 */ /* 0x001ea80000300800 */
[----:B------:R-:W2:Y:S04]  /*22790*/  LDL.LU R21, [R1+0x360] ;  /* 0x0003600001157983 */ /* 0x000ea80000300800 */
[----:B--2---:R0:W-:Y:S04]  /*227a0*/  STL [R1+0x3e7c], R21 ;  /* 0x003e7c1501007387 */ /* 0x0041e80000100800 */
[----:B0-----:R-:W2:Y:S04]  /*227b0*/  LDL.LU R21, [R1+0x3cc] ;  /* 0x0003cc0001157983 */ /* 0x001ea80000300800 */
[----:B------:R-:W-:Y:S04]  /*227c0*/  STS.U16 [R10+UR6+0xd500], R4 ;  /* 0x00d500040a007988 */ /* 0x000fe80008000406 */
[----:B------:R-:W-:Y:S04]  /*227d0*/  STS.U16 [R10+UR6+0xd600], R5 ;  /* 0x00d600050a007988 */ /* 0x000fe80008000406 */
[----:B---3--:R-:W-:Y:S04]  /*227e0*/  STS.U16 [R10+UR6+0xd700], R6 ;  /* 0x00d700060a007988 */ /* 0x008fe80008000406 */
[----:B------:R-:W-:Y:S04]  /*227f0*/  STS.U16 [R10+UR6+0xf400], R3 ;  /* 0x00f400030a007988 */ /* 0x000fe80008000406 */
[----:B------:R-:W-:Y:S04]  /*22800*/  STS.U16 [R10+UR6+0x1500], R7 ;  /* 0x001500070a007988 */ /* 0x000fe80008000406 */
[----:B--2---:R0:W-:Y:S04]  /*22810*/  STL [R1+0x3e80], R21 ;  /* 0x003e801501007387 */ /* 0x0041e80000100800 */
[----:B0-----:R-:W2:Y:S04]  /*22820*/  LDL.LU R21, [R1+0x3d0] ;  /* 0x0003d00001157983 */ /* 0x001ea80000300800 */
        /* <DEDUP_REMOVED lines=49> */
[----:B--2---:R0:W-:Y:S04]  /*22b40*/  STS.U16 [R10+UR6+0xf600], R21 ;  /* 0x00f600150a007988 */ /* 0x0041e80008000406 */
[----:B0-----:R-:W2:Y:S04]  /*22b50*/  LDL.LU R21, [R1+0x3e80] ;  /* 0x003e800001157983 */ /* 0x001ea80000300800 */
[----:B--2---:R0:W-:Y:S04]  /*22b60*/  STS.U16 [R10+UR6+0xf700], R21 ;  /* 0x00f700150a007988 */ /* 0x0041e80008000406 */
[----:B0-----:R-:W2:Y:S04]  /*22b70*/  LDL.LU R21, [R1+0x3e7c] ;  /* 0x003e7c0001157983 */ /* 0x001ea80000300800 */
[----:B---3--:R-:W-:Y:S04]  /*22b80*/  STS.U16 [R10+UR6+0x11500], R4 ;  /* 0x011500040a007988 */ /* 0x008fe80008000406 */
[----:B------:R-:W-:Y:S04]  /*22b90*/  STS.U16 [R10+UR6+0x11600], R5 ;  /* 0x011600050a007988 */ /* 0x000fe80008000406 */
[----:B------:R-:W-:Y:S04]  /*22ba0*/  STS.U16 [R10+UR6+0x11700], R6 ;  /* 0x011700060a007988 */ /* 0x000fe80008000406 */
[----:B------:R-:W-:Y:S04]  /*22bb0*/  STS.U16 [R10+UR6+0x13400], R3 ;  /* 0x013400030a007988 */ /* 0x000fe80008000406 */
[----:B----4-:R-:W-:Y:S04]  /*22bc0*/  STS.U16 [R10+UR6+0x13600], R9 ;  /* 0x013600090a007988 */ /* 0x010fe80008000406 */
[----:B--2---:R0:W-:Y:S04]  /*22bd0*/  STS.U16 [R10+UR6+0x11400], R21 ;  /* 0x011400150a007988 */ /* 0x0041e80008000406 */
[----:B0-----:R-:W2:Y:S04]  /*22be0*/  LDL.LU R21, [R1+0x3e78] ;  /* 0x003e780001157983 */ /* 0x001ea80000300800 */
[----:B------:R-:W3:Y:S04]  /*22bf0*/  LDL.LU R4, [R1+0x3e74] ;  /* 0x003e740001047983 */ /* 0x000ee80000300800 */
[----:B------:R-:W4:Y:S04]  /*22c00*/  LDL.LU R5, [R1+0x3e70] ;  /* 0x003e700001057983 */ /* 0x000f280000300800 */
[----:B------:R-:W2:Y:S04]  /*22c10*/  LDL.LU R6, [R1+0x3e6c] ;  /* 0x003e6c0001067983 */ /* 0x000ea80000300800 */
[----:B------:R-:W2:Y:S04]  /*22c20*/  LDL.LU R3, [R1+0x3e68] ;  /* 0x003e680001037983 */ /* 0x000ea80000300800 */
[----:B------:R-:W2:Y:S04]  /*22c30*/  LDL.LU R9, [R1+0x8e0] ;  /* 0x0008e00001097983 */ /* 0x000ea80000300800 */
        /* <DEDUP_REMOVED lines=32> */
[----:B------:R3:W-:Y:S04]  /*22e40*/  STS.U16 [R10+UR6+0x1b700], R25 ;  /* 0x01b700190a007988 */ /* 0x0007e80008000406 */
[----:B-1----:R-:W2:Y:S01]  /*22e50*/  LDL.LU R27, [R1+0x4e0] ;  /* 0x0004e000011b7983 */ /* 0x002ea20000300800 */
[----:B0-----:R-:W-:-:S03]  /*22e60*/  SHF.L.U32 R7, R21, 0x1, RZ ;  /* 0x0000000115077819 */ /* 0x001fc600000006ff */
[----:B------:R0:W-:Y:S04]  /*22e70*/  STS.U16 [R10+UR6+0x1d400], R23 ;  /* 0x01d400170a007988 */ /* 0x0001e80008000406 */
[----:B---3--:R-:W3:Y:S04]  /*22e80*/  LDL.LU R25, [R1+0x4dc] ;  /* 0x0004dc0001197983 */ /* 0x008ee80000300800 */
[----:B------:R1:W-:Y:S04]  /*22e90*/  STS.U16 [R10+UR6+0x1d500], R19 ;  /* 0x01d500130a007988 */ /* 0x0003e80008000406 */
[----:B0-----:R-:W3:Y:S04]  /*22ea0*/  LDL.LU R23, [R1+0x478] ;  /* 0x0004780001177983 */ /* 0x001ee80000300800 */
[----:B------:R-:W3:Y:S04]  /*22eb0*/  LDL.LU R21, [R1+0x46c] ;  /* 0x00046c0001157983 */ /* 0x000ee80000300800 */
[----:B------:R0:W-:Y:S04]  /*22ec0*/  STS.U16 [R10+UR6+0x1d600], R17 ;  /* 0x01d600110a007988 */ /* 0x0001e80008000406 */
[----:B-1----:R-:W3:Y:S04]  /*22ed0*/  LDL.LU R19, [R1+0x468] ;  /* 0x0004680001137983 */ /* 0x002ee80000300800 */
[----:B------:R1:W-:Y:S04]  /*22ee0*/  STS.U16 [R10+UR6+0x13700], R8 ;  /* 0x013700080a007988 */ /* 0x0003e80008000406 */
[----:B------:R4:W-:Y:S04]  /*22ef0*/  STS.U16 [R10+UR6+0x1d700], R13 ;  /* 0x01d7000d0a007988 */ /* 0x0009e80008000406 */
[----:B0-----:R-:W3:Y:S01]  /*22f00*/  LDL.LU R17, [R1+0x464] ;  /* 0x0004640001117983 */ /* 0x001ee20000300800 */
[----:B-1----:R-:W-:-:S03]  /*22f10*/  LOP3.LUT R8, R7, 0x60, RZ, 0x3c, !PT ;  /* 0x0000006007087812 */ /* 0x002fc600078e3cff */
[----:B------:R0:W-:Y:S04]  /*22f20*/  STS.U16 [R10+UR6+0x1f400], R3 ;  /* 0x01f400030a007988 */ /* 0x0001e80008000406 */
[----:B----4-:R-:W4:Y:S04]  /*22f30*/  LDL.LU R13, [R1+0x3dc] ;  /* 0x0003dc00010d7983 */ /* 0x010f280000300800 */
[----:B------:R-:W3:Y:S04]  /*22f40*/  LDL.LU R7, [R1+0x8e4] ;  /* 0x0008e40001077983 */ /* 0x000ee80000300800 */
[----:B0-----:R-:W4:Y:S04]  /*22f50*/  LDL.LU R3, [R1+0x8e8] ;  /* 0x0008e80001037983 */ /* 0x001f280000300800 */
[----:B------:R0:W-:Y:S04]  /*22f60*/  STS.U16 [R10+UR6+0x1f500], R6 ;  /* 0x01f500060a007988 */ /* 0x0001e80008000406 */
[----:B------:R1:W-:Y:S04]  /*22f70*/  STS.U16 [R10+UR6+0x1f600], R5 ;  /* 0x01f600050a007988 */ /* 0x0003e80008000406 */
[----:B------:R1:W-:Y:S04]  /*22f80*/  STS.U16 [R10+UR6+0x1f700], R4 ;  /* 0x01f700040a007988 */ /* 0x0003e80008000406 */
[----:B0-----:R-:W4:Y:S04]  /*22f90*/  LDL.LU R6, [R1+0x8ec] ;  /* 0x0008ec0001067983 */ /* 0x001f280000300800 */
[----:B-1----:R-:W4:Y:S04]  /*22fa0*/  LDL.LU R5, [R1+0x960] ;  /* 0x0009600001057983 */ /* 0x002f280000300800 */
[----:B------:R-:W4:Y:S04]  /*22fb0*/  LDL.LU R4, [R1+0x968] ;  /* 0x0009680001047983 */ /* 0x000f280000300800 */
[----:B------:R-:W4:Y:S04]  /*22fc0*/  LDL.LU R10, [R1+0x964] ;  /* 0x00096400010a7983 */ /* 0x000f280000300800 */
        /* <DEDUP_REMOVED lines=11> */
[----:B----4-:R-:W-:Y:S04]  /*23080*/  STS.U16 [R8+UR6+0x3900], R3 ;  /* 0x0039000308007988 */ /* 0x010fe80008000406 */
[----:B------:R-:W-:Y:S04]  /*23090*/  STS.U16 [R8+UR6+0x3800], R6 ;  /* 0x0038000608007988 */ /* 0x000fe80008000406 */
[----:B------:R-:W-:Y:S04]  /*230a0*/  STS.U16 [R8+UR6+0x1b00], R5 ;  /* 0x001b000508007988 */ /* 0x000fe80008000406 */
[----:B------:R-:W-:Y:S04]  /*230b0*/  STS.U16 [R8+UR6+0x1900], R4 ;  /* 0x0019000408007988 */ /* 0x000fe80008000406 */
[----:B------:R-:W-:Y:S04]  /*230c0*/  STS.U16 [R8+UR6+0x1a00], R10 ;  /* 0x001a000a08007988 */ /* 0x000fe80008000406 */
[----:B--2---:R-:W-:Y:S04]  /*230d0*/  STS.U16 [R8+UR6+0x3b00], R9 ;  /* 0x003b000908007988 */ /* 0x004fe80008000406 */
[----:B------:R-:W-:Y:S04]  /*230e0*/  STS.U16 [R8+UR6+0x9800], R20 ;  /* 0x0098001408007988 */ /* 0x000fe80008000406 */
[----:B------:R0:W-:Y:S04]  /*230f0*/  STS.U16 [R8+UR6+0xd900], R21 ;  /* 0x00d9001508007988 */ /* 0x0001e80008000406 */
[----:B0-----:R-:W2:Y:S04]  /*23100*/  LDL.LU R21, [R1+0x364] ;  /* 0x0003640001157983 */ /* 0x001ea80000300800 */
[----:B--2---:R0:W-:Y:S04]  /*23110*/  STL [R1+0x3e58], R21 ;  /* 0x003e581501007387 */ /* 0x0041e80000100800 */
[----:B0-----:R-:W2:Y:S04]  /*23120*/  LDL.LU R21, [R1+0x3b8] ;  /* 0x0003b80001157983 */ /* 0x001ea80000300800 */
[----:B--2---:R0:W-:Y:S04]  /*23130*/  STL [R1+0x3e5c], R21 ;  /* 0x003e5c1501007387 */ /* 0x0041e80000100800 */
[----:B0-----:R-:W2:Y:S04]  /*23140*/  LDL.LU R21, [R1+0x3d4] ;  /* 0x0003d40001157983 */ /* 0x001ea80000300800 */
[----:B------:R-:W-:Y:S04]  /*23150*/  STS.U16 [R8+UR6+0xda00], R19 ;  /* 0x00da001308007988 */ /* 0x000fe80008000406 */
[----:B------:R-:W-:Y:S04]  /*23160*/  STS.U16 [R8+UR6+0xdb00], R17 ;  /* 0x00db001108007988 */ /* 0x000fe80008000406 */
[----:B------:R-:W-:Y:S04]  /*23170*/  STS.U16 [R8+UR6+0xf800], R13 ;  /* 0x00f8000d08007988 */ /* 0x000fe80008000406 */
        /* <DEDUP_REMOVED lines=41> */
[----:B--2---:R0:W-:Y:S04]  /*23410*/  STS.U16 [R8+UR6+0xfb00], R21 ;  /* 0x00fb001508007988 */ /* 0x0041e80008000406 */
[----:B0-----:R-:W2:Y:S04]  /*23420*/  LDL.LU R21, [R1+0x3e58] ;  /* 0x003e580001157983 */ /* 0x001ea80000300800 */
[----:B---3--:R-:W-:Y:S04]  /*23430*/  STS.U16 [R8+UR6+0x11900], R19 ;  /* 0x0119001308007988 */ /* 0x008fe80008000406 */
[----:B----4-:R-:W-:Y:S04]  /*23440*/  STS.U16 [R8+UR6+0x11a00], R17 ;  /* 0x011a001108007988 */ /* 0x010fe80008000406 */
[----:B------:R-:W-:Y:S04]  /*23450*/  STS.U16 [R8+UR6+0x11b00], R13 ;  /* 0x011b000d08007988 */ /* 0x000fe80008000406 */
[----:B------:R-:W-:Y:S04]  /*23460*/  STS.U16 [R8+UR6+0x13a00], R10 ;  /* 0x013a000a08007988 */ /* 0x000fe80008000406 */
[----:B--2---:R0:W-:Y:S04]  /*23470*/  STS.U16 [R8+UR6+0x11800], R21 ;  /* 0x0118001508007988 */ /* 0x0041e80008000406 */
[----:B0-----:R-:W2:Y:S04]  /*23480*/  LDL.LU R21, [R1+0x3e54] ;  /* 0x003e540001157983 */ /* 0x001ea80000300800 */
[----:B------:R-:W3:Y:S04]  /*23490*/  LDL.LU R19, [R1+0x3e50] ;  /* 0x003e500001137983 */ /* 0x000ee80000300800 */
[----:B------:R-:W4:Y:S04]  /*234a0*/  LDL.LU R17, [R1+0x3e4c] ;  /* 0x003e4c0001117983 */ /* 0x000f280000300800 */
[----:B------:R-:W2:Y:S04]  /*234b0*/  LDL.LU R13, [R1+0x3e48] ;  /* 0x003e4800010d7983 */ /* 0x000ea80000300800 */
[----:B------:R-:W2:Y:S04]  /*234c0*/  LDL.LU R10, [R1+0x8d0] ;  /* 0x0008d000010a7983 */ /* 0x000ea80000300800 */
[----:B------:R-:W-:Y:S04]  /*234d0*/  STS.U16 [R8+UR6+0x13b00], R5 ;  /* 0x013b000508007988 */ /* 0x000fe80008000406 */
[----:B------:R-:W-:Y:S04]  /*234e0*/  STS.U16 [R8+UR6+0x15800], R6 ;  /* 0x0158000608007988 */ /* 0x000fe80008000406 */
[----:B------:R-:W-:Y:S04]  /*234f0*/  STS.U16 [R8+UR6+0x15900], R3 ;  /* 0x0159000308007988 */ /* 0x000fe80008000406 */
[----:B------:R-:W-:Y:S04]  /*23500*/  STS.U16 [R8+UR6+0x15a00], R9 ;  /* 0x015a000908007988 */ /* 0x000fe80008000406 */
[----:B------:R-:W-:Y:S04]  /*23510*/  STS.U16 [R8+UR6+0x15b00], R15 ;  /* 0x015b000f08007988 */ /* 0x000fe80008000406 */
[----:B------:R-:W-:Y:S04]  /*23520*/  STS.U16 [R8+UR6+0x17800], R2 ;  /* 0x0178000208007988 */ /* 0x000fe80008000406 */
[----:B------:R0:W-:Y:S02]  /*23530*/  STS.U16 [R8+UR6+0x13800], R7 ;  /* 0x0138000708007988 */ /* 0x0001e40008000406 */
[----:B0-----:R-:W0:Y:S02]  /*23540*/  S2R R7, SR_TID.X ;  /* 0x0000000000077919 */ /* 0x001e240000002100 */
[----:B--2---:R1:W-:Y:S04]  /*23550*/  STL [R1+0x3e44], R10 ;  /* 0x003e440a01007387 */ /* 0x0043e80000100800 */
[----:B-1----:R-:W2:Y:S04]  /*23560*/  LDL.LU R10, [R1+0x95c] ;  /* 0x00095c00010a7983 */ /* 0x002ea80000300800 */
[----:B------:R-:W2:Y:S04]  /*23570*/  LDL.LU R5, [R1+0x85c] ;  /* 0x00085c0001057983 */ /* 0x000ea80000300800 */
[----:B------:R-:W2:Y:S04]  /*23580*/  LDL.LU R6, [R1+0x858] ;  /* 0x0008580001067983 */ /* 0x000ea80000300800 */
[----:B------:R-:W2:Y:S04]  /*23590*/  LDL.LU R3, [R1+0x854] ;  /* 0x0008540001037983 */ /* 0x000ea80000300800 */
[----:B------:R-:W2:Y:S04]  /*235a0*/  LDL.LU R9, [R1+0x850] ;  /* 0x0008500001097983 */ /* 0x000ea80000300800 */
[----:B------:R-:W2:Y:S04]  /*235b0*/  LDL.LU R15, [R1+0x7dc] ;  /* 0x0007dc00010f7983 */ /* 0x000ea80000300800 */
[----:B------:R-:W2:Y:S04]  /*235c0*/  LDL.LU R2, [R1+0x7d8] ;  /* 0x0007d80001027983 */ /* 0x000ea80000300800 */
[----:B------:R1:W-:Y:S04]  /*235d0*/  STS.U16 [R8+UR6+0x17900], R11 ;  /* 0x0179000b08007988 */ /* 0x0003e80008000406 */
[----:B------:R3:W-:Y:S01]  /*235e0*/  STS.U16 [R8+UR6+0x17a00], R29 ;  /* 0x017a001d08007988 */ /* 0x0007e20008000406 */
[----:B0-----:R-:W-:-:S03]  /*235f0*/  LOP3.LUT R7, R7, 0x7f, RZ, 0xc0, !PT ;  /* 0x0000007f07077812 */ /* 0x001fc600078ec0ff */
[----:B------:R0:W-:Y:S04]  /*23600*/  STS.U16 [R8+UR6+0x17b00], R28 ;  /* 0x017b001c08007988 */ /* 0x0001e80008000406 */
[----:B-1----:R-:W2:Y:S04]  /*23610*/  LDL.LU R11, [R1+0x7d4] ;  /* 0x0007d400010b7983 */ /* 0x002ea80000300800 */
[----:B---3--:R-:W3:Y:S04]  /*23620*/  LDL.LU R29, [R1+0x7d0] ;  /* 0x0007d000011d7983 */ /* 0x008ee80000300800 */
[----:B------:R1:W-:Y:S04]  /*23630*/  STS.U16 [R8+UR6+0x19800], R12 ;  /* 0x0198000c08007988 */ /* 0x0003e80008000406 */
[----:B0-----:R-:W3:Y:S04]  /*23640*/  LDL.LU R28, [R1+0x55c] ;  /* 0x00055c00011c7983 */ /* 0x001ee80000300800 */
[----:B------:R0:W-:Y:S04]  /*23650*/  STS.U16 [R8+UR6+0x19900], R16 ;  /* 0x0199001008007988 */ /* 0x0001e80008000406 */
[----:B-1----:R-:W3:Y:S04]  /*23660*/  LDL.LU R12, [R1+0x558] ;  /* 0x00055800010c7983 */ /* 0x002ee80000300800 */
[----:B------:R1:W-:Y:S04]  /*23670*/  STS.U16 [R8+UR6+0x19a00], R18 ;  /* 0x019a001208007988 */ /* 0x0003e80008000406 */
[----:B0-----:R-:W3:Y:S04]  /*23680*/  LDL.LU R16, [R1+0x554] ;  /* 0x0005540001107983 */ /* 0x001ee80000300800 */
[----:B------:R0:W-:Y:S04]  /*23690*/  STS.U16 [R8+UR6+0x19b00], R20 ;  /* 0x019b001408007988 */ /* 0x0001e80008000406 */
[----:B-1----:R-:W3:Y:S01]  /*236a0*/  LDL.LU R18, [R1+0x550] ;  /* 0x0005500001127983 */ /* 0x002ee20000300800 */
[----:B------:R-:W-:-:S03]  /*236b0*/  IMAD.SHL.U32 R7, R7, 0x2, RZ ;  /* 0x0000000207077824 */ /* 0x000fc600078e00ff */
        /* <DEDUP_REMOVED lines=15> */
[----:B------:R4:W-:Y:S04]  /*237b0*/  STS.U16 [R8+UR6+0x1db00], R23 ;  /* 0x01db001708007988 */ /* 0x0009e80008000406 */
[----:B-1----:R-:W3:Y:S01]  /*237c0*/  LDL.LU R25, [R1+0x458] ;  /* 0x0004580001197983 */ /* 0x002ee20000300800 */
[----:B0-----:R-:W-:-:S03]  /*237d0*/  LOP3.LUT R4, R7, 0x70, RZ, 0x3c, !PT ;  /* 0x0000007007047812 */ /* 0x001fc600078e3cff */
[----:B------:R0:W-:Y:S04]  /*237e0*/  STS.U16 [R8+UR6+0x1f800], R13 ;  /* 0x01f8000d08007988 */ /* 0x0001e80008000406 */
[----:B----4-:R-:W4:Y:S04]  /*237f0*/  LDL.LU R23, [R1+0x3c8] ;  /* 0x0003c80001177983 */ /* 0x010f280000300800 */
[----:B------:R-:W3:Y:S04]  /*23800*/  LDL.LU R7, [R1+0x8d4] ;  /* 0x0008d40001077983 */ /* 0x000ee80000300800 */
[----:B0-----:R-:W3:Y:S04]  /*23810*/  LDL.LU R13, [R1+0x8d8] ;  /* 0x0008d800010d7983 */ /* 0x001ee80000300800 */
[----:B------:R0:W-:Y:S04]  /*23820*/  STS.U16 [R8+UR6+0x1f900], R17 ;  /* 0x01f9001108007988 */ /* 0x0001e80008000406 */
[----:B------:R1:W-:Y:S04]  /*23830*/  STS.U16 [R8+UR6+0x1fa00], R19 ;  /* 0x01fa001308007988 */ /* 0x0003e80008000406 */
[----:B------:R1:W-:Y:S04]  /*23840*/  STS.U16 [R8+UR6+0x1fb00], R21 ;  /* 0x01fb001508007988 */ /* 0x0003e80008000406 */
[----:B0-----:R-:W3:Y:S04]  /*23850*/  LDL.LU R17, [R1+0x8dc] ;  /* 0x0008dc0001117983 */ /* 0x001ee80000300800 */
[----:B-1----:R-:W3:Y:S04]  /*23860*/  LDL.LU R19, [R1+0x950] ;  /* 0x0009500001137983 */ /* 0x002ee80000300800 */
[----:B------:R-:W3:Y:S04]  /*23870*/  LDL.LU R21, [R1+0x958] ;  /* 0x0009580001157983 */ /* 0x000ee80000300800 */
[----:B------:R-:W3:Y:S04]  /*23880*/  LDL.LU R8, [R1+0x954] ;  /* 0x0009540001087983 */ /* 0x000ee80000300800 */
[----:B--2---:R0:W-:Y:S04]  /*23890*/  STS.U16 [R4+UR6+0x1c00], R10 ;  /* 0x001c000a04007988 */ /* 0x0041e80008000406 */
[----:B0-----:R-:W2:Y:S04]  /*238a0*/  LDL.LU R10, [R1+0x3e44] ;  /* 0x003e4400010a7983 */ /* 0x001ea80000300800 */
[----:B------:R0:W-:Y:S04]  /*238b0*/  STS.U16 [R4+UR6+0x7d00], R2 ;  /* 0x007d000204007988 */ /* 0x0001e80008000406 */
[----:B0-----:R-:W2:Y:S04]  /*238c0*/  LDL.LU R2, [R1+0x350] ;  /* 0x0003500001027983 */ /* 0x001ea80000300800 */
[----:B--2---:R0:W-:Y:S04]  /*238d0*/  STL [R1+0x3e38], R2 ;  /* 0x003e380201007387 */ /* 0x0041e80000100800 */
[----:B0-----:R-:W2:Y:S04]  /*238e0*/  LDL.LU R2, [R1+0x3bc] ;  /* 0x0003bc0001027983 */ /* 0x001ea80000300800 */
[----:B--2---:R0:W-:Y:S04]  /*238f0*/  STL [R1+0x3e3c], R2 ;  /* 0x003e3c0201007387 */ /* 0x0041e80000100800 */
[----:B0-----:R-:W2:Y:S04]  /*23900*/  LDL.LU R2, [R1+0x3c0] ;  /* 0x0003c00001027983 */ /* 0x001ea80000300800 */
[----:B---3--:R-:W-:Y:S04]  /*23910*/  STS.U16 [R4+UR6+0x9c00], R28 ;  /* 0x009c001c04007988 */ /* 0x008fe80008000406 */
[----:B------:R-:W-:Y:S04]  /*23920*/  STS.U16 [R4+UR6+0xdc00], R14 ;  /* 0x00dc000e04007988 */ /* 0x000fe80008000406 */
[----:B------:R-:W-:Y:S04]  /*23930*/  STS.U16 [R4+UR6+0xde00], R27 ;  /* 0x00de001b04007988 */ /* 0x000fe80008000406 */
[----:B------:R-:W-:Y:S04]  /*23940*/  STS.U16 [R4+UR6+0xdf00], R25 ;  /* 0x00df001904007988 */ /* 0x000fe80008000406 */
[----:B----4-:R-:W-:Y:S04]  /*23950*/  STS.U16 [R4+UR6+0xfc00], R23 ;  /* 0x00fc001704007988 */ /* 0x010fe80008000406 */
[----:B--2---:R0:W-:Y:S04]  /*23960*/  STL [R1+0x3e40], R2 ;  /* 0x003e400201007387 */ /* 0x0041e80000100800 */
[----:B0-----:R-:W2:Y:S04]  /*23970*/  LDL.LU R2, [R1+0x3c4] ;  /* 0x0003c40001027983 */ /* 0x001ea80000300800 */
[----:B------:R-:W3:Y:S04]  /*23980*/  LDL.LU R28, [R1+0x34c] ;  /* 0x00034c00011c7983 */ /* 0x000ee80000300800 */
[----:B------:R-:W4:Y:S04]  /*23990*/  LDL.LU R14, [R1+0x33c] ;  /* 0x00033c00010e7983 */ /* 0x000f280000300800 */
        /* <DEDUP_REMOVED lines=57> */
[----:B------:R-:W-:Y:S04]  /*23d30*/  STS.U16 [R4+UR6+0x13d00], R23 ;  /* 0x013d001704007988 */ /* 0x000fe80008000406 */
[----:B--2---:R0:W-:Y:S04]  /*23d40*/  STS.U16 [R4+UR6+0x11c00], R2 ;  /* 0x011c000204007988 */ /* 0x0041e80008000406 */
[----:B0-----:R-:W2:Y:S04]  /*23d50*/  LDL.LU R2, [R1+0x3e34] ;  /* 0x003e340001027983 */ /* 0x001ea80000300800 */
[----:B------:R-:W3:Y:S04]  /*23d60*/  LDL.LU R28, [R1+0x3e30] ;  /* 0x003e3000011c7983 */ /* 0x000ee80000300800 */
[----:B------:R-:W4:Y:S04]  /*23d70*/  LDL.LU R14, [R1+0x3e2c] ;  /* 0x003e2c00010e7983 */ /* 0x000f280000300800 */
[----:B------:R-:W2:Y:S04]  /*23d80*/  LDL.LU R27, [R1+0x3e28] ;  /* 0x003e2800011b7983 */ /* 0x000ea80000300800 */
        /* <DEDUP_REMOVED lines=24> */
[----:B----4-:R-:W-:Y:S04]  /*23f10*/  STS.U16 [R4+UR6+0x1ff00], R14 ;  /* 0x01ff000e04007988 */ /* 0x010fe80008000406 */
[----:B--2---:R-:W-:Y:S04]  /*23f20*/  STS.U16 [R4+UR6+0x1fe00], R27 ;  /* 0x01fe001b04007988 */ /* 0x004fe80008000406 */
[----:B---3--:R-:W-:Y:S04]  /*23f30*/  STS.U16 [R4+UR6+0x1fd00], R25 ;  /* 0x01fd001904007988 */ /* 0x008fe80008000406 */
[----:B------:R-:W-:Y:S01]  /*23f40*/  STS.U16 [R4+UR6+0x1fc00], R23 ;  /* 0x01fc001704007988 */ /* 0x000fe20008000406 */
[----:B------:R-:W-:Y:S06]  /*23f50*/  BAR.SYNC.DEFER_BLOCKING 0x0 ;  /* 0x0000000000007b1d */ /* 0x000fec0000010000 */
[----:B------:R-:W1:Y:S04]  /*23f60*/  LDSM.16.M88.4 R16, [R28+UR6+0x8000] ;  /* 0x008000061c10783b */ /* 0x000e680008000200 */
[----:B------:R-:W2:Y:S04]  /*23f70*/  LDSM.16.M88.4 R24, [R28+UR6] ;  /* 0x000000061c18783b */ /* 0x000ea80008000200 */
[----:B------:R-:W3:Y:S01]  /*23f80*/  LDSM.16.M88.4 R4, [R28+UR6+0x10000] ;  /* 0x010000061c04783b */ /* 0x000ee20008000200 */
[----:B0-----:R-:W-:-:S03]  /*23f90*/  LOP3.LUT R0, R2, 0x20, RZ, 0x3c, !PT ;  /* 0x0000002002007812 */ /* 0x001fc600078e3cff */
[----:B------:R-:W-:Y:S04]  /*23fa0*/  LDSM.16.MT88.4 R8, [R2+UR6+0x20000] ;  /* 0x020000060208783b */ /* 0x000fe80008004200 */
[----:B------:R-:W-:Y:S01]  /*23fb0*/  LDSM.16.MT88.4 R12, [R0+UR6+0x20000] ;  /* 0x02000006000c783b */ /* 0x000fe20008004200 */
[----:B-1----:R-:W-:Y:S02]  /*23fc0*/  MOV R22, R18 ;  /* 0x0000001200167202 */ /* 0x002fe40000000f00 */
[----:B------:R-:W-:Y:S01]  /*23fd0*/  MOV R21, R19 ;  /* 0x0000001300157202 */ /* 0x000fe20000000f00 */
[----:B--2---:R-:W-:Y:S04]  /*23fe0*/  STL [R1+0x3dc4], R26 ;  /* 0x003dc41a01007387 */ /* 0x004fe80000100800 */
[----:B------:R-:W-:Y:S04]  /*23ff0*/  STL [R1+0x3dc0], R27 ;  /* 0x003dc01b01007387 */ /* 0x000fe80000100800 */
[----:B------:R-:W-:Y:S04]  /*24000*/  STL.64 [R1], R16 ;  /* 0x0000001001007387 */ /* 0x000fe80000100a00 */
[----:B------:R-:W-:Y:S01]  /*24010*/  STL.64 [R1+0x8], R18 ;  /* 0x0000081201007387 */ /* 0x000fe20000100a00 */
[----:B---3--:R-:W-:-:S03]  /*24020*/  MOV R20, R7 ;  /* 0x0000000700147202 */ /* 0x008fc60000000f00 */
[----:B------:R-:W-:Y:S04]  /*24030*/  STL [R1+0x3df0], R22 ;  /* 0x003df01601007387 */ /* 0x000fe80000100800 */
[----:B------:R-:W-:Y:S04]  /*24040*/  STL [R1+0x3dec], R21 ;  /* 0x003dec1501007387 */ /* 0x000fe80000100800 */
[----:B------:R-:W-:Y:S04]  /*24050*/  STL.64 [R1+0x20], R4 ;  /* 0x0000200401007387 */ /* 0x000fe80000100a00 */
[----:B------:R-:W-:Y:S04]  /*24060*/  STL [R1+0x28], R6 ;  /* 0x0000280601007387 */ /* 0x000fe80000100800 */
[----:B------:R-:W0:Y:S04]  /*24070*/  LDSM.16.M88.4 R4, [R28+UR6+0x18000] ;  /* 0x018000061c04783b */ /* 0x000e280008000200 */
[----:B------:R-:W1:Y:S04]  /*24080*/  LDSM.16.MT88.4 R16, [R2+UR6+0x20400] ;  /* 0x020400060210783b */ /* 0x000e680008004200 */
[----:B------:R-:W-:Y:S01]  /*24090*/  STL [R1+0x3de0], R20 ;  /* 0x003de01401007387 */ /* 0x000fe20000100800 */
[----:B0-----:R-:W-:-:S03]  /*240a0*/  IMAD.MOV.U32 R22, RZ, RZ, R7 ;  /* 0x000000ffff167224 */ /* 0x001fc600078e0007 */
[----:B------:R-:W-:Y:S04]  /*240b0*/  STL.64 [R1+0x10], R4 ;  /* 0x0000100401007387 */ /* 0x000fe80000100a00 */
[----:B------:R-:W-:Y:S04]  /*240c0*/  STL [R1+0x18], R6 ;  /* 0x0000180601007387 */ /* 0x000fe80000100800 */
[----:B------:R-:W-:Y:S04]  /*240d0*/  STL [R1+0x3df4], R22 ;  /* 0x003df41601007387 */ /* 0x000fe80000100800 */
[----:B------:R-:W-:Y:S04]  /*240e0*/  STL [R1+0x138], R0 ;  /* 0x0001380001007387 */ /* 0x000fe80000100800 */
[----:B------:R-:W-:Y:S04]  /*240f0*/  STL [R1+0x3de8], R14 ;  /* 0x003de80e01007387 */ /* 0x000fe80000100800 */
[----:B------:R-:W-:Y:S04]  /*24100*/  STL [R1+0x3de4], R15 ;  /* 0x003de40f01007387 */ /* 0x000fe80000100800 */
[----:B------:R-:W-:Y:S04]  /*24110*/  STL.64 [R1+0x3e10], R12 ;  /* 0x003e100c01007387 */ /* 0x000fe80000100a00 */
[----:B-1----:R-:W-:Y:S04]  /*24120*/  STL [R1+0x3dcc], R18 ;  /* 0x003dcc1201007387 */ /* 0x002fe80000100800 */
[----:B------:R-:W-:Y:S04]  /*24130*/  STL [R1+0x3dc8], R19 ;  /* 0x003dc81301007387 */ /* 0x000fe80000100800 */
[----:B------:R0:W-:Y:S04]  /*24140*/  STL.64 [R1+0x3e18], R16 ;  /* 0x003e181001007387 */ /* 0x0001e80000100a00 */
[----:B0-----:R-:W2:Y:S01]  /*24150*/  LDL.LU.64 R16, [R1] ;  /* 0x0000000001107983 */ /* 0x001ea20000300a00 */
[----:B------:R-:W-:-:S15]  /*24160*/  HMMA.16816.F32 R4, R8, R24, RZ ;  /* 0x000000180804723c */ /* 0x000fde00000018ff */
[----:B------:R-:W-:-:S04]  /*24170*/  NOP ;  /* 0x0000000000007918 */ /* 0x000fc80000000000 */
[----:B------:R-:W-:Y:S01]  /*24180*/  MOV R3, R7 ;  /* 0x0000000700037202 */ /* 0x000fe20000000f00 */
[----:B------:R-:W-:Y:S01]  /*24190*/  STL.64 [R1+0x70], R4 ;  /* 0x0000700401007387 */ /* 0x000fe20000100a00 */
[----:B------:R-:W-:-:S03]  /*241a0*/  MOV R29, R6 ;  /* 0x00000006001d7202 */ /* 0x000fc60000000f00 */
[----:B------:R-:W0:Y:S04]  /*241b0*/  LDSM.16.MT88.4 R4, [R0+UR6+0x20400] ;  /* 0x020400060004783b */ /* 0x000e280008004200 */
[----:B0-----:R-:W-:Y:S04]  /*241c0*/  STL.64 [R1+0x3d80], R6 ;  /* 0x003d800601007387 */ /* 0x001fe80000100a00 */
[----:B------:R0:W-:Y:S04]  /*241d0*/  STL.64 [R1+0x3d78], R4 ;  /* 0x003d780401007387 */ /* 0x0001e80000100a00 */
[----:B0-----:R-:W3:Y:S01]  /*241e0*/  LDL.LU.64 R4, [R1+0x20] ;  /* 0x0000200001047983 */ /* 0x001ee20000300a00 */
[----:B--2---:R-:W-:Y:S01]  /*241f0*/  HMMA.16816.F32 R12, R8, R16, RZ ;  /* 0x00000010080c723c */ /* 0x004fe200000018ff */
[----:B------:R-:W-:Y:S01]  /*24200*/  MOV R23, R16 ;  /* 0x0000001000177202 */ /* 0x000fe20000000f00 */
[----:B------:R-:W-:-:S02]  /*24210*/  IMAD.MOV.U32 R20, RZ, RZ, R17 ;  /* 0x000000ffff147224 */ /* 0x000fc400078e0011 */
[----:B------:R-:W2:-:S15]  /*24220*/  LDL.LU.64 R16, [R1+0x3e18] ;  /* 0x003e180001107983 */ /* 0x000e9e0000300a00 */
[----:B------:R-:W-:Y:S01]  /*24230*/  MOV R26, R14 ;  /* 0x0000000e001a7202 */ /* 0x000fe20000000f00 */
[----:B------:R-:W-:Y:S01]  /*24240*/  IMAD.MOV.U32 R27, RZ, RZ, R15 ;  /* 0x000000ffff1b7224 */ /* 0x000fe200078e000f */
[----:B------:R-:W-:Y:S02]  /*24250*/  MOV R18, R12 ;  /* 0x0000000c00127202 */ /* 0x000fe40000000f00 */
[----:B------:R-:W-:Y:S02]  /*24260*/  MOV R19, R13 ;  /* 0x0000000d00137202 */ /* 0x000fe40000000f00 */
[----:B------:R-:W4:Y:S04]  /*24270*/  LDL.LU.64 R12, [R1+0x3e10] ;  /* 0x003e1000010c7983 */ /* 0x000f280000300a00 */
[----:B------:R-:W-:Y:S04]  /*24280*/  STL.64 [R1+0x3e00], R26 ;  /* 0x003e001a01007387 */ /* 0x000fe80000100a00 */
[----:B------:R0:W-:Y:S04]  /*24290*/  STL.64 [R1+0x3df8], R24 ;  /* 0x003df81801007387 */ /* 0x0001e80000100a00 */
[----:B0-----:R-:W2:Y:S04]  /*242a0*/  LDL.LU.64 R24, [R1+0x10] ;  /* 0x0000100001187983 */ /* 0x001ea80000300a00 */
[----:B--2---:R3:W-:Y:S02]  /*242b0*/  STL.64 [R1+0x3e08], R24 ;  /* 0x003e081801007387 */ /* 0x0047e40000100a00 */
[----:B---3--:R-:W-:Y:S02]  /*242c0*/  HMMA.16816.F32 R24, R8, R4, RZ ;  /* 0x000000040818723c */ /* 0x008fe400000018ff */
[----:B------:R-:W-:Y:S04]  /*242d0*/  STL.64 [R1+0x3dd8], R18 ;  /* 0x003dd81201007387 */ /* 0x000fe80000100a00 */
[----:B------:R0:W-:-:S13]  /*242e0*/  STL.64 [R1+0x3dd0], R16 ;  /* 0x003dd01001007387 */ /* 0x0001da0000100a00 */
[----:B------:R-:W-:Y:S02]  /*242f0*/  MOV R21, R24 ;  /* 0x0000001800157202 */ /* 0x000fe40000000f00 */
[----:B------:R-:W-:Y:S02]  /*24300*/  MOV R14, R25 ;  /* 0x00000019000e7202 */ /* 0x000fe40000000f00 */
[----:B------:R-:W2:Y:S01]  /*24310*/  LDL.LU.64 R24, [R1+0x3e08] ;  /* 0x003e080001187983 */ /* 0x000ea20000300a00 */
[----:B0-----:R-:W-:Y:S02]  /*24320*/  MOV R17, R4 ;  /* 0x0000000400117202 */ /* 0x001fe40000000f00 */
[----:B------:R-:W-:Y:S01]  /*24330*/  MOV R16, R5 ;  /* 0x0000000500107202 */ /* 0x000fe20000000f00 */
[----:B------:R-:W-:Y:S01]  /*24340*/  IMAD.MOV.U32 R15, RZ, RZ, R26 ;  /* 0x000000ffff0f7224 */ /* 0x000fe200078e001a */
[----:B------:R-:W-:Y:S02]  /*24350*/  MOV R19, R3 ;  /* 0x0000000300137202 */ /* 0x000fe40000000f00 */
[----:B------:R-:W-:-:S02]  /*24360*/  MOV R18, R27 ;  /* 0x0000001b00127202 */ /* 0x000fc40000000f00 */
[----:B------:R-:W3:Y:S01]  /*24370*/  LDL.LU.64 R26, [R1+0x3e00] ;  /* 0x003e0000011a7983 */ /* 0x000ee20000300a00 */
[----:B--2---:R-:W-:Y:S01]  /*24380*/  HMMA.16816.F32 R4, R8, R24, RZ ;  /* 0x000000180804723c */ /* 0x004fe200000018ff */
[----:B------:R-:W-:Y:S01]  /*24390*/  IMAD.MOV.U32 R22, RZ, RZ, R24 ;  /* 0x000000ffff167224 */ /* 0x000fe200078e0018 */
[----:B------:R-:W-:Y:S01]  /*243a0*/  MOV R3, R25 ;  /* 0x0000001900037202 */ /* 0x000fe20000000f00 */
[----:B------:R-:W0:Y:S04]  /*243b0*/  LDSM.16.MT88.4 R8, [R2+UR6+0x20800] ;  /* 0x020800060208783b */ /* 0x000e280008004200 */
[----:B------:R-:W4:-:S12]  /*243c0*/  LDL.LU.64 R24, [R1+0x3df8] ;  /* 0x003df80001187983 */ /* 0x000f180000300a00 */
[----:B------:R1:W-:Y:S02]  /*243d0*/  STL.64 [R1+0x3d98], R6 ;  /* 0x003d980601007387 */ /* 0x0003e40000100a00 */
[----:B-1----:R-:W-:Y:S02]  /*243e0*/  MOV R6, R22 ;  /* 0x0000001600067202 */ /* 0x002fe40000000f00 */
[----:B------:R-:W2:Y:S04]  /*243f0*/  LDL.LU R22, [R1+0x3df4] ;  /* 0x003df40001167983 */ /* 0x000ea80000300800 */
[----:B------:R1:W-:Y:S04]  /*24400*/  STL.64 [R1+0x3d90], R4 ;  /* 0x003d900401007387 */ /* 0x0003e80000100a00 */
[----:B------:R-:W-:Y:S04]  /*24410*/  STL [R1+0x3cfc], R28 ;  /* 0x003cfc1c01007387 */ /* 0x000fe80000100800 */
[----:B------:R-:W-:Y:S04]  /*24420*/  STL [R1+0x3d88], R2 ;  /* 0x003d880201007387 */ /* 0x000fe80000100800 */
[----:B0-----:R0:W-:Y:S01]  /*24430*/  STL.64 [R1+0x3d38], R10 ;  /* 0x003d380a01007387 */ /* 0x0011e20000100a00 */
[----:B-1----:R-:W-:-:S03]  /*24440*/  MOV R4, R21 ;  /* 0x0000001500047202 */ /* 0x002fc60000000f00 */
[----:B------:R1:W-:Y:S04]  /*24450*/  STL.64 [R1+0x3d30], R8 ;  /* 0x003d300801007387 */ /* 0x0003e80000100a00 */
[----:B0-----:R-:W3:Y:S01]  /*24460*/  LDL.LU R10, [R1+0x18] ;  /* 0x00001800010a7983 */ /* 0x001ee20000300800 */
[----:B------:R-:W-:Y:S02]  /*24470*/  IMAD.MOV.U32 R5, RZ, RZ, R14 ;  /* 0x000000ffff057224 */ /* 0x000fe400078e000e */
[----:B-1----:R-:W-:Y:S01]  /*24480*/  IMAD.MOV.U32 R8, RZ, RZ, R6 ;  /* 0x000000ffff087224 */ /* 0x002fe200078e0006 */
[----:B------:R-:W-:Y:S02]  /*24490*/  MOV R6, R15 ;  /* 0x0000000f00067202 */ /* 0x000fe40000000f00 */
[----:B--2---:R-:W-:-:S02]  /*244a0*/  MOV R11, R22 ;  /* 0x00000016000b7202 */ /* 0x004fc40000000f00 */
[----:B------:R-:W2:Y:S04]  /*244b0*/  LDL.LU R22, [R1+0x3df0] ;  /* 0x003df00001167983 */ /* 0x000ea80000300800 */
[----:B------:R-:W3:Y:S04]  /*244c0*/  LDL.LU R21, [R1+0x3dec] ;  /* 0x003dec0001157983 */ /* 0x000ee80000300800 */
[----:B------:R-:W4:Y:S04]  /*244d0*/  LDL.LU R14, [R1+0x3de8] ;  /* 0x003de800010e7983 */ /* 0x000f280000300800 */
[----:B------:R-:W4:Y:S01]  /*244e0*/  LDL.LU R15, [R1+0x3de4] ;  /* 0x003de400010f7983 */ /* 0x000f220000300800 */
[----:B------:R-:W-:-:S04]  /*244f0*/  MOV R7, R3 ;  /* 0x0000000300077202 */ /* 0x000fc80000000f00 */
[----:B------:R-:W-:Y:S02]  /*24500*/  MOV R9, R7 ;  /* 0x0000000700097202 */ /* 0x000fe40000000f00 */
[----:B------:R-:W-:Y:S02]  /*24510*/  MOV R7, R18 ;  /* 0x0000001200077202 */ /* 0x000fe40000000f00 */
[----:B------:R-:W-:-:S03]  /*24520*/  LOP3.LUT R3, R28, 0x40, RZ, 0x3c, !PT ;  /* 0x000000401c037812 */ /* 0x000fc600078e3cff */
[----:B------:R-:W-:Y:S04]  /*24530*/  STL.64 [R1+0x3da8], R6 ;  /* 0x003da80601007387 */ /* 0x000fe80000100a00 */
[----:B------:R0:W-:Y:S02]  /*24540*/  STL.64 [R1+0x3da0], R4 ;  /* 0x003da00401007387 */ /* 0x0001e40000100a00 */
[----:B0-----:R-:W-:Y:S01]  /*24550*/  MOV R4, R23 ;  /* 0x0000001700047202 */ /* 0x001fe20000000f00 */
[----:B------:R-:W-:Y:S01]  /*24560*/  IMAD.MOV.U32 R5, RZ, RZ, R20 ;  /* 0x000000ffff057224 */ /* 0x000fe200078e0014 */
[----:B--2---:R-:W-:Y:S02]  /*24570*/  MOV R6, R22 ;  /* 0x0000001600067202 */ /* 0x004fe40000000f00 */
[----:B---3--:R-:W-:-:S02]  /*24580*/  MOV R7, R21 ;  /* 0x0000001500077202 */ /* 0x008fc40000000f00 */
[----:B------:R-:W0:Y:S04]  /*24590*/  LDSM.16.M88.4 R20, [R3+UR6] ;  /* 0x000000060314783b */ /* 0x000e280008000200 */
[----:B0-----:R-:W-:Y:S04]  /*245a0*/  STL.64 [R1+0xd0], R20 ;  /* 0x0000d01401007387 */ /* 0x001fe80000100a00 */
[----:B------:R-:W-:Y:S04]  /*245b0*/  STL.64 [R1+0xd8], R22 ;  /* 0x0000d81601007387 */ /* 0x000fe80000100a00 */
[----:B------:R-:W0:Y:S04]  /*245c0*/  LDSM.16.M88.4 R20, [R3+UR6+0x8000] ;  /* 0x008000060314783b */ /* 0x000e280008000200 */
[----:B0-----:R-:W-:Y:S04]  /*245d0*/  STL.64 [R1+0xe0], R20 ;  /* 0x0000e01401007387 */ /* 0x001fe80000100a00 */
[----:B------:R4:W-:Y:S02]  /*245e0*/  STL.64 [R1+0xe8], R22 ;  /* 0x0000e81601007387 */ /* 0x0009e40000100a00 */
[----:B----4-:R-:W-:-:S15]  /*245f0*/  HMMA.16816.F32 R20, R12, R24, RZ ;  /* 0x000000180c14723c */ /* 0x010fde00000018ff */
[----:B------:R-:W-:-:S04]  /*24600*/  NOP ;  /* 0x0000000000007918 */ /* 0x000fc80000000000 */
[----:B------:R-:W-:Y:S01]  /*24610*/  MOV R18, R22 ;  /* 0x0000001600127202 */ /* 0x000fe20000000f00 */
[----:B------:R-:W-:Y:S01]  /*24620*/  IMAD.MOV.U32 R2, RZ, RZ, R21 ;  /* 0x000000ffff027224 */ /* 0x000fe200078e0015 */
[----:B------:R-:W-:Y:S01]  /*24630*/  STL [R1+0x30], R20 ;  /* 0x0000301401007387 */ /* 0x000fe20000100800 */
[----:B------:R-:W-:-:S03]  /*24640*/  MOV R24, R23 ;  /* 0x0000001700187202 */ /* 0x000fc60000000f00 */
[----:B------:R-:W0:Y:S04]  /*24650*/  LDSM.16.M88.4 R20, [R3+UR6+0x10000] ;  /* 0x010000060314783b */ /* 0x000e280008000200 */
[----:B0-----:R0:W-:Y:S04]  /*24660*/  STL.64 [R1+0xf0], R20 ;  /* 0x0000f01401007387 */ /* 0x0011e80000100a00 */
[----:B------:R-:W-:Y:S04]  /*24670*/  STL.64 [R1+0xf8], R22 ;  /* 0x0000f81601007387 */ /* 0x000fe80000100a00 */
[----:B0-----:R-:W2:Y:S04]  /*24680*/  LDL.LU R20, [R1+0x3de0] ;  /* 0x003de00001147983 */ /* 0x001ea80000300800 */
[----:B------:R-:W-:Y:S01]  /*24690*/  STL [R1+0x3bc0], R3 ;  /* 0x003bc00301007387 */ /* 0x000fe20000100800 */
[----:B--2---:R-:W-:-:S03]  /*246a0*/  MOV R25, R20 ;  /* 0x0000001400197202 */ /* 0x004fc60000000f00 */
[----:B------:R-:W0:Y:S04]  /*246b0*/  LDSM.16.M88.4 R20, [R3+UR6+0x18000] ;  /* 0x018000060314783b */ /* 0x000e280008000200 */
[----:B0-----:R-:W-:Y:S04]  /*246c0*/  STL.64 [R1+0x100], R20 ;  /* 0x0001001401007387 */ /* 0x001fe80000100a00 */
[----:B------:R-:W-:Y:S04]  /*246d0*/  STL.64 [R1+0x108], R22 ;  /* 0x0001081601007387 */ /* 0x000fe80000100a00 */
[----:B------:R-:W0:Y:S04]  /*246e0*/  LDSM.16.MT88.4 R20, [R0+UR6+0x20800] ;  /* 0x020800060014783b */ /* 0x000e280008004200 */
[----:B------:R-:W-:Y:S01]  /*246f0*/  STL [R1+0x3d60], R0 ;  /* 0x003d600001007387 */ /* 0x000fe20000100800 */
[----:B------:R-:W-:-:S03]  /*24700*/  MOV R3, R18 ;  /* 0x0000001200037202 */ /* 0x000fc60000000f00 */
[----:B0-----:R0:W-:Y:S04]  /*24710*/  STL [R1+0x3d04], R22 ;  /* 0x003d041601007387 */ /* 0x0011e80000100800 */
[----:B------:R-:W-:Y:S04]  /*24720*/  STL [R1+0x3d00], R23 ;  /* 0x003d001701007387 */ /* 0x000fe80000100800 */
[----:B------:R1:W-:Y:S01]  /*24730*/  STL.64 [R1+0x3d40], R20 ;  /* 0x003d401401007387 */ /* 0x0003e20000100a00 */
[----:B0-----:R-:W-:Y:S02]  /*24740*/  MOV R22, R19 ;  /* 0x0000001300167202 */ /* 0x001fe40000000f00 */
[----:B-1----:R-:W-:Y:S01]  /*24750*/  MOV R20, R17 ;  /* 0x0000001100147202 */ /* 0x002fe20000000f00 */
[----:B------:R-:W-:-:S02]  /*24760*/  IMAD.MOV.U32 R21, RZ, RZ, R16 ;  /* 0x000000ffff157224 */ /* 0x000fc400078e0010 */
[----:B------:R-:W-:Y:S01]  /*24770*/  HMMA.16816.F32 R16, R12, R4, RZ ;  /* 0x000000040c10723c */ /* 0x000fe200000018ff */
[----:B------:R-:W-:-:S15]  /*24780*/  MOV R23, R29 ;  /* 0x0000001d00177202 */ /* 0x000fde0000000f00 */
[----:B------:R-:W-:-:S03]  /*24790*/  NOP ;  /* 0x0000000000007918 */ /* 0x000fc60000000000 */
[----:B------:R-:W-:Y:S01]  /*247a0*/  MOV R29, R18 ;  /* 0x00000012001d7202 */ /* 0x000fe20000000f00 */
[----:B------:R0:W-:Y:S01]  /*247b0*/  STL [R1+0x80], R16 ;  /* 0x0000801001007387 */ /* 0x0001e20000100800 */
[----:B------:R-:W-:-:S03]  /*247c0*/  MOV R28, R19 ;  /* 0x00000013001c7202 */ /* 0x000fc60000000f00 */
[----:B------:R-:W2:Y:S01]  /*247d0*/  LDL.LU.64 R18, [R1+0x3dd8] ;  /* 0x003dd80001127983 */ /* 0x000ea20000300a00 */
[----:B------:R-:W-:Y:S01]  /*247e0*/  IMAD.MOV.U32 R0, RZ, RZ, R2 ;  /* 0x000000ffff007224 */ /* 0x000fe200078e0002 */
[----:B------:R-:W-:Y:S02]  /*247f0*/  MOV R2, R17 ;  /* 0x0000001100027202 */ /* 0x000fe40000000f00 */
[----:B0-----:R-:W3:Y:S04]  /*24800*/  LDL.LU.64 R16, [R1+0x3dd0] ;  /* 0x003dd00001107983 */ /* 0x001ee80000300a00 */
[----:B------:R0:W-:Y:S04]  /*24810*/  STL.64 [R1+0x3db8], R6 ;  /* 0x003db80601007387 */ /* 0x0001e80000100a00 */
[----:B------:R-:W3:Y:S04]  /*24820*/  LDL.LU R4, [R1+0x70] ;  /* 0x0000700001047983 */ /* 0x000ee80000300800 */
[----:B------:R-:W3:Y:S01]  /*24830*/  LDL.LU R5, [R1+0x74] ;  /* 0x0000740001057983 */ /* 0x000ee20000300800 */
[----:B0-----:R-:W-:Y:S01]  /*24840*/  IMAD.MOV.U32 R6, RZ, RZ, R23 ;  /* 0x000000ffff067224 */ /* 0x001fe200078e0017 */
[----:B------:R-:W-:-:S02]  /*24850*/  MOV R7, R22 ;  /* 0x0000001600077202 */ /* 0x000fc40000000f00 */
[----:B------:R-:W-:-:S15]  /*24860*/  HMMA.16816.F32 R20, R12, R20, RZ ;  /* 0x000000140c14723c */ /* 0x000fde00000018ff */
[----:B------:R-:W-:-:S04]  /*24870*/  NOP ;  /* 0x0000000000007918 */ /* 0x000fc80000000000 */
[----:B------:R-:W-:Y:S04]  /*24880*/  STL.64 [R1+0xc0], R20 ;  /* 0x0000c01401007387 */ /* 0x000fe80000100a00 */
[----:B------:R0:W-:Y:S04]  /*24890*/  STL.64 [R1+0xc8], R22 ;  /* 0x0000c81601007387 */ /* 0x0001e80000100a00 */
[----:B------:R1:W-:Y:S01]  /*248a0*/  STL.64 [R1+0x3db0], R10 ;  /* 0x003db00a01007387 */ /* 0x0003e20000100a00 */
[----:B0-----:R-:W-:Y:S01]  /*248b0*/  HMMA.16816.F32 R20, R12, R8, RZ ;  /* 0x000000080c14723c */ /* 0x001fe200000018ff */
[----:B-1----:R-:W-:Y:S01]  /*248c0*/  IMAD.MOV.U32 R10, RZ, RZ, R26 ;  /* 0x000000ffff0a7224 */ /* 0x002fe200078e001a */
[----:B------:R-:W-:-:S02]  /*248d0*/  MOV R11, R27 ;  /* 0x0000001b000b7202 */ /* 0x000fc40000000f00 */
[----:B--2---:R-:W-:Y:S02]  /*248e0*/  MOV R8, R18 ;  /* 0x0000001200087202 */ /* 0x004fe40000000f00 */
[----:B------:R-:W3:Y:S01]  /*248f0*/  LDL.LU R18, [R1+0x3dcc] ;  /* 0x003dcc0001127983 */ /* 0x000ee20000300800 */
[----:B------:R-:W-:-:S03]  /*24900*/  MOV R9, R19 ;  /* 0x0000001300097202 */ /* 0x000fc60000000f00 */
[----:B------:R-:W3:Y:S04]  /*24910*/  LDL.LU R19, [R1+0x3dc8] ;  /* 0x003dc80001137983 */ /* 0x000ee80000300800 */
[----:B------:R-:W3:Y:S04]  /*24920*/  LDL.LU R26, [R1+0x3dc4] ;  /* 0x003dc400011a7983 */ /* 0x000ee80000300800 */
[----:B------:R-:W3:Y:S01]  /*24930*/  LDL.LU R27, [R1+0x3dc0] ;  /* 0x003dc000011b7983 */ /* 0x000ee20000300800 */
[----:B------:R-:W-:-:S03]  /*24940*/  IMAD.MOV.U32 R15, RZ, RZ, R24 ;  /* 0x000000ffff0f7224 */ /* 0x000fc600078e0018 */
[----:B------:R-:W2:Y:S04]  /*24950*/  LDL.LU R12, [R1+0x30] ;  /* 0x00003000010c7983 */ /* 0x000ea80000300800 */
[----:B------:R0:W-:Y:S04]  /*24960*/  STL.64 [R1+0x3d50], R22 ;  /* 0x003d501601007387 */ /* 0x0001e80000100a00 */
[----:B------:R-:W-:Y:S04]  /*24970*/  STL.64 [R1+0x3d48], R20 ;  /* 0x003d481401007387 */ /* 0x000fe80000100a00 */
[----:B0-----:R-:W4:Y:S01]  /*24980*/  LDL.LU R22, [R1+0x28] ;  /* 0x0000280001167983 */ /* 0x001f220000300800 */
[----:B------:R-:W-:Y:S01]  /*24990*/  MOV R23, R25 ;  /* 0x0000001900177202 */ /* 0x000fe20000000f00 */
[----:B---3--:R-:W-:-:S15]  /*249a0*/  HMMA.16816.F32 R4, R16, R26, R4 ;  /* 0x0000001a1004723c */ /* 0x008fde0000001804 */
[----:B------:R-:W-:-:S04]  /*249b0*/  NOP ;  /* 0x0000000000007918 */ /* 0x000fc80000000000 */
[----:B------:R-:W-:Y:S01]  /*249c0*/  MOV R25, R6 ;  /* 0x0000000600197202 */ /* 0x000fe20000000f00 */
[----:B------:R0:W-:Y:S01]  /*249d0*/  STL [R1+0xa0], R4 ;  /* 0x0000a00401007387 */ /* 0x0001e20000100800 */
[----:B------:R-:W-:-:S03]  /*249e0*/  IMAD.MOV.U32 R24, RZ, RZ, R7 ;  /* 0x000000ffff187224 */ /* 0x000fc600078e0007 */
[----:B------:R-:W0:Y:S01]  /*249f0*/  LDL.LU.64 R6, [R1+0x3db8] ;  /* 0x003db80001067983 */ /* 0x000e220000300a00 */
[----:B------:R-:W-:Y:S02]  /*24a00*/  MOV R13, R0 ;  /* 0x00000000000d7202 */ /* 0x000fe40000000f00 */
[----:B------:R-:W-:Y:S02]  /*24a10*/  MOV R0, R5 ;  /* 0x0000000500007202 */ /* 0x000fe40000000f00 */
[----:B0-----:R-:W-:Y:S01]  /*24a20*/  HMMA.16816.F32 R4, R16, R6, R8 ;  /* 0x000000061004723c */ /* 0x001fe20000001808 */
[----:B------:R-:W3:-:S15]  /*24a30*/  LDL.LU.64 R10, [R1+0x3db0] ;  /* 0x003db000010a7983 */ /* 0x000ede0000300a00 */
[----:B------:R-:W-:-:S03]  /*24a40*/  NOP ;  /* 0x0000000000007918 */ /* 0x000fc60000000000 */
[----:B------:R-:W-:Y:S04]  /*24a50*/  STL.64 [R1+0x90], R4 ;  /* 0x0000900401007387 */ /* 0x000fe80000100a00 */
[----:B------:R0:W-:Y:S04]  /*24a60*/  STL.64 [R1+0x98], R6 ;  /* 0x0000980601007387 */ /* 0x0001e80000100a00 */
[----:B0-----:R-:W4:Y:S04]  /*24a70*/  LDL.LU.64 R6, [R1+0x3da8] ;  /* 0x003da80001067983 */ /* 0x001f280000300a00 */
[----:B------:R-:W4:Y:S01]  /*24a80*/  LDL.LU.64 R4, [R1+0x3da0] ;  /* 0x003da00001047983 */ /* 0x000f220000300a00 */
[----:B------:R-:W-:Y:S01]  /*24a90*/  MOV R14, R3 ;  /* 0x00000003000e7202 */ /* 0x000fe20000000f00 */
[----:B----4-:R-:W-:-:S15]  /*24aa0*/  HMMA.16816.F32 R4, R16, R22, R4 ;  /* 0x000000161004723c */ /* 0x010fde0000001804 */
[----:B------:R-:W-:-:S04]  /*24ab0*/  NOP ;  /* 0x0000000000007918 */ /* 0x000fc80000000000 */
[----:B------:R-:W-:Y:S01]  /*24ac0*/  MOV R20, R6 ;  /* 0x0000000600147202 */ /* 0x000fe20000000f00 */
[----:B------:R0:W-:Y:S01]  /*24ad0*/  STL [R1+0x70], R4 ;  /* 0x0000700401007387 */ /* 0x0001e20000100800 */
[----:B------:R-:W-:Y:S02]  /*24ae0*/  MOV R3, R7 ;  /* 0x0000000700037202 */ /* 0x000fe40000000f00 */
[----:B------:R-:W-:Y:S01]  /*24af0*/  MOV R21, R5 ;  /* 0x0000000500157202 */ /* 0x000fe20000000f00 */
[----:B------:R-:W3:Y:S04]  /*24b00*/  LDL.LU.64 R6, [R1+0x3d98] ;  /* 0x003d980001067983 */ /* 0x000ee80000300a00 */
[----:B0-----:R-:W3:Y:S04]  /*24b10*/  LDL.LU.64 R4, [R1+0x3d90] ;  /* 0x003d900001047983 */ /* 0x001ee80000300a00 */
[----:B------:R-:W-:Y:S04]  /*24b20*/  STL.64 [R1+0x3d70], R22 ;  /* 0x003d701601007387 */ /* 0x000fe80000100a00 */
[----:B------:R0:W-:Y:S04]  /*24b30*/  STL.64 [R1+0x3d68], R20 ;  /* 0x003d681401007387 */ /* 0x0001e80000100a00 */
[----:B0-----:R-:W4:Y:S01]  /*24b40*/  LDL.LU R20, [R1+0x80] ;  /* 0x0000800001147983 */ /* 0x001f220000300800 */
[----:B------:R-:W-:-:S03]  /*24b50*/  IMAD.MOV.U32 R21, RZ, RZ, R2 ;  /* 0x000000ffff157224 */ /* 0x000fc600078e0002 */
[----:B------:R-:W2:Y:S01]  /*24b60*/  LDL.LU R2, [R1+0x3d88] ;  /* 0x003d880001027983 */ /* 0x000ea20000300800 */
[----:B---3--:R-:W-:-:S15]  /*24b70*/  HMMA.16816.F32 R4, R16, R10, R4 ;  /* 0x0000000a1004723c */ /* 0x008fde0000001804 */
[----:B------:R-:W-:-:S04]  /*24b80*/  NOP ;  /* 0x0000000000007918 */ /* 0x000fc80000000000 */
[----:B------:R-:W-:Y:S01]  /*24b90*/  MOV R17, R6 ;  /* 0x0000000600117202 */ /* 0x000fe20000000f00 */
[----:B------:R-:W-:Y:S01]  /*24ba0*/  IMAD.MOV.U32 R18, RZ, RZ, R5 ;  /* 0x000000ffff127224 */ /* 0x000fe200078e0005 */
[----:B------:R-:W-:Y:S02]  /*24bb0*/  MOV R16, R7 ;  /* 0x0000000700107202 */ /* 0x000fe40000000f00 */
[----:B------:R-:W-:Y:S01]  /*24bc0*/  MOV R19, R4 ;  /* 0x0000000400137202 */ /* 0x000fe20000000f00 */
[----:B------:R-:W2:Y:S04]  /*24bd0*/  LDL.LU.64 R6, [R1+0x3d80] ;  /* 0x003d800001067983 */ /* 0x000ea80000300a00 */
[----:B------:R-:W2:Y:S01]  /*24be0*/  LDL.LU.64 R4, [R1+0x3d78] ;  /* 0x003d780001047983 */ /* 0x000ea20000300a00 */
[----:B------:R-:W-:-:S02]  /*24bf0*/  MOV R22, R29 ;  /* 0x0000001d00167202 */ /* 0x000fc40000000f00 */
[----:B------:R-:W-:Y:S01]  /*24c00*/  MOV R23, R28 ;  /* 0x0000001c00177202 */ /* 0x000fe20000000f00 */
[----:B------:R0:W-:Y:S01]  /*24c10*/  STL.64 [R1+0x3d58], R10 ;  /* 0x003d580a01007387 */ /* 0x0001e20000100a00 */
[----:B--2---:R-:W-:-:S15]  /*24c20*/  HMMA.16816.F32 R12, R4, R26, R12 ;  /* 0x0000001a040c723c */ /* 0x004fde000000180c */
[----:B------:R-:W-:-:S04]  /*24c30*/  NOP ;  /* 0x0000000000007918 */ /* 0x000fc80000000000 */
[----:B------:R-:W-:Y:S01]  /*24c40*/  MOV R28, R14 ;  /* 0x0000000e001c7202 */ /* 0x000fe20000000f00 */
[----:B------:R-:W-:Y:S01]  /*24c50*/  STL.64 [R1+0x30], R12 ;  /* 0x0000300c01007387 */ /* 0x000fe20000100a00 */
[----:B------:R-:W-:-:S03]  /*24c60*/  IMAD.MOV.U32 R29, RZ, RZ, R15 ;  /* 0x000000ffff1d7224 */ /* 0x000fc600078e000f */
[----:B------:R-:W1:Y:S04]  /*24c70*/  LDSM.16.MT88.4 R12, [R2+UR6+0x20c00] ;  /* 0x020c0006020c783b */ /* 0x000e680008004200 */
[----:B------:R-:W2:Y:S04]  /*24c80*/  LDL.LU R8, [R1+0xc0] ;  /* 0x0000c00001087983 */ /* 0x000ea80000300800 */
[----:B------:R-:W2:Y:S04]  /*24c90*/  LDL.LU R9, [R1+0xc4] ;  /* 0x0000c40001097983 */ /* 0x000ea80000300800 */
[----:B0-----:R-:W2:Y:S04]  /*24ca0*/  LDL.LU R10, [R1+0xc8] ;  /* 0x0000c800010a7983 */ /* 0x001ea80000300800 */
[----:B------:R-:W2:Y:S04]  /*24cb0*/  LDL.LU R11, [R1+0xcc] ;  /* 0x0000cc00010b7983 */ /* 0x000ea80000300800 */
[----:B-1----:R-:W-:Y:S04]  /*24cc0*/  STL.64 [R1+0x3cb8], R14 ;  /* 0x003cb80e01007387 */ /* 0x002fe80000100a00 */
[----:B------:R0:W-:Y:S04]  /*24cd0*/  STL.64 [R1+0x3cb0], R12 ;  /* 0x003cb00c01007387 */ /* 0x0001e80000100a00 */
[----:B0-----:R-:W3:Y:S04]  /*24ce0*/  LDL.LU R12, [R1+0xf0] ;  /* 0x0000f000010c7983 */ /* 0x001ee80000300800 */
[----:B------:R-:W3:Y:S04]  /*24cf0*/  LDL.LU R13, [R1+0xf4] ;  /* 0x0000f400010d7983 */ /* 0x000ee80000300800 */
[----:B---3--:R4:W-:Y:S04]  /*24d00*/  STL.64 [R1+0x3d18], R12 ;  /* 0x003d180c01007387 */ /* 0x0089e80000100a00 */
[----:B------:R-:W4:Y:S04]  /*24d10*/  LDL.LU R14, [R1+0x8] ;  /* 0x00000800010e7983 */ /* 0x000f280000300800 */
[----:B------:R-:W4:Y:S02]  /*24d20*/  LDL.LU R15, [R1+0xc] ;  /* 0x00000c00010f7983 */ /* 0x000f240000300800 */
[----:B----4-:R-:W-:Y:S02]  /*24d30*/  HMMA.16816.F32 R12, R4, R14, R20 ;  /* 0x0000000e040c723c */ /* 0x010fe40000001814 */
[----:B------:R-:W2:Y:S04]  /*24d40*/  LDL.LU.64 R22, [R1+0x3d70] ;  /* 0x003d700001167983 */ /* 0x000ea80000300a00 */
[----:B------:R-:W3:-:S13]  /*24d50*/  LDL.LU.64 R20, [R1+0x3d68] ;  /* 0x003d680001147983 */ /* 0x000eda0000300a00 */
[----:B------:R0:W-:Y:S04]  /*24d60*/  STL.64 [R1+0x60], R12 ;  /* 0x0000600c01007387 */ /* 0x0001e80000100a00 */
[----:B------:R1:W-:Y:S04]  /*24d70*/  STL.64 [R1+0x68], R14 ;  /* 0x0000680e01007387 */ /* 0x0003e80000100a00 */
[----:B0-----:R-:W4:Y:S04]  /*24d80*/  LDL.LU R12, [R1+0x90] ;  /* 0x00009000010c7983 */ /* 0x001f280000300800 */
[----:B------:R-:W4:Y:S04]  /*24d90*/  LDL.LU R13, [R1+0x94] ;  /* 0x00009400010d7983 */ /* 0x000f280000300800 */
[----:B-1----:R-:W2:Y:S04]  /*24da0*/  LDL.LU R14, [R1+0x98] ;  /* 0x00009800010e7983 */ /* 0x002ea80000300800 */
[----:B------:R-:W2:Y:S04]  /*24db0*/  LDL.LU R15, [R1+0x9c] ;  /* 0x00009c00010f7983 */ /* 0x000ea80000300800 */
[----:B--2---:R-:W-:Y:S04]  /*24dc0*/  STL.64 [R1+0x3d28], R14 ;  /* 0x003d280e01007387 */ /* 0x004fe80000100a00 */
[----:B----4-:R0:W-:Y:S04]  /*24dd0*/  STL.64 [R1+0x3d20], R12 ;  /* 0x003d200c01007387 */ /* 0x0101e80000100a00 */
[----:B0-----:R-:W2:Y:S01]  /*24de0*/  LDL.LU R12, [R1+0xa0] ;  /* 0x0000a000010c7983 */ /* 0x001ea20000300800 */
[----:B------:R-:W-:-:S03]  /*24df0*/  MOV R13, R0 ;  /* 0x00000000000d7202 */ /* 0x000fc60000000f00 */
[----:B------:R-:W4:Y:S01]  /*24e00*/  LDL.LU R0, [R1+0x3d60] ;  /* 0x003d600001007983 */ /* 0x000f220000300800 */
[----:B------:R-:W-:Y:S02]  /*24e10*/  MOV R14, R25 ;  /* 0x00000019000e7202 */ /* 0x000fe40000000f00 */
[----:B------:R-:W-:Y:S01]  /*24e20*/  MOV R15, R24 ;  /* 0x00000018000f7202 */ /* 0x000fe20000000f00 */
[----:B------:R-:W-:Y:S01]  /*24e30*/  IMAD.MOV.U32 R24, RZ, RZ, R19 ;  /* 0x000000ffff187224 */ /* 0x000fe200078e0013 */
[----:B------:R-:W-:Y:S02]  /*24e40*/  MOV R25, R18 ;  /* 0x0000001200197202 */ /* 0x000fe40000000f00 */
[----:B------:R-:W-:Y:S02]  /*24e50*/  MOV R26, R17 ;  /* 0x00000011001a7202 */ /* 0x000fe40000000f00 */
[----:B------:R-:W-:-:S05]  /*24e60*/  MOV R27, R16 ;  /* 0x00000010001b7202 */ /* 0x000fca0000000f00 */
[----:B------:R3:W-:Y:S04]  /*24e70*/  STL.64 [R1+0x3d10], R26 ;  /* 0x003d101a01007387 */ /* 0x0007e80000100a00 */
[----:B------:R0:W-:Y:S01]  /*24e80*/  STL.64 [R1+0x3d08], R24 ;  /* 0x003d081801007387 */ /* 0x0001e20000100a00 */
[----:B---3--:R-:W-:Y:S01]  /*24e90*/  MOV R26, R20 ;  /* 0x00000014001a7202 */ /* 0x008fe20000000f00 */
[----:B0-----:R-:W-:Y:S02]  /*24ea0*/  IMAD.MOV.U32 R25, RZ, RZ, R21 ;  /* 0x000000ffff197224 */ /* 0x001fe400078e0015 */
[----:B------:R-:W3:Y:S01]  /*24eb0*/  LDL.LU R24, [R1+0x70] ;  /* 0x0000700001187983 */ /* 0x000ee20000300800 */
[C---:B------:R-:W-:Y:S03]  /*24ec0*/  HMMA.16816.F32 R20, R4.reuse, R22, R8 ;  /* 0x000000160414723c */ /* 0x040fe60000001808 */
[----:B----4-:R-:W0:Y:S04]  /*24ed0*/  LDSM.16.MT88.4 R16, [R0+UR6+0x20c00] ;  /* 0x020c00060010783b */ /* 0x010e280008004200 */
[----:B------:R-:W-:Y:S04]  /*24ee0*/  STL [R1+0x3ce8], R0 ;  /* 0x003ce80001007387 */ /* 0x000fe80000100800 */
[----:B0-----:R-:W-:Y:S04]  /*24ef0*/  STL.64 [R1+0x3c78], R18 ;  /* 0x003c781201007387 */ /* 0x001fe80000100a00 */
[----:B------:R0:W-:Y:S04]  /*24f00*/  STL.64 [R1+0x3c70], R16 ;  /* 0x003c701001007387 */ /* 0x0001e80000100a00 */
[----:B0-----:R-:W4:Y:S04]  /*24f10*/  LDL.LU.64 R16, [R1+0x100] ;  /* 0x0001000001107983 */ /* 0x001f280000300a00 */
[----:B------:R-:W2:Y:S04]  /*24f20*/  LDL.LU.64 R18, [R1+0x108] ;  /* 0x0001080001127983 */ /* 0x000ea80000300a00 */
[----:B------:R-:W2:Y:S04]  /*24f30*/  LDL.LU.64 R10, [R1+0x3d58] ;  /* 0x003d5800010a7983 */ /* 0x000ea80000300a00 */
[----:B------:R-:W-:Y:S04]  /*24f40*/  STL.64 [R1+0x40], R20 ;  /* 0x0000401401007387 */ /* 0x000fe80000100a00 */
[----:B------:R0:W-:Y:S04]  /*24f50*/  STL.64 [R1+0x48], R22 ;  /* 0x0000481601007387 */ /* 0x0001e80000100a00 */
[----:B0-----:R-:W2:Y:S04]  /*24f60*/  LDL.LU.64 R22, [R1+0x3d50] ;  /* 0x003d500001167983 */ /* 0x001ea80000300a00 */
[----:B------:R-:W2:Y:S02]  /*24f70*/  LDL.LU.64 R20, [R1+0x3d48] ;  /* 0x003d480001147983 */ /* 0x000ea40000300a00 */
[----:B--2---:R-:W-:Y:S02]  /*24f80*/  HMMA.16816.F32 R4, R4, R10, R20 ;  /* 0x0000000a0404723c */ /* 0x004fe40000001814 */
[----:B------:R-:W2:Y:S04]  /*24f90*/  LDL.LU.64 R20, [R1+0x3d40] ;  /* 0x003d400001147983 */ /* 0x000ea80000300a00 */
[----:B------:R-:W2:Y:S04]  /*24fa0*/  LDL.LU.64 R10, [R1+0x3d38] ;  /* 0x003d3800010a7983 */ /* 0x000ea80000300a00 */
[----:B------:R-:W2:Y:S09]  /*24fb0*/  LDL.LU.64 R8, [R1+0x3d30] ;  /* 0x003d300001087983 */ /* 0x000eb20000300a00 */
[----:B------:R0:W-:Y:S04]  /*24fc0*/  STL.64 [R1+0x20], R4 ;  /* 0x0000200401007387 */ /* 0x0001e80000100a00 */
[----:B------:R1:W-:Y:S04]  /*24fd0*/  STL.64 [R1+0x28], R6 ;  /* 0x0000280601007387 */ /* 0x0003e80000100a00 */
[----:B0-----:R-:W2:Y:S01]  /*24fe0*/  LDL.LU.64 R4, [R1+0xd0] ;  /* 0x0000d00001047983 */ /* 0x001ea20000300a00 */
[----:B------:R-:W-:Y:S01]  /*24ff0*/  MOV R27, R3 ;  /* 0x00000003001b7202 */ /* 0x000fe20000000f00 */
[----:B--2---:R-:W-:Y:S01]  /*25000*/  HMMA.16816.F32 R12, R8, R4, R12 ;  /* 0x00000004080c723c */ /* 0x004fe2000000180c */
[----:B------:R-:W-:Y:S01]  /*25010*/  MOV R22, R4 ;  /* 0x0000000400167202 */ /* 0x000fe20000000f00 */
[----:B------:R-:W-:-:S15]  /*25020*/  IMAD.MOV.U32 R23, RZ, RZ, R5 ;  /* 0x000000ffff177224 */ /* 0x000fde00078e0005 */
[----:B------:R-:W-:Y:S02]  /*25030*/  NOP ;  /* 0x0000000000007918 */ /* 0x000fe40000000000 */
[----:B------:R-:W-:Y:S01]  /*25040*/  IMAD.MOV.U32 R3, RZ, RZ, R15 ;  /* 0x000000ffff037224 */ /* 0x000fe200078e000f */
[----:B------:R-:W-:Y:S02]  /*25050*/  MOV R4, R14 ;  /* 0x0000000e00047202 */ /* 0x000fe40000000f00 */
[----:B-1----:R-:W-:Y:S01]  /*25060*/  MOV R6, R12 ;  /* 0x0000000c00067202 */ /* 0x002fe20000000f00 */
[----:B------:R-:W2:Y:S01]  /*25070*/  LDL.LU.64 R14, [R1+0x3d28] ;  /* 0x003d2800010e7983 */ /* 0x000ea20000300a00 */
[----:B------:R-:W-:-:S03]  /*25080*/  MOV R5, R13 ;  /* 0x0000000d00057202 */ /* 0x000fc60000000f00 */
[----:B------:R-:W2:Y:S04]  /*25090*/  LDL.LU.64 R12, [R1+0x3d20] ;  /* 0x003d2000010c7983 */ /* 0x000ea80000300a00 */
[----:B------:R-:W-:Y:S04]  /*250a0*/  STL [R1+0x3cf8], R3 ;  /* 0x003cf80301007387 */ /* 0x000fe80000100800 */
[----:B------:R0:W-:Y:S04]  /*250b0*/  STL [R1+0x3cf4], R4 ;  /* 0x003cf40401007387 */ /* 0x0001e80000100800 */
[----:B------:R-:W-:Y:S04]  /*250c0*/  STL [R1+0x3cf0], R6 ;  /* 0x003cf00601007387 */ /* 0x000fe80000100800 */
[----:B------:R1:W-:Y:S04]  /*250d0*/  STL [R1+0x3cec], R5 ;  /* 0x003cec0501007387 */ /* 0x0003e80000100800 */
[----:B0-----:R-:W2:Y:S04]  /*250e0*/  LDL R4, [R1+0xe0] ;  /* 0x0000e00001047983 */ /* 0x001ea80000100800 */
[----:B-1----:R-:W2:Y:S02]  /*250f0*/  LDL R5, [R1+0xe4] ;  /* 0x0000e40001057983 */ /* 0x002ea40000100800 */
[----:B--2---:R-:W-:Y:S02]  /*25100*/  HMMA.16816.F32 R4, R8, R4, R12 ;  /* 0x000000040804723c */ /* 0x004fe4000000180c */
[----:B------:R-:W3:-:S15]  /*25110*/  LDL.LU.64 R12, [R1+0x3d18] ;  /* 0x003d1800010c7983 */ /* 0x000ede0000300a00 */
[----:B------:R-:W-:Y:S02]  /*25120*/  NOP ;  /* 0x0000000000007918 */ /* 0x000fe40000000000 */
[----:B------:R-:W-:Y:S02]  /*25130*/  MOV R15, R5 ;  /* 0x00000005000f7202 */ /* 0x000fe40000000f00 */
[----:B------:R-:W-:Y:S02]  /*25140*/  MOV R14, R6 ;  /* 0x00000006000e7202 */ /* 0x000fe40000000f00 */
[----:B------:R-:W-:Y:S01]  /*25150*/  MOV R0, R4 ;  /* 0x0000000400007202 */ /* 0x000fe20000000f00 */
[----:B---3--:R-:W-:-:S15]  /*25160*/  HMMA.16816.F32 R24, R8, R12, R24 ;  /* 0x0000000c0818723c */ /* 0x008fde0000001818 */
[----:B------:R-:W-:-:S04]  /*25170*/  NOP ;  /* 0x0000000000007918 */ /* 0x000fc80000000000 */
[----:B------:R-:W-:Y:S01]  /*25180*/  MOV R6, R26 ;  /* 0x0000001a00067202 */ /* 0x000fe20000000f00 */
[----:B------:R-:W-:Y:S01]  /*25190*/  IMAD.MOV.U32 R3, RZ, RZ, R24 ;  /* 0x000000ffff037224 */ /* 0x000fe200078e0018 */
[----:B------:R-:W-:Y:S02]  /*251a0*/  MOV R5, R27 ;  /* 0x0000001b00057202 */ /* 0x000fe40000000f00 */
[----:B------:R-:W-:Y:S01]  /*251b0*/  MOV R4, R25 ;  /* 0x0000001900047202 */ /* 0x000fe20000000f00 */
[----:B------:R-:W4:Y:S04]  /*251c0*/  LDL.LU.64 R26, [R1+0x3d10] ;  /* 0x003d1000011a7983 */ /* 0x000f280000300a00 */
[----:B------:R-:W4:Y:S04]  /*251d0*/  LDL.LU.64 R24, [R1+0x3d08] ;  /* 0x003d080001187983 */ /* 0x000f280000300a00 */
[----:B------:R-:W-:Y:S01]  /*251e0*/  STL.64 [R1+0x3cd0], R12 ;  /* 0x003cd00c01007387 */ /* 0x000fe20000100a00 */
[----:B----4-:R-:W-:Y:S01]  /*251f0*/  HMMA.16816.F32 R24, R8, R16, R24 ;  /* 0x000000100818723c */ /* 0x010fe20000001818 */
[----:B------:R-:W-:Y:S01]  /*25200*/  IMAD.MOV.U32 R8, RZ, RZ, R22 ;  /* 0x000000ffff087224 */ /* 0x000fe200078e0016 */
[----:B------:R-:W-:Y:S01]  /*25210*/  MOV R9, R23 ;  /* 0x0000001700097202 */ /* 0x000fe20000000f00 */
[----:B------:R-:W2:Y:S04]  /*25220*/  LDL.LU R22, [R1+0x3d04] ;  /* 0x003d040001167983 */ /* 0x000ea80000300800 */
[----:B------:R-:W2:Y:S04]  /*25230*/  LDL.LU R23, [R1+0x3d00] ;  /* 0x003d000001177983 */ /* 0x000ea80000300800 */
[----:B------:R-:W-:Y:S04]  /*25240*/  STL.64 [R1+0x3cc8], R18 ;  /* 0x003cc81201007387 */ /* 0x000fe80000100a00 */
[----:B------:R0:W-:Y:S04]  /*25250*/  STL.64 [R1+0x3cc0], R16 ;  /* 0x003cc01001007387 */ /* 0x0001e80000100a00 */
[----:B0-----:R-:W2:Y:S04]  /*25260*/  LDL.LU R16, [R1+0x30] ;  /* 0x0000300001107983 */ /* 0x001ea80000300800 */
[----:B------:R-:W2:Y:S01]  /*25270*/  LDL.LU R17, [R1+0x34] ;  /* 0x0000340001117983 */ /* 0x000ea20000300800 */
[----:B------:R-:W-:-:S03]  /*25280*/  MOV R18, R28 ;  /* 0x0000001c00127202 */ /* 0x000fc60000000f00 */
[----:B------:R-:W3:Y:S01]  /*25290*/  LDL.LU R28, [R1+0x3cfc] ;  /* 0x003cfc00011c7983 */ /* 0x000ee20000300800 */
[----:B------:R-:W-:-:S03]  /*252a0*/  MOV R19, R29 ;  /* 0x0000001d00137202 */ /* 0x000fc60000000f00 */
[----:B------:R-:W-:Y:S04]  /*252b0*/  STL.64 [R1+0x3c88], R26 ;  /* 0x003c881a01007387 */ /* 0x000fe80000100a00 */
[----:B------:R-:W-:Y:S04]  /*252c0*/  STL.64 [R1+0x3c80], R24 ;  /* 0x003c801801007387 */ /* 0x000fe80000100a00 */
[----:B------:R-:W-:Y:S01]  /*252d0*/  STL [R1+0x3c4c], R2 ;  /* 0x003c4c0201007387 */ /* 0x000fe20000100800 */
[----:B--2---:R-:W-:Y:S03]  /*252e0*/  HMMA.16816.F32 R16, R20, R8, R16 ;  /* 0x000000081410723c */ /* 0x004fe60000001810 */
[----:B------:R-:W0:Y:S04]  /*252f0*/  LDSM.16.MT88.4 R8, [R2+UR6+0x21000] ;  /* 0x021000060208783b */ /* 0x000e280008004200 */
[----:B---3--:R-:W1:-:S12]  /*25300*/  LDSM.16.M88.4 R24, [R28+UR6+0x80] ;  /* 0x000080061c18783b */ /* 0x008e580008000200 */
[----:B------:R-:W-:Y:S04]  /*25310*/  STL.64 [R1+0x30], R16 ;  /* 0x0000301001007387 */ /* 0x000fe80000100a00 */
[----:B------:R-:W-:Y:S04]  /*25320*/  STL.64 [R1+0x38], R18 ;  /* 0x0000381201007387 */ /* 0x000fe80000100a00 */
[----:B------:R-:W-:Y:S04]  /*25330*/  LDSM.16.M88.4 R16, [R28+UR6+0x8080] ;  /* 0x008080061c10783b */ /* 0x000fe80008000200 */
[----:B0-----:R-:W-:Y:S04]  /*25340*/  STL.64 [R1+0x3c30], R10 ;  /* 0x003c300a01007387 */ /* 0x001fe80000100a00 */
[----:B------:R-:W-:Y:S04]  /*25350*/  STL.64 [R1+0x3c28], R8 ;  /* 0x003c280801007387 */ /* 0x000fe80000100a00 */
[----:B------:R-:W0:Y:S04]  /*25360*/  LDSM.16.M88.4 R8, [R28+UR6+0x10080] ;  /* 0x010080061c08783b */ /* 0x000e280008000200 */
[----:B-1----:R-:W-:Y:S04]  /*25370*/  STL.64 [R1+0x90], R24 ;  /* 0x0000901801007387 */ /* 0x002fe80000100a00 */
[----:B------:R-:W-:Y:S04]  /*25380*/  STL.64 [R1+0x98], R26 ;  /* 0x0000981a01007387 */ /* 0x000fe80000100a00 */
[----:B0-----:R-:W-:Y:S01]  /*25390*/  STL [R1+0x110], R8 ;  /* 0x0001100801007387 */ /* 0x001fe20000100800 */
[----:B------:R-:W-:-:S03]  /*253a0*/  IMAD.MOV.U32 R29, RZ, RZ, R9 ;  /* 0x000000ffff1d7224 */ /* 0x000fc600078e0009 */
[----:B------:R-:W-:Y:S04]  /*253b0*/  STL.64 [R1+0xb0], R16 ;  /* 0x0000b01001007387 */ /* 0x000fe80000100a00 */
[----:B------:R-:W-:Y:S04]  /*253c0*/  STL.64 [R1+0xb8], R18 ;  /* 0x0000b81201007387 */ /* 0x000fe80000100a00 */
[----:B------:R-:W-:Y:S04]  /*253d0*/  STL.64 [R1+0x118], R10 ;  /* 0x0001180a01007387 */ /* 0x000fe80000100a00 */
[----:B------:R-:W0:Y:S04]  /*253e0*/  LDSM.16.M88.4 R8, [R28+UR6+0x18080] ;  /* 0x018080061c08783b */ /* 0x000e280008000200 */
[----:B------:R-:W-:Y:S04]  /*253f0*/  STL [R1+0x3c48], R29 ;  /* 0x003c481d01007387 */ /* 0x000fe80000100800 */
[----:B------:R-:W2:Y:S04]  /*25400*/  LDL.LU R12, [R1+0xe0] ;  /* 0x0000e000010c7983 */ /* 0x000ea80000300800 */
[----:B0-----:R-:W-:Y:S04]  /*25410*/  STL.64 [R1+0x120], R8 ;  /* 0x0001200801007387 */ /* 0x001fe80000100a00 */
[----:B------:R-:W-:Y:S04]  /*25420*/  STL.64 [R1+0x128], R10 ;  /* 0x0001280a01007387 */ /* 0x000fe80000100a00 */
[----:B------:R-:W2:Y:S04]  /*25430*/  LDL.LU R13, [R1+0xe4] ;  /* 0x0000e400010d7983 */ /* 0x000ea80000300800 */
[----:B------:R-:W3:Y:S04]  /*25440*/  LDL.LU R16, [R1+0x40] ;  /* 0x0000400001107983 */ /* 0x000ee80000300800 */
[----:B------:R-:W3:Y:S04]  /*25450*/  LDL.LU R17, [R1+0x44] ;  /* 0x0000440001117983 */ /* 0x000ee80000300800 */
[----:B------:R-:W4:Y:S04]  /*25460*/  LDL.LU R18, [R1+0x48] ;  /* 0x0000480001127983 */ /* 0x000f280000300800 */
[----:B------:R-:W4:Y:S01]  /*25470*/  LDL.LU R19, [R1+0x4c] ;  /* 0x00004c0001137983 */ /* 0x000f220000300800 */
[----:B------:R-:W-:Y:S01]  /*25480*/  MOV R24, R3 ;  /* 0x0000000300187202 */ /* 0x000fe20000000f00 */
[----:B------:R-:W-:Y:S01]  /*25490*/  IMAD.MOV.U32 R27, RZ, RZ, R5 ;  /* 0x000000ffff1b7224 */ /* 0x000fe200078e0005 */
[----:B------:R-:W-:-:S02]  /*254a0*/  MOV R26, R6 ;  /* 0x00000006001a7202 */ /* 0x000fc40000000f00 */
[----:B------:R-:W-:Y:S01]  /*254b0*/  MOV R25, R4 ;  /* 0x0000000400197202 */ /* 0x000fe20000000f00 */
[----:B----4-:R-:W-:Y:S04]  /*254c0*/  STL.64 [R1+0x3ce0], R18 ;  /* 0x003ce01201007387 */ /* 0x010fe80000100a00 */
[----:B---3--:R0:W-:Y:S04]  /*254d0*/  STL.64 [R1+0x3cd8], R16 ;  /* 0x003cd81001007387 */ /* 0x0081e80000100a00 */
[----:B0-----:R-:W2:Y:S04]  /*254e0*/  LDL.LU R16, [R1+0x60] ;  /* 0x0000600001107983 */ /* 0x001ea80000300800 */
[----:B------:R-:W2:Y:S04]  /*254f0*/  LDL.LU R17, [R1+0x64] ;  /* 0x0000640001117983 */ /* 0x000ea80000300800 */
[----:B------:R-:W2:Y:S04]  /*25500*/  LDL.LU R18, [R1+0x68] ;  /* 0x0000680001127983 */ /* 0x000ea80000300800 */
[----:B------:R-:W2:Y:S04]  /*25510*/  LDL.LU R19, [R1+0x6c] ;  /* 0x00006c0001137983 */ /* 0x000ea80000300800 */
[----:B------:R-:W3:Y:S04]  /*25520*/  LDL.LU R8, [R1+0x20] ;  /* 0x0000200001087983 */ /* 0x000ee80000300800 */
[----:B------:R-:W3:Y:S04]  /*25530*/  LDL.LU R9, [R1+0x24] ;  /* 0x0000240001097983 */ /* 0x000ee80000300800 */
[----:B------:R-:W3:Y:S04]  /*25540*/  LDL.LU R10, [R1+0x28] ;  /* 0x00002800010a7983 */ /* 0x000ee80000300800 */
[----:B------:R-:W3:Y:S04]  /*25550*/  LDL.LU R11, [R1+0x2c] ;  /* 0x00002c00010b7983 */ /* 0x000ee80000300800 */
[----:B------:R-:W4:Y:S04]  /*25560*/  LDL.LU R3, [R1+0x3cf8] ;  /* 0x003cf80001037983 */ /* 0x000f280000300800 */
[----:B------:R-:W2:Y:S04]  /*25570*/  LDL.LU R4, [R1+0x3cf4] ;  /* 0x003cf40001047983 */ /* 0x000ea80000300800 */
[----:B------:R-:W3:Y:S04]  /*25580*/  LDL.LU R6, [R1+0x3cf0] ;  /* 0x003cf00001067983 */ /* 0x000ee80000300800 */
[----:B------:R-:W4:Y:S04]  /*25590*/  LDL.LU R5, [R1+0x3cec] ;  /* 0x003cec0001057983 */ /* 0x000f280000300800 */
[----:B------:R-:W-:Y:S04]  /*255a0*/  STL.64 [R1+0x3c98], R26 ;  /* 0x003c981a01007387 */ /* 0x000fe80000100a00 */
[----:B------:R0:W-:Y:S02]  /*255b0*/  STL.64 [R1+0x3c90], R24 ;  /* 0x003c901801007387 */ /* 0x0001e40000100a00 */
[----:B0-----:R-:W-:-:S02]  /*255c0*/  MOV R24, R0 ;  /* 0x0000000000187202 */ /* 0x001fc40000000f00 */
[----:B------:R-:W4:Y:S01]  /*255d0*/  LDL.LU R0, [R1+0x3ce8] ;  /* 0x003ce80001007983 */ /* 0x000f220000300800 */
[----:B------:R-:W-:Y:S01]  /*255e0*/  MOV R26, R14 ;  /* 0x0000000e001a7202 */ /* 0x000fe20000000f00 */
[----:B------:R-:W-:Y:S01]  /*255f0*/  IMAD.MOV.U32 R27, RZ, RZ, R7 ;  /* 0x000000ffff1b7224 */ /* 0x000fe200078e0007 */
[----:B------:R-:W-:-:S04]  /*25600*/  MOV R25, R15 ;  /* 0x0000000f00197202 */ /* 0x000fc80000000f00 */
[----:B------:R2:W-:Y:S04]  /*25610*/  STL.64 [R1+0x3ca8], R26 ;  /* 0x003ca81a01007387 */ /* 0x0005e80000100a00 */
[----:B------:R3:W-:Y:S04]  /*25620*/  STL.64 [R1+0x3ca0], R24 ;  /* 0x003ca01801007387 */ /* 0x0007e80000100a00 */
[----:B------:R-:W-:Y:S01]  /*25630*/  STL [R1+0x3a94], R28 ;  /* 0x003a941c01007387 */ /* 0x000fe20000100800 */
[----:B--2---:R-:W-:Y:S02]  /*25640*/  MOV R26, R4 ;  /* 0x00000004001a7202 */ /* 0x004fe40000000f00 */
[----:B---3--:R-:W-:-:S02]  /*25650*/  MOV R24, R6 ;  /* 0x0000000600187202 */ /* 0x008fc40000000f00 */
[----:B----4-:R-:W-:Y:S02]  /*25660*/  MOV R25, R5 ;  /* 0x0000000500197202 */ /* 0x010fe40000000f00 */
[----:B------:R-:W0:Y:S01]  /*25670*/  LDSM.16.MT88.4 R4, [R0+UR6+0x21000] ;  /* 0x021000060004783b */ /* 0x000e220008004200 */
[C---:B------:R-:W-:Y:S03]  /*25680*/  HMMA.16816.F32 R12, R20.reuse, R12, R16 ;  /* 0x0000000c140c723c */ /* 0x040fe60000001810 */
[----:B------:R-:W-:Y:S04]  /*25690*/  STL [R1+0x3c50], R0 ;  /* 0x003c500001007387 */ /* 0x000fe80000100800 */
[----:B0-----:R-:W-:Y:S04]  /*256a0*/  STL [R1+0x3bd0], R4 ;  /* 0x003bd00401007387 */ /* 0x001fe80000100800 */
[----:B------:R-:W-:Y:S04]  /*256b0*/  STL [R1+0x3bcc], R5 ;  /* 0x003bcc0501007387 */ /* 0x000fe80000100800 */
[----:B------:R0:W-:Y:S04]  /*256c0*/  STL [R1+0x3bc8], R6 ;  /* 0x003bc80601007387 */ /* 0x0001e80000100800 */
[----:B------:R1:W-:Y:S04]  /*256d0*/  STL [R1+0x3bc4], R7 ;  /* 0x003bc40701007387 */ /* 0x0003e80000100800 */
[----:B0-----:R-:W2:Y:S04]  /*256e0*/  LDL.LU R6, [R1+0xd8] ;  /* 0x0000d80001067983 */ /* 0x001ea80000300800 */
[----:B-1----:R-:W2:Y:S04]  /*256f0*/  LDL.LU R7, [R1+0xdc] ;  /* 0x0000dc0001077983 */ /* 0x002ea80000300800 */
[----:B------:R-:W3:Y:S04]  /*25700*/  LDL.LU.64 R18, [R1+0x3ce0] ;  /* 0x003ce00001127983 */ /* 0x000ee80000300a00 */
[----:B------:R-:W3:Y:S04]  /*25710*/  LDL.LU.64 R16, [R1+0x3cd8] ;  /* 0x003cd80001107983 */ /* 0x000ee80000300a00 */
[----:B------:R0:W-:Y:S04]  /*25720*/  STL.64 [R1+0x60], R12 ;  /* 0x0000600c01007387 */ /* 0x0001e80000100a00 */
[----:B------:R3:W-:Y:S04]  /*25730*/  STL.64 [R1+0x68], R14 ;  /* 0x0000680e01007387 */ /* 0x0007e80000100a00 */
[----:B0-----:R-:W3:Y:S02]  /*25740*/  LDL.LU.64 R12, [R1+0x3cd0] ;  /* 0x003cd000010c7983 */ /* 0x001ee40000300a00 */
[----:B---3--:R-:W-:Y:S02]  /*25750*/  HMMA.16816.F32 R12, R20, R12, R16 ;  /* 0x0000000c140c723c */ /* 0x008fe40000001810 */
[----:B------:R-:W3:Y:S04]  /*25760*/  LDL.LU.64 R18, [R1+0x3cc8] ;  /* 0x003cc80001127983 */ /* 0x000ee80000300a00 */
[----:B------:R-:W4:-:S13]  /*25770*/  LDL.LU.64 R16, [R1+0x3cc0] ;  /* 0x003cc00001107983 */ /* 0x000f1a0000300a00 */
[----:B------:R-:W-:Y:S01]  /*25780*/  MOV R29, R14 ;  /* 0x0000000e001d7202 */ /* 0x000fe20000000f00 */
[----:B------:R0:W-:Y:S01]  /*25790*/  STL.64 [R1+0x80], R12 ;  /* 0x0000800c01007387 */ /* 0x0001e20000100a00 */
[----:B------:R-:W-:-:S03]  /*257a0*/  MOV R28, R15 ;  /* 0x0000000f001c7202 */ /* 0x000fc60000000f00 */
[----:B------:R-:W2:Y:S04]  /*257b0*/  LDL.LU.64 R14, [R1+0x3cb8] ;  /* 0x003cb800010e7983 */ /* 0x000ea80000300a00 */
[----:B0-----:R-:W2:Y:S01]  /*257c0*/  LDL.LU.64 R12, [R1+0x3cb0] ;  /* 0x003cb000010c7983 */ /* 0x001ea20000300a00 */
[----:B------:R-:W-:-:S03]  /*257d0*/  IMAD.MOV.U32 R27, RZ, RZ, R3 ;  /* 0x000000ffff1b7224 */ /* 0x000fc600078e0003 */
[----:B------:R-:W-:Y:S04]  /*257e0*/  STL [R1+0x3c58], R28 ;  /* 0x003c581c01007387 */ /* 0x000fe80000100800 */
[----:B------:R-:W-:Y:S01]  /*257f0*/  STL [R1+0x3c54], R29 ;  /* 0x003c541d01007387 */ /* 0x000fe20000100800 */
[----:B----4-:R-:W-:Y:S03]  /*25800*/  HMMA.16816.F32 R8, R20, R16, R8 ;  /* 0x000000101408723c */ /* 0x010fe60000001808 */
[----:B------:R-:W4:Y:S04]  /*25810*/  LDL.LU R22, [R1+0xe8] ;  /* 0x0000e80001167983 */ /* 0x000f280000300800 */
[----:B------:R-:W4:Y:S01]  /*25820*/  LDL.LU R23, [R1+0xec] ;  /* 0x0000ec0001177983 */ /* 0x000f220000300800 */
[----:B--2---:R-:W-:Y:S11]  /*25830*/  HMMA.16816.F32 R24, R12, R6, R24 ;  /* 0x000000060c18723c */ /* 0x004ff60000001818 */
[----:B------:R0:W-:Y:S04]  /*25840*/  STL.64 [R1+0x3c40], R10 ;  /* 0x003c400a01007387 */ /* 0x0001e80000100a00 */
[----:B------:R1:W-:Y:S04]  /*25850*/  STL.64 [R1+0x3c38], R8 ;  /* 0x003c380801007387 */ /* 0x0003e80000100a00 */
[----:B0-----:R-:W2:Y:S04]  /*25860*/  LDL.LU R10, [R1+0xf8] ;  /* 0x0000f800010a7983 */ /* 0x001ea80000300800 */
[----:B------:R-:W2:Y:S01]  /*25870*/  LDL.LU R11, [R1+0xfc] ;  /* 0x0000fc00010b7983 */ /* 0x000ea20000300800 */
[----:B------:R-:W-:Y:S01]  /*25880*/  MOV R20, R26 ;  /* 0x0000001a00147202 */ /* 0x000fe20000000f00 */
[----:B------:R-:W-:Y:S01]  /*25890*/  IMAD.MOV.U32 R21, RZ, RZ, R25 ;  /* 0x000000ffff157224 */ /* 0x000fe200078e0019 */
[----:B-1----:R-:W-:-:S02]  /*258a0*/  MOV R9, R27 ;  /* 0x0000001b00097202 */ /* 0x002fc40000000f00 */
[----:B------:R-:W-:Y:S01]  /*258b0*/  MOV R2, R24 ;  /* 0x0000001800027202 */ /* 0x000fe20000000f00 */
[----:B------:R-:W4:Y:S04]  /*258c0*/  LDL.LU.64 R26, [R1+0x3ca8] ;  /* 0x003ca800011a7983 */ /* 0x000f280000300a00 */
[----:B------:R-:W4:Y:S04]  /*258d0*/  LDL.LU.64 R24, [R1+0x3ca0] ;  /* 0x003ca00001187983 */ /* 0x000f280000300a00 */
[----:B------:R-:W-:Y:S04]  /*258e0*/  STL [R1+0x3c68], R9 ;  /* 0x003c680901007387 */ /* 0x000fe80000100800 */
[----:B------:R-:W-:Y:S04]  /*258f0*/  STL [R1+0x3c64], R20 ;  /* 0x003c641401007387 */ /* 0x000fe80000100800 */
[----:B------:R-:W-:Y:S04]  /*25900*/  STL [R1+0x3c60], R21 ;  /* 0x003c601501007387 */ /* 0x000fe80000100800 */
[----:B------:R-:W-:Y:S01]  /*25910*/  STL [R1+0x3c5c], R2 ;  /* 0x003c5c0201007387 */ /* 0x000fe20000100800 */
[----:B----4-:R-:W-:-:S15]  /*25920*/  HMMA.16816.F32 R24, R12, R22, R24 ;  /* 0x000000160c18723c */ /* 0x010fde0000001818 */
[----:B------:R-:W-:-:S04]  /*25930*/  NOP ;  /* 0x0000000000007918 */ /* 0x000fc80000000000 */
[----:B------:R-:W-:Y:S01]  /*25940*/  IMAD.MOV.U32 R29, RZ, RZ, R26 ;  /* 0x000000ffff1d7224 */ /* 0x000fe200078e001a */
[----:B------:R0:W-:Y:S01]  /*25950*/  STL [R1+0x10], R24 ;  /* 0x0000101801007387 */ /* 0x0001e20000100800 */
[----:B------:R-:W-:Y:S02]  /*25960*/  MOV R0, R27 ;  /* 0x0000001b00007202 */ /* 0x000fe40000000f00 */
[----:B------:R-:W-:Y:S01]  /*25970*/  MOV R28, R25 ;  /* 0x00000019001c7202 */ /* 0x000fe20000000f00 */
[----:B------:R-:W2:Y:S04]  /*25980*/  LDL.LU.64 R26, [R1+0x3c98] ;  /* 0x003c9800011a7983 */ /* 0x000ea80000300a00 */
[----:B0-----:R-:W2:Y:S02]  /*25990*/  LDL.LU.64 R24, [R1+0x3c90] ;  /* 0x003c900001187983 */ /* 0x001ea40000300a00 */
[----:B--2---:R-:W-:-:S15]  /*259a0*/  HMMA.16816.F32 R24, R12, R10, R24 ;  /* 0x0000000a0c18723c */ /* 0x004fde0000001818 */
[----:B------:R-:W-:-:S04]  /*259b0*/  NOP ;  /* 0x0000000000007918 */ /* 0x000fc80000000000 */
[----:B------:R-:W-:Y:S01]  /*259c0*/  IMAD.MOV.U32 R21, RZ, RZ, R26 ;  /* 0x000000ffff157224 */ /* 0x000fe200078e001a */
[----:B------:R-:W-:Y:S02]  /*259d0*/  MOV R2, R27 ;  /* 0x0000001b00027202 */ /* 0x000fe40000000f00 */
[----:B------:R-:W-:Y:S01]  /*259e0*/  MOV R9, R24 ;  /* 0x0000001800097202 */ /* 0x000fe20000000f00 */
[----:B------:R-:W2:Y:S01]  /*259f0*/  LDL.LU.64 R26, [R1+0x3c88] ;  /* 0x003c8800011a7983 */ /* 0x000ea20000300a00 */
[----:B------:R-:W-:-:S03]  /*25a00*/  MOV R20, R25 ;  /* 0x0000001900147202 */ /* 0x000fc60000000f00 */
[----:B------:R-:W2:Y:S01]  /*25a10*/  LDL.LU.64 R24, [R1+0x3c80] ;  /* 0x003c800001187983 */ /* 0x000ea20000300a00 */
[----:B---3--:R-:W-:Y:S02]  /*25a20*/  MOV R8, R18 ;  /* 0x0000001200087202 */ /* 0x008fe40000000f00 */
[----:B------:R-:W-:Y:S01]  /*25a30*/  MOV R3, R19 ;  /* 0x0000001300037202 */ /* 0x000fe20000000f00 */
[----:B--2---:R-:W-:Y:S01]  /*25a40*/  HMMA.16816.F32 R24, R12, R18, R24 ;  /* 0x000000120c18723c */ /* 0x004fe20000001818 */
[----:B------:R-:W2:Y:S04]  /*25a50*/  LDL.LU.64 R18, [R1+0x3c78] ;  /* 0x003c780001127983 */ /* 0x000ea80000300a00 */
[----:B------:R-:W2:Y:S04]  /*25a60*/  LDL.LU.64 R16, [R1+0x3c70] ;  /* 0x003c700001107983 */ /* 0x000ea80000300a00 */
[----:B------:R-:W2:Y:S04]  /*25a70*/  LDL.LU R12, [R1+0x30] ;  /* 0x00003000010c7983 */ /* 0x000ea80000300800 */
[----:B------:R-:W2:Y:S04]  /*25a80*/  LDL.LU R13, [R1+0x34] ;  /* 0x00003400010d7983 */ /* 0x000ea80000300800 */
[----:B------:R-:W2:Y:S04]  /*25a90*/  LDL.LU R14, [R1+0x38] ;  /* 0x00003800010e7983 */ /* 0x000ea80000300800 */
[----:B------:R-:W2:Y:S04]  /*25aa0*/  LDL.LU R15, [R1+0x3c] ;  /* 0x00003c00010f7983 */ /* 0x000ea80000300800 */
[----:B------:R0:W-:Y:S04]  /*25ab0*/  STL.64 [R1+0x3bf8], R26 ;  /* 0x003bf81a01007387 */ /* 0x0001e80000100a00 */
[----:B------:R1:W-:Y:S01]  /*25ac0*/  STL.64 [R1+0x3bf0], R24 ;  /* 0x003bf01801007387 */ /* 0x0003e20000100a00 */
[----:B0-----:R-:W-:-:S02]  /*25ad0*/  MOV R26, R21 ;  /* 0x00000015001a7202 */ /* 0x001fc40000000f00 */
[----:B------:R-:W-:Y:S01]  /*25ae0*/  MOV R27, R2 ;  /* 0x00000002001b7202 */ /* 0x000fe20000000f00 */
[----:B-1----:R-:W-:Y:S01]  /*25af0*/  IMAD.MOV.U32 R24, RZ, RZ, R9 ;  /* 0x000000ffff187224 */ /* 0x002fe200078e0009 */
[----:B------:R-:W-:Y:S01]  /*25b00*/  MOV R25, R20 ;  /* 0x0000001400197202 */ /* 0x000fe20000000f00 */
[----:B------:R-:W3:Y:S04]  /*25b10*/  LDL.LU R9, [R1+0x3c68] ;  /* 0x003c680001097983 */ /* 0x000ee80000300800 */
[----:B------:R-:W4:Y:S04]  /*25b20*/  LDL.LU R20, [R1+0x3c64] ;  /* 0x003c640001147983 */ /* 0x000f280000300800 */
[----:B------:R-:W3:Y:S04]  /*25b30*/  LDL.LU R21, [R1+0x3c60] ;  /* 0x003c600001157983 */ /* 0x000ee80000300800 */
[----:B------:R-:W3:Y:S04]  /*25b40*/  LDL.LU R2, [R1+0x3c5c] ;  /* 0x003c5c0001027983 */ /* 0x000ee80000300800 */
[----:B------:R-:W-:Y:S04]  /*25b50*/  STL.64 [R1+0x3c08], R26 ;  /* 0x003c081a01007387 */ /* 0x000fe80000100a00 */
[----:B------:R0:W-:Y:S04]  /*25b60*/  STL.64 [R1+0x3c00], R24 ;  /* 0x003c001801007387 */ /* 0x0001e80000100a00 */
[----:B0-----:R-:W3:Y:S01]  /*25b70*/  LDL.LU R24, [R1+0x10] ;  /* 0x0000100001187983 */ /* 0x001ee20000300800 */
[----:B------:R-:W-:Y:S01]  /*25b80*/  MOV R26, R29 ;  /* 0x0000001d001a7202 */ /* 0x000fe20000000f00 */
[----:B------:R-:W-:Y:S01]  /*25b90*/  IMAD.MOV.U32 R25, RZ, RZ, R28 ;  /* 0x000000ffff197224 */ /* 0x000fe200078e001c */
[----:B------:R-:W-:Y:S01]  /*25ba0*/  MOV R27, R0 ;  /* 0x00000000001b7202 */ /* 0x000fe20000000f00 */
[----:B------:R-:W4:Y:S04]  /*25bb0*/  LDL.LU R28, [R1+0x3c58] ;  /* 0x003c5800011c7983 */ /* 0x000f280000300800 */
[----:B------:R-:W4:Y:S04]  /*25bc0*/  LDL.LU R29, [R1+0x3c54] ;  /* 0x003c5400011d7983 */ /* 0x000f280000300800 */
[----:B------:R-:W4:Y:S04]  /*25bd0*/  LDL.LU R0, [R1+0x3c50] ;  /* 0x003c500001007983 */ /* 0x000f280000300800 */
[----:B------:R-:W-:Y:S01]  /*25be0*/  STL.64 [R1+0x3c20], R26 ;  /* 0x003c201a01007387 */ /* 0x000fe20000100a00 */
[----:B--2---:R-:W-:-:S15]  /*25bf0*/  HMMA.16816.F32 R12, R16, R6, R12 ;  /* 0x00000006100c723c */ /* 0x004fde000000180c */
[----:B------:R-:W-:-:S04]  /*25c00*/  NOP ;  /* 0x0000000000007918 */ /* 0x000fc80000000000 */
[----:B------:R-:W-:Y:S01]  /*25c10*/  MOV R6, R14 ;  /* 0x0000000e00067202 */ /* 0x000fe20000000f00 */
[----:B------:R-:W-:Y:S01]  /*25c20*/  IMAD.MOV.U32 R4, RZ, RZ, R12 ;  /* 0x000000ffff047224 */ /* 0x000fe200078e000c */
[----:B------:R-:W-:Y:S02]  /*25c30*/  MOV R7, R15 ;  /* 0x0000000f00077202 */ /* 0x000fe40000000f00 */
[----:B------:R-:W-:Y:S01]  /*25c40*/  MOV R5, R13 ;  /* 0x0000000d00057202 */ /* 0x000fe20000000f00 */
[----:B---3--:R0:W-:Y:S02]  /*25c50*/  STL.64 [R1+0x3c18], R24 ;  /* 0x003c181801007387 */ /* 0x0081e40000100a00 */
[----:B0-----:R-:W-:Y:S02]  /*25c60*/  MOV R24, R2 ;  /* 0x0000000200187202 */ /* 0x001fe40000000f00 */
[----:B------:R-:W2:Y:S04]  /*25c70*/  LDL.LU R2, [R1+0x3c4c] ;  /* 0x003c4c0001027983 */ /* 0x000ea80000300800 */
[----:B------:R-:W-:Y:S04]  /*25c80*/  STL.64 [R1+0x3be0], R6 ;  /* 0x003be00601007387 */ /* 0x000fe80000100a00 */
[----:B------:R0:W-:Y:S04]  /*25c90*/  STL.64 [R1+0x3bd8], R4 ;  /* 0x003bd80401007387 */ /* 0x0001e80000100a00 */
[----:B0-----:R-:W3:Y:S04]  /*25ca0*/  LDL.LU R4, [R1+0x60] ;  /* 0x0000600001047983 */ /* 0x001ee80000300800 */
[----:B------:R-:W3:Y:S04]  /*25cb0*/  LDL.LU R5, [R1+0x64] ;  /* 0x0000640001057983 */ /* 0x000ee80000300800 */
[----:B------:R-:W3:Y:S04]  /*25cc0*/  LDL.LU R6, [R1+0x68] ;  /* 0x0000680001067983 */ /* 0x000ee80000300800 */
[----:B------:R-:W3:Y:S01]  /*25cd0*/  LDL.LU R7, [R1+0x6c] ;  /* 0x00006c0001077983 */ /* 0x000ee20000300800 */
[----:B------:R-:W-:Y:S01]  /*25ce0*/  IMAD.MOV.U32 R25, RZ, RZ, R21 ;  /* 0x000000ffff197224 */ /* 0x000fe200078e0015 */
[----:B----4-:R-:W-:-:S02]  /*25cf0*/  MOV R26, R20 ;  /* 0x00000014001a7202 */ /* 0x010fc40000000f00 */
[----:B--2---:R-:W0:Y:S01]  /*25d00*/  LDSM.16.MT88.4 R12, [R2+UR6+0x21400] ;  /* 0x02140006020c783b */ /* 0x004e220008004200 */
[----:B---3--:R-:W-:Y:S03]  /*25d10*/  HMMA.16816.F32 R4, R16, R22, R4 ;  /* 0x000000161004723c */ /* 0x008fe60000001804 */
[----:B------:R-:W1:Y:S04]  /*25d20*/  LDSM.16.MT88.4 R20, [R0+UR6+0x21400] ;  /* 0x021400060014783b */ /* 0x000e680008004200 */
[----:B------:R-:W-:Y:S04]  /*25d30*/  STL [R1+0x3be8], R2 ;  /* 0x003be80201007387 */ /* 0x000fe80000100800 */
[----:B0-----:R-:W-:Y:S04]  /*25d40*/  STL [R1+0x3b9c], R12 ;  /* 0x003b9c0c01007387 */ /* 0x001fe80000100800 */
[----:B------:R-:W-:Y:S04]  /*25d50*/  STL [R1+0x3b98], R13 ;  /* 0x003b980d01007387 */ /* 0x000fe80000100800 */
[----:B------:R-:W-:Y:S04]  /*25d60*/  STL [R1+0x3b94], R14 ;  /* 0x003b940e01007387 */ /* 0x000fe80000100800 */
[----:B------:R-:W-:Y:S04]  /*25d70*/  STL [R1+0x3b90], R15 ;  /* 0x003b900f01007387 */ /* 0x000fe80000100800 */
[----:B------:R0:W-:Y:S04]  /*25d80*/  STL.64 [R1+0x60], R4 ;  /* 0x0000600401007387 */ /* 0x0001e80000100a00 */
[----:B------:R-:W-:Y:S04]  /*25d90*/  STL [R1+0x68], R6 ;  /* 0x0000680601007387 */ /* 0x000fe80000100800 */
[----:B0-----:R-:W2:Y:S04]  /*25da0*/  LDL.LU.64 R4, [R1+0x120] ;  /* 0x0001200001047983 */ /* 0x001ea80000300a00 */
[----:B-1----:R0:W-:Y:S04]  /*25db0*/  STL [R1+0x3b40], R20 ;  /* 0x003b401401007387 */ /* 0x0021e80000100800 */
[----:B------:R1:W-:Y:S04]  /*25dc0*/  STL [R1+0x3b3c], R21 ;  /* 0x003b3c1501007387 */ /* 0x0003e80000100800 */
[----:B------:R3:W-:Y:S04]  /*25dd0*/  STL [R1+0x3b38], R22 ;  /* 0x003b381601007387 */ /* 0x0007e80000100800 */
[----:B------:R4:W-:Y:S04]  /*25de0*/  STL [R1+0x3b34], R23 ;  /* 0x003b341701007387 */ /* 0x0009e80000100800 */
[----:B0-----:R-:W2:Y:S04]  /*25df0*/  LDL.LU R20, [R1+0x80] ;  /* 0x0000800001147983 */ /* 0x001ea80000300800 */
[----:B-1----:R-:W2:Y:S01]  /*25e00*/  LDL.LU R21, [R1+0x84] ;  /* 0x0000840001157983 */ /* 0x002ea20000300800 */
[----:B---3--:R-:W-:-:S02]  /*25e10*/  MOV R22, R29 ;  /* 0x0000001d00167202 */ /* 0x008fc40000000f00 */
[----:B----4-:R-:W-:Y:S01]  /*25e20*/  MOV R23, R28 ;  /* 0x0000001c00177202 */ /* 0x010fe20000000f00 */
[----:B------:R-:W3:Y:S01]  /*25e30*/  LDL.LU R29, [R1+0x3c48] ;  /* 0x003c4800011d7983 */ /* 0x000ee20000300800 */
[----:B------:R-:W-:Y:S02]  /*25e40*/  MOV R27, R9 ;  /* 0x00000009001b7202 */ /* 0x000fe40000000f00 */
[----:B------:R-:W-:-:S03]  /*25e50*/  MOV R14, R8 ;  /* 0x00000008000e7202 */ /* 0x000fc60000000f00 */
[----:B--2---:R-:W-:-:S15]  /*25e60*/  HMMA.16816.F32 R8, R16, R10, R20 ;  /* 0x0000000a1008723c */ /* 0x004fde0000001814 */
[----:B------:R-:W-:-:S04]  /*25e70*/  NOP ;  /* 0x0000000000007918 */ /* 0x000fc80000000000 */
[----:B------:R-:W-:Y:S01]  /*25e80*/  MOV R2, R10 ;  /* 0x0000000a00027202 */ /* 0x000fe20000000f00 */
[----:B------:R0:W-:Y:S01]  /*25e90*/  STL [R1+0x74], R9 ;  /* 0x0000740901007387 */ /* 0x0001e20000100800 */
[----:B------:R-:W-:Y:S01]  /*25ea0*/  MOV R23, R11 ;  /* 0x0000000b00177202 */ /* 0x000fe20000000f00 */
[----:B------:R-:W-:Y:S02]  /*25eb0*/  IMAD.MOV.U32 R20, RZ, RZ, R8 ;  /* 0x000000ffff147224 */ /* 0x000fe400078e0008 */
[----:B------:R-:W2:Y:S04]  /*25ec0*/  LDL.LU.64 R10, [R1+0x3c40] ;  /* 0x003c4000010a7983 */ /* 0x000ea80000300a00 */
[----:B0-----:R-:W2:Y:S01]  /*25ed0*/  LDL.LU.64 R8, [R1+0x3c38] ;  /* 0x003c380001087983 */ /* 0x001ea20000300a00 */
[----:B------:R-:W-:-:S03]  /*25ee0*/  IMAD.MOV.U32 R15, RZ, RZ, R3 ;  /* 0x000000ffff0f7224 */ /* 0x000fc600078e0003 */
[----:B------:R-:W-:Y:S04]  /*25ef0*/  STL [R1+0x3c14], R23 ;  /* 0x003c141701007387 */ /* 0x000fe80000100800 */
[----:B------:R0:W-:Y:S04]  /*25f00*/  STL [R1+0x3c10], R20 ;  /* 0x003c101401007387 */ /* 0x0001e80000100800 */
[----:B0-----:R-:W4:Y:S01]  /*25f10*/  LDL.LU.64 R20, [R1+0xb0] ;  /* 0x0000b00001147983 */ /* 0x001f220000300a00 */
[----:B--2---:R-:W-:Y:S03]  /*25f20*/  HMMA.16816.F32 R12, R16, R14, R8 ;  /* 0x0000000e100c723c */ /* 0x004fe60000001808 */
[----:B------:R-:W2:Y:S04]  /*25f30*/  LDL.LU.64 R10, [R1+0x3c30] ;  /* 0x003c3000010a7983 */ /* 0x000ea80000300a00 */
[----:B------:R-:W2:Y:S04]  /*25f40*/  LDL.LU.64 R8, [R1+0x3c28] ;  /* 0x003c280001087983 */ /* 0x000ea80000300a00 */
[----:B------:R-:W2:Y:S08]  /*25f50*/  LDL.LU R16, [R1+0x90] ;  /* 0x0000900001107983 */ /* 0x000eb00000300800 */
[----:B------:R0:W-:Y:S04]  /*25f60*/  STL.64 [R1+0x30], R12 ;  /* 0x0000300c01007387 */ /* 0x0001e80000100a00 */
[----:B------:R1:W-:Y:S04]  /*25f70*/  STL.64 [R1+0x38], R14 ;  /* 0x0000380e01007387 */ /* 0x0003e80000100a00 */
[----:B------:R-:W2:Y:S02]  /*25f80*/  LDL.LU R17, [R1+0x94] ;  /* 0x0000940001117983 */ /* 0x000ea40000300800 */
[----:B--2---:R-:W-:-:S15]  /*25f90*/  HMMA.16816.F32 R24, R8, R16, R24 ;  /* 0x000000100818723c */ /* 0x004fde0000001818 */
[----:B------:R-:W-:-:S04]  /*25fa0*/  NOP ;  /* 0x0000000000007918 */ /* 0x000fc80000000000 */
[----:B0-----:R-:W-:Y:S01]  /*25fb0*/  IMAD.MOV.U32 R13, RZ, RZ, R26 ;  /* 0x000000ffff0d7224 */ /* 0x001fe200078e001a */
[----:B------:R0:W-:Y:S01]  /*25fc0*/  STL [R1+0x20], R24 ;  /* 0x0000201801007387 */ /* 0x0001e20000100800 */
[----:B-1----:R-:W-:Y:S02]  /*25fd0*/  MOV R14, R27 ;  /* 0x0000001b000e7202 */ /* 0x002fe40000000f00 */
[----:B------:R-:W-:Y:S01]  /*25fe0*/  MOV R12, R25 ;  /* 0x00000019000c7202 */ /* 0x000fe20000000f00 */
[----:B------:R-:W2:Y:S04]  /*25ff0*/  LDL.LU.64 R26, [R1+0x3c20] ;  /* 0x003c2000011a7983 */ /* 0x000ea80000300a00 */
[----:B0-----:R-:W2:Y:S01]  /*26000*/  LDL.LU.64 R24, [R1+0x3c18] ;  /* 0x003c180001187983 */ /* 0x001ea20000300a00 */
[----:B------:R-:W-:-:S02]  /*26010*/  MOV R3, R7 ;  /* 0x0000000700037202 */ /* 0x000fc40000000f00 */
[----:B----4-:R-:W-:Y:S01]  /*26020*/  MOV R7, R20 ;  /* 0x0000001400077202 */ /* 0x010fe20000000f00 */
[----:B------:R-:W4:Y:S01]  /*26030*/  LDL.LU R23, [R1+0x3c14] ;  /* 0x003c140001177983 */ /* 0x000f220000300800 */
[----:B------:R-:W-:Y:S01]  /*26040*/  MOV R6, R21 ;  /* 0x0000001500067202 */ /* 0x000fe20000000f00 */
[----:B--2---:R-:W-:Y:S02]  /*26050*/  HMMA.16816.F32 R24, R8, R20, R24 ;  /* 0x000000140818723c */ /* 0x004fe40000001818 */
[----:B------:R-:W4:-:S15]  /*26060*/  LDL.LU R20, [R1+0x3c10] ;  /* 0x003c100001147983 */ /* 0x000f1e0000300800 */
[----:B------:R-:W-:Y:S02]  /*26070*/  NOP ;  /* 0x0000000000007918 */ /* 0x000fe40000000000 */
[----:B------:R-:W-:Y:S01]  /*26080*/  MOV R22, R26 ;  /* 0x0000001a00167202 */ /* 0x000fe20000000f00 */
[----:B------:R-:W-:Y:S01]  /*26090*/  IMAD.MOV.U32 R15, RZ, RZ, R24 ;  /* 0x000000ffff0f7224 */ /* 0x000fe200078e0018 */
[----:B------:R-:W-:Y:S01]  /*260a0*/  MOV R21, R25 ;  /* 0x0000001900157202 */ /* 0x000fe20000000f00 */
[----:B------:R0:W-:Y:S04]  /*260b0*/  STL [R1+0x1c], R27 ;  /* 0x00001c1b01007387 */ /* 0x0001e80000100800 */
[----:B0-----:R-:W2:Y:S04]  /*260c0*/  LDL.LU.64 R26, [R1+0x3c08] ;  /* 0x003c0800011a7983 */ /* 0x001ea80000300a00 */
[----:B------:R-:W2:Y:S04]  /*260d0*/  LDL.LU.64 R24, [R1+0x3c00] ;  /* 0x003c000001187983 */ /* 0x000ea80000300a00 */
[----:B------:R-:W-:Y:S04]  /*260e0*/  STL [R1+0x3bb4], R22 ;  /* 0x003bb41601007387 */ /* 0x000fe80000100800 */
[----:B------:R-:W-:Y:S04]  /*260f0*/  STL [R1+0x3bb0], R21 ;  /* 0x003bb01501007387 */ /* 0x000fe80000100800 */
[----:B------:R-:W-:Y:S04]  /*26100*/  STL.64 [R1+0x3ba8], R14 ;  /* 0x003ba80e01007387 */ /* 0x000fe80000100a00 */
[----:B------:R0:W-:Y:S04]  /*26110*/  STL.64 [R1+0x3ba0], R12 ;  /* 0x003ba00c01007387 */ /* 0x0001e80000100a00 */
[----:B0-----:R-:W2:Y:S01]  /*26120*/  LDL.LU R12, [R1+0x110] ;  /* 0x00011000010c7983 */ /* 0x001ea20000300800 */
[----:B---3--:R-:W-:-:S07]  /*26130*/  MOV R13, R29 ;  /* 0x0000001d000d7202 */ /* 0x008fce0000000f00 */
[----:B--2---:R-:W-:-:S15]  /*26140*/  HMMA.16816.F32 R24, R8, R12, R24 ;  /* 0x0000000c0818723c */ /* 0x004fde0000001818 */
[----:B------:R-:W-:-:S04]  /*26150*/  NOP ;  /* 0x0000000000007918 */ /* 0x000fc80000000000 */
[----:B------:R-:W-:Y:S01]  /*26160*/  IMAD.MOV.U32 R29, RZ, RZ, R26 ;  /* 0x000000ffff1d7224 */ /* 0x000fe200078e001a */
[----:B------:R0:W-:Y:S01]  /*26170*/  STL.64 [R1+0x40], R24 ;  /* 0x0000401801007387 */ /* 0x0001e20000100a00 */
[----:B------:R-:W-:-:S03]  /*26180*/  MOV R28, R27 ;  /* 0x0000001b001c7202 */ /* 0x000fc60000000f00 */
[----:B------:R-:W2:Y:S04]  /*26190*/  LDL.LU.64 R26, [R1+0x3bf8] ;  /* 0x003bf800011a7983 */ /* 0x000ea80000300a00 */
[----:B0-----:R-:W2:Y:S01]  /*261a0*/  LDL.LU.64 R24, [R1+0x3bf0] ;  /* 0x003bf00001187983 */ /* 0x001ea20000300a00 */
[----:B------:R-:W-:-:S03]  /*261b0*/  MOV R22, R2 ;  /* 0x0000000200167202 */ /* 0x000fc60000000f00 */
[----:B------:R0:W-:Y:S01]  /*261c0*/  STL.64 [R1+0x3bb8], R12 ;  /* 0x003bb80c01007387 */ /* 0x0001e20000100a00 */
[----:B------:R-:W-:-:S03]  /*261d0*/  MOV R15, R4 ;  /* 0x00000004000f7202 */ /* 0x000fc60000000f00 */
[----:B------:R-:W4:Y:S01]  /*261e0*/  LDL.LU R21, [R1+0x74] ;  /* 0x0000740001157983 */ /* 0x000f220000300800 */
[----:B------:R-:W-:-:S03]  /*261f0*/  MOV R14, R5 ;  /* 0x00000005000e7202 */ /* 0x000fc60000000f00 */
[----:B------:R-:W3:Y:S01]  /*26200*/  LDL.LU R2, [R1+0x3be8] ;  /* 0x003be80001027983 */ /* 0x000ee20000300800 */
[----:B0-----:R-:W-:Y:S01]  /*26210*/  MOV R12, R7 ;  /* 0x00000007000c7202 */ /* 0x001fe20000000f00 */
[----:B------:R-:W-:Y:S02]  /*26220*/  IMAD.MOV.U32 R13, RZ, RZ, R6 ;  /* 0x000000ffff0d7224 */ /* 0x000fe400078e0006 */
[----:B------:R-:W3:Y:S01]  /*26230*/  LDL.LU.64 R6, [R1+0x3be0] ;  /* 0x003be00001067983 */ /* 0x000ee20000300a00 */
[----:B--2---:R-:W-:Y:S03]  /*26240*/  HMMA.16816.F32 R24, R8, R4, R24 ;  /* 0x000000040818723c */ /* 0x004fe60000001818 */
[----:B------:R-:W2:Y:S01]  /*26250*/  LDL.LU.64 R4, [R1+0x3bd8] ;  /* 0x003bd80001047983 */ /* 0x000ea20000300a00 */
[----:B---3--:R-:W-:Y:S02]  /*26260*/  MOV R10, R6 ;  /* 0x00000006000a7202 */ /* 0x008fe40000000f00 */
[----:B------:R-:W-:-:S02]  /*26270*/  MOV R11, R7 ;  /* 0x00000007000b7202 */ /* 0x000fc40000000f00 */
[----:B--2---:R-:W-:Y:S01]  /*26280*/  MOV R8, R4 ;  /* 0x0000000400087202 */ /* 0x004fe20000000f00 */
[----:B------:R-:W-:Y:S01]  /*26290*/  IMAD.MOV.U32 R9, RZ, RZ, R5 ;  /* 0x000000ffff097224 */ /* 0x000fe200078e0005 */
[----:B------:R-:W2:Y:S04]  /*262a0*/  LDL.LU R4, [R1+0x3bd0] ;  /* 0x003bd00001047983 */ /* 0x000ea80000300800 */
[----:B------:R-:W2:Y:S04]  /*262b0*/  LDL.LU R5, [R1+0x3bcc] ;  /* 0x003bcc0001057983 */ /* 0x000ea80000300800 */
[----:B------:R-:W2:Y:S04]  /*262c0*/  LDL.LU R6, [R1+0x3bc8] ;  /* 0x003bc80001067983 */ /* 0x000ea80000300800 */
[----:B------:R-:W2:Y:S04]  /*262d0*/  LDL.LU R7, [R1+0x3bc4] ;  /* 0x003bc40001077983 */ /* 0x000ea80000300800 */
[----:B------:R0:W-:Y:S04]  /*262e0*/  STL [R1+0x3b50], R24 ;  /* 0x003b501801007387 */ /* 0x0001e80000100800 */
[----:B------:R1:W-:Y:S04]  /*262f0*/  STL [R1+0x3b4c], R25 ;  /* 0x003b4c1901007387 */ /* 0x0003e80000100800 */
[----:B------:R-:W-:Y:S04]  /*26300*/  STL [R1+0x3b48], R26 ;  /* 0x003b481a01007387 */ /* 0x000fe80000100800 */
[----:B------:R3:W-:Y:S04]  /*26310*/  STL [R1+0x3b44], R27 ;  /* 0x003b441b01007387 */ /* 0x0007e80000100800 */
[----:B0-----:R-:W4:Y:S04]  /*26320*/  LDL.LU R24, [R1+0x60] ;  /* 0x0000600001187983 */ /* 0x001f280000300800 */
[----:B-1----:R-:W4:Y:S01]  /*26330*/  LDL.LU R25, [R1+0x64] ;  /* 0x0000640001197983 */ /* 0x002f220000300800 */
[----:B---3--:R-:W-:-:S03]  /*26340*/  MOV R27, R3 ;  /* 0x00000003001b7202 */ /* 0x008fc60000000f00 */
[----:B------:R-:W4:Y:S04]  /*26350*/  LDL.LU R26, [R1+0x68] ;  /* 0x00006800011a7983 */ /* 0x000f280000300800 */
[----:B------:R-:W3:Y:S04]  /*26360*/  LDL.LU R3, [R1+0x3bc0] ;  /* 0x003bc00001037983 */ /* 0x000ee80000300800 */
[----:B------:R-:W-:Y:S01]  /*26370*/  STL [R1+0x3b30], R2 ;  /* 0x003b300201007387 */ /* 0x000fe20000100800 */
[----:B--2---:R-:W-:Y:S03]  /*26380*/  HMMA.16816.F32 R16, R4, R16, R8 ;  /* 0x000000100410723c */ /* 0x004fe60000001808 */
[----:B------:R-:W0:-:S15]  /*26390*/  LDSM.16.MT88.4 R8, [R2+UR6+0x21800] ;  /* 0x021800060208783b */ /* 0x000e1e0008004200 */
[----:B------:R-:W-:Y:S01]  /*263a0*/  NOP ;  /* 0x0000000000007918 */ /* 0x000fe20000000000 */
[----:B------:R-:W-:Y:S04]  /*263b0*/  STL.64 [R1], R16 ;  /* 0x0000001001007387 */ /* 0x000fe80000100a00 */
[----:B------:R-:W-:Y:S04]  /*263c0*/  STL.64 [R1+0x8], R18 ;  /* 0x0000081201007387 */ /* 0x000fe80000100a00 */
[----:B---3--:R-:W1:Y:S04]  /*263d0*/  LDSM.16.M88.4 R16, [R3+UR6+0x80] ;  /* 0x000080060310783b */ /* 0x008e680008000200 */
[----:B0-----:R0:W-:Y:S04]  /*263e0*/  STL.64 [R1+0x3ad8], R10 ;  /* 0x003ad80a01007387 */ /* 0x0011e80000100a00 */
[----:B------:R2:W-:Y:S04]  /*263f0*/  STL.64 [R1+0x3ad0], R8 ;  /* 0x003ad00801007387 */ /* 0x0005e80000100a00 */
[----:B0-----:R-:W3:Y:S01]  /*26400*/  LDL.LU R10, [R1+0x128] ;  /* 0x00012800010a7983 */ /* 0x001ee20000300800 */
[----:B--2---:R-:W-:Y:S01]  /*26410*/  IMAD.MOV.U32 R8, RZ, RZ, R15 ;  /* 0x000000ffff087224 */ /* 0x004fe200078e000f */
[----:B------:R-:W-:-:S02]  /*26420*/  MOV R9, R14 ;  /* 0x0000000e00097202 */ /* 0x000fc40000000f00 */
[----:B----4-:R-:W-:-:S15]  /*26430*/  HMMA.16816.F32 R12, R4, R12, R24 ;  /* 0x0000000c040c723c */ /* 0x010fde0000001818 */
[----:B------:R-:W-:-:S04]  /*26440*/  NOP ;  /* 0x0000000000007918 */ /* 0x000fc80000000000 */
[----:B------:R-:W-:Y:S01]  /*26450*/  MOV R24, R13 ;  /* 0x0000000d00187202 */ /* 0x000fe20000000f00 */
[----:B---3--:R-:W-:Y:S04]  /*26460*/  STL [R1+0x3b54], R10 ;  /* 0x003b540a01007387 */ /* 0x008fe80000100800 */
[----:B------:R-:W2:Y:S04]  /*26470*/  LDL.LU R11, [R1+0x12c] ;  /* 0x00012c00010b7983 */ /* 0x000ea80000300800 */
[----:B-1----:R-:W-:Y:S04]  /*26480*/  STL.64 [R1+0x80], R16 ;  /* 0x0000801001007387 */ /* 0x002fe80000100a00 */
[----:B------:R-:W-:Y:S04]  /*26490*/  STL.64 [R1+0x88], R18 ;  /* 0x0000881201007387 */ /* 0x000fe80000100a00 */
[----:B------:R-:W0:Y:S04]  /*264a0*/  LDSM.16.M88.4 R16, [R3+UR6+0x8080] ;  /* 0x008080060310783b */ /* 0x000e280008000200 */
[----:B0-----:R-:W-:Y:S04]  /*264b0*/  STL.64 [R1+0xa0], R16 ;  /* 0x0000a01001007387 */ /* 0x001fe80000100a00 */
[----:B------:R-:W-:Y:S04]  /*264c0*/  STL.64 [R1+0xa8], R18 ;  /* 0x0000a81201007387 */ /* 0x000fe80000100a00 */
[----:B------:R-:W0:Y:S04]  /*264d0*/  LDSM.16.M88.4 R16, [R3+UR6+0x10080] ;  /* 0x010080060310783b */ /* 0x000e280008000200 */
[----:B0-----:R-:W-:Y:S04]  /*264e0*/  STL.64 [R1+0xc0], R16 ;  /* 0x0000c01001007387 */ /* 0x001fe80000100a00 */
[----:B------:R-:W-:Y:S04]  /*264f0*/  STL.64 [R1+0xc8], R18 ;  /* 0x0000c81201007387 */ /* 0x000fe80000100a00 */
[----:B------:R-:W0:Y:S04]  /*26500*/  LDSM.16.M88.4 R16, [R3+UR6+0x18080] ;  /* 0x018080060310783b */ /* 0x000e280008000200 */
[----:B------:R-:W-:Y:S04]  /*26510*/  STL [R1+0x3944], R3 ;  /* 0x0039440301007387 */ /* 0x000fe80000100800 */
[----:B0-----:R-:W-:Y:S04]  /*26520*/  STL.64 [R1+0xd0], R16 ;  /* 0x0000d01001007387 */ /* 0x001fe80000100a00 */
[----:B------:R-:W-:Y:S04]  /*26530*/  STL.64 [R1+0xd8], R18 ;  /* 0x0000d81201007387 */ /* 0x000fe80000100a00 */
[----:B------:R-:W0:Y:S04]  /*26540*/  LDSM.16.MT88.4 R16, [R0+UR6+0x21800] ;  /* 0x021800060010783b */ /* 0x000e280008004200 */
[----:B------:R-:W-:Y:S01]  /*26550*/  STL [R1+0x3b00], R0 ;  /* 0x003b000001007387 */ /* 0x000fe20000100800 */
[----:B------:R-:W-:-:S03]  /*26560*/  MOV R10, R12 ;  /* 0x0000000c000a7202 */ /* 0x000fc60000000f00 */
[----:B0-----:R0:W-:Y:S04]  /*26570*/  STL [R1+0x3ac4], R16 ;  /* 0x003ac41001007387 */ /* 0x0011e80000100800 */
[----:B------:R1:W-:Y:S04]  /*26580*/  STL [R1+0x3ac0], R17 ;  /* 0x003ac01101007387 */ /* 0x0003e80000100800 */
[----:B------:R3:W-:Y:S04]  /*26590*/  STL [R1+0x3a9c], R18 ;  /* 0x003a9c1201007387 */ /* 0x0007e80000100800 */
[----:B------:R4:W-:Y:S04]  /*265a0*/  STL [R1+0x3a98], R19 ;  /* 0x003a981301007387 */ /* 0x0009e80000100800 */
[----:B0-----:R-:W2:Y:S04]  /*265b0*/  LDL.LU R16, [R1+0x30] ;  /* 0x0000300001107983 */ /* 0x001ea80000300800 */
[----:B-1----:R-:W2:Y:S04]  /*265c0*/  LDL.LU R17, [R1+0x34] ;  /* 0x0000340001117983 */ /* 0x002ea80000300800 */
[----:B---3--:R-:W2:Y:S04]  /*265d0*/  LDL.LU R18, [R1+0x38] ;  /* 0x0000380001127983 */ /* 0x008ea80000300800 */
[----:B----4-:R-:W2:Y:S04]  /*265e0*/  LDL.LU R19, [R1+0x3c] ;  /* 0x00003c0001137983 */ /* 0x010ea80000300800 */
[----:B------:R-:W3:Y:S01]  /*265f0*/  LDL.LU.64 R12, [R1+0x3bb8] ;  /* 0x003bb800010c7983 */ /* 0x000ee20000300a00 */
[----:B------:R-:W-:Y:S01]  /*26600*/  IMAD.MOV.U32 R25, RZ, RZ, R14 ;  /* 0x000000ffff197224 */ /* 0x000fe200078e000e */
[----:B------:R-:W-:-:S02]  /*26610*/  MOV R26, R15 ;  /* 0x0000000f001a7202 */ /* 0x000fc40000000f00 */
[C---:B---3--:R-:W-:Y:S01]  /*26620*/  HMMA.16816.F32 R12, R4.reuse, R12, R20 ;  /* 0x0000000c040c723c */ /* 0x048fe20000001814 */
[----:B------:R-:W3:Y:S04]  /*26630*/  LDL.LU R22, [R1+0x3bb4] ;  /* 0x003bb40001167983 */ /* 0x000ee80000300800 */
[----:B------:R-:W3:Y:S03]  /*26640*/  LDL.LU R21, [R1+0x3bb0] ;  /* 0x003bb00001157983 */ /* 0x000ee60000300800 */
[----:B--2---:R-:W-:Y:S11]  /*26650*/  HMMA.16816.F32 R4, R4, R8, R16 ;  /* 0x000000080404723c */ /* 0x004ff60000001810 */
[----:B------:R-:W-:Y:S01]  /*26660*/  STL [R1+0x64], R13 ;  /* 0x0000640d01007387 */ /* 0x000fe20000100800 */
[----:B------:R-:W-:-:S02]  /*26670*/  MOV R2, R15 ;  /* 0x0000000f00027202 */ /* 0x000fc40000000f00 */
[----:B------:R-:W-:Y:S01]  /*26680*/  MOV R23, R12 ;  /* 0x0000000c00177202 */ /* 0x000fe20000000f00 */
[----:B------:R0:W-:Y:S04]  /*26690*/  STL [R1+0x68], R14 ;  /* 0x0000680e01007387 */ /* 0x0001e80000100800 */
[----:B------:R-:W-:Y:S02]  /*266a0*/  MOV R18, R6 ;  /* 0x0000000600127202 */ /* 0x000fe40000000f00 */
[----:B------:R-:W-:Y:S01]  /*266b0*/  MOV R19, R7 ;  /* 0x0000000700137202 */ /* 0x000fe20000000f00 */
[----:B0-----:R-:W2:Y:S04]  /*266c0*/  LDL.LU.64 R14, [R1+0x3ba8] ;  /* 0x003ba800010e7983 */ /* 0x001ea80000300a00 */
[----:B------:R-:W4:Y:S04]  /*266d0*/  LDL.LU.64 R12, [R1+0x3ba0] ;  /* 0x003ba000010c7983 */ /* 0x000f280000300a00 */
[----:B------:R-:W2:Y:S04]  /*266e0*/  LDL.LU.64 R6, [R1+0x98] ;  /* 0x0000980001067983 */ /* 0x000ea80000300a00 */
[----:B------:R0:W-:Y:S04]  /*266f0*/  STL.64 [R1+0x3b80], R18 ;  /* 0x003b801201007387 */ /* 0x0001e80000100a00 */
[----:B0-----:R-:W2:Y:S01]  /*26700*/  LDL.LU.64 R18, [R1+0xb8] ;  /* 0x0000b80001127983 */ /* 0x001ea20000300a00 */
[----:B------:R-:W-:Y:S01]  /*26710*/  MOV R20, R5 ;  /* 0x0000000500147202 */ /* 0x000fe20000000f00 */
[----:B----4-:R-:W-:-:S02]  /*26720*/  IMAD.MOV.U32 R17, RZ, RZ, R12 ;  /* 0x000000ffff117224 */ /* 0x010fc400078e000c */
[----:B--2---:R0:W-:Y:S04]  /*26730*/  STL.64 [R1+0x3b88], R18 ;  /* 0x003b881201007387 */ /* 0x0041e80000100a00 */
[----:B------:R-:W2:Y:S04]  /*26740*/  LDL.LU R16, [R1+0x20] ;  /* 0x0000200001107983 */ /* 0x000ea80000300800 */
[----:B------:R-:W2:Y:S01]  /*26750*/  LDL.LU R12, [R1+0x3b9c] ;  /* 0x003b9c00010c7983 */ /* 0x000ea20000300800 */
[----:B0-----:R-:W-:-:S03]  /*26760*/  MOV R18, R13 ;  /* 0x0000000d00127202 */ /* 0x001fc60000000f00 */
[----:B------:R-:W2:Y:S01]  /*26770*/  LDL.LU R13, [R1+0x3b98] ;  /* 0x003b9800010d7983 */ /* 0x000ea20000300800 */
[----:B------:R-:W-:-:S03]  /*26780*/  MOV R19, R14 ;  /* 0x0000000e00137202 */ /* 0x000fc60000000f00 */
[----:B------:R-:W2:Y:S04]  /*26790*/  LDL.LU R14, [R1+0x3b94] ;  /* 0x003b9400010e7983 */ /* 0x000ea80000300800 */
[----:B------:R-:W-:Y:S04]  /*267a0*/  STL [R1+0x3b7c], R23 ;  /* 0x003b7c1701007387 */ /* 0x000fe80000100800 */
[----:B------:R0:W-:Y:S02]  /*267b0*/  STL [R1+0x3b78], R20 ;  /* 0x003b781401007387 */ /* 0x0001e40000100800 */
[----:B0-----:R-:W-:-:S02]  /*267c0*/  MOV R20, R15 ;  /* 0x0000000f00147202 */ /* 0x001fc40000000f00 */
[----:B------:R-:W2:Y:S01]  /*267d0*/  LDL.LU R15, [R1+0x3b90] ;  /* 0x003b9000010f7983 */ /* 0x000ea20000300800 */
[----:B------:R-:W-:-:S03]  /*267e0*/  IMAD.MOV.U32 R27, RZ, RZ, R4 ;  /* 0x000000ffff1b7224 */ /* 0x000fc600078e0004 */
[----:B------:R-:W3:Y:S04]  /*267f0*/  LDL.LU R23, [R1+0x1c] ;  /* 0x00001c0001177983 */ /* 0x000ee80000300800 */
[----:B------:R-:W-:Y:S04]  /*26800*/  STL.64 [R1+0x3b60], R26 ;  /* 0x003b601a01007387 */ /* 0x000fe80000100a00 */
[----:B------:R0:W-:Y:S01]  /*26810*/  STL.64 [R1+0x3b58], R24 ;  /* 0x003b581801007387 */ /* 0x0001e20000100a00 */
[----:B------:R-:W-:Y:S02]  /*26820*/  MOV R9, R6 ;  /* 0x0000000600097202 */ /* 0x000fe40000000f00 */
[----:B------:R-:W-:Y:S01]  /*26830*/  MOV R8, R7 ;  /* 0x0000000700087202 */ /* 0x000fe20000000f00 */
[----:B0-----:R-:W4:Y:S04]  /*26840*/  LDL.LU R24, [R1+0x40] ;  /* 0x0000400001187983 */ /* 0x001f280000300800 */
[----:B------:R-:W4:Y:S01]  /*26850*/  LDL.LU R25, [R1+0x44] ;  /* 0x0000440001197983 */ /* 0x000f220000300800 */
[----:B--2---:R-:W-:-:S15]  /*26860*/  HMMA.16816.F32 R16, R12, R6, R16 ;  /* 0x000000060c10723c */ /* 0x004fde0000001810 */
[----:B------:R-:W-:-:S04]  /*26870*/  NOP ;  /* 0x0000000000007918 */ /* 0x000fc80000000000 */
[----:B------:R-:W-:Y:S02]  /*26880*/  MOV R4, R18 ;  /* 0x0000001200047202 */ /* 0x000fe40000000f00 */
[----:B------:R-:W-:Y:S02]  /*26890*/  MOV R3, R19 ;  /* 0x0000001300037202 */ /* 0x000fe40000000f00 */
[----:B------:R-:W3:Y:S04]  /*268a0*/  LDL.LU.64 R18, [R1+0x3b88] ;  /* 0x003b880001127983 */ /* 0x000ee80000300a00 */
[----:B------:R0:W-:Y:S04]  /*268b0*/  STL.64 [R1+0x3b70], R10 ;  /* 0x003b700a01007387 */ /* 0x0001e80000100a00 */
[----:B------:R-:W-:Y:S04]  /*268c0*/  STL.64 [R1+0x3b68], R8 ;  /* 0x003b680801007387 */ /* 0x000fe80000100a00 */
[----:B0-----:R-:W4:Y:S01]  /*268d0*/  LDL.LU.64 R10, [R1+0x118] ;  /* 0x00011800010a7983 */ /* 0x001f220000300a00 */
[----:B------:R-:W-:Y:S01]  /*268e0*/  IMAD.MOV.U32 R26, RZ, RZ, R29 ;  /* 0x000000ffff1a7224 */ /* 0x000fe200078e001d */
[----:B------:R-:W-:Y:S01]  /*268f0*/  MOV R27, R28 ;  /* 0x0000001c001b7202 */ /* 0x000fe20000000f00 */
[----:B------:R-:W-:Y:S01]  /*26900*/  IMAD.MOV.U32 R6, RZ, RZ, R16 ;  /* 0x000000ffff067224 */ /* 0x000fe200078e0010 */
[----:B------:R-:W-:-:S05]  /*26910*/  MOV R5, R17 ;  /* 0x0000001100057202 */ /* 0x000fca0000000f00 */
[----:B------:R-:W-:Y:S04]  /*26920*/  STL [R1+0x3b08], R5 ;  /* 0x003b080501007387 */ /* 0x000fe80000100800 */
[----:B------:R-:W-:Y:S01]  /*26930*/  STL [R1+0x3b04], R6 ;  /* 0x003b040601007387 */ /* 0x000fe20000100800 */
[C---:B---3--:R-:W-:Y:S01]  /*26940*/  HMMA.16816.F32 R20, R12.reuse, R18, R20 ;  /* 0x000000120c14723c */ /* 0x048fe20000001814 */
[----:B------:R-:W-:Y:S01]  /*26950*/  IMAD.MOV.U32 R29, RZ, RZ, R18 ;  /* 0x000000ffff1d7224 */ /* 0x000fe200078e0012 */
[----:B------:R-:W-:Y:S02]  /*26960*/  MOV R28, R19 ;  /* 0x00000013001c7202 */ /* 0x000fe40000000f00 */
[----:B------:R-:W2:Y:S04]  /*26970*/  LDL.LU.64 R18, [R1+0x3b80] ;  /* 0x003b800001127983 */ /* 0x000ea80000300a00 */
[----:B----4-:R-:W-:Y:S11]  /*26980*/  HMMA.16816.F32 R24, R12, R10, R24 ;  /* 0x0000000a0c18723c */ /* 0x010ff60000001818 */
[----:B------:R-:W-:-:S02]  /*26990*/  MOV R16, R22 ;  /* 0x0000001600107202 */ /* 0x000fc40000000f00 */
[----:B------:R-:W-:Y:S01]  /*269a0*/  MOV R17, R23 ;  /* 0x0000001700117202 */ /* 0x000fe20000000f00 */
[----:B------:R0:W-:Y:S01]  /*269b0*/  STL.64 [R1+0x10], R20 ;  /* 0x0000101401007387 */ /* 0x0001e20000100a00 */
[----:B------:R-:W-:-:S03]  /*269c0*/  MOV R22, R11 ;  /* 0x0000000b00167202 */ /* 0x000fc60000000f00 */
[----:B------:R-:W3:Y:S04]  /*269d0*/  LDL.LU R23, [R1+0x3b7c] ;  /* 0x003b7c0001177983 */ /* 0x000ee80000300800 */
[----:B0-----:R-:W4:Y:S01]  /*269e0*/  LDL.LU R20, [R1+0x3b78] ;  /* 0x003b780001147983 */ /* 0x001f220000300800 */
[----:B------:R-:W-:Y:S01]  /*269f0*/  IMAD.MOV.U32 R21, RZ, RZ, R10 ;  /* 0x000000ffff157224 */ /* 0x000fe200078e000a */
[----:B------:R-:W-:Y:S02]  /*26a00*/  MOV R7, R27 ;  /* 0x0000001b00077202 */ /* 0x000fe40000000f00 */
[----:B------:R-:W-:Y:S01]  /*26a10*/  STL.64 [R1+0x3ae0], R16 ;  /* 0x003ae01001007387 */ /* 0x000fe20000100a00 */
[----:B------:R-:W-:Y:S01]  /*26a20*/  IMAD.MOV.U32 R0, RZ, RZ, R26 ;  /* 0x000000ffff007224 */ /* 0x000fe200078e001a */
[----:B------:R-:W-:-:S02]  /*26a30*/  MOV R5, R24 ;  /* 0x0000001800057202 */ /* 0x000fc40000000f00 */
[----:B------:R-:W2:Y:S01]  /*26a40*/  LDL.LU.64 R10, [R1+0x3b70] ;  /* 0x003b7000010a7983 */ /* 0x000ea20000300a00 */
[----:B------:R-:W-:-:S03]  /*26a50*/  MOV R6, R25 ;  /* 0x0000001900067202 */ /* 0x000fc60000000f00 */
[----:B------:R-:W3:Y:S04]  /*26a60*/  LDL.LU.64 R8, [R1+0x3b68] ;  /* 0x003b680001087983 */ /* 0x000ee80000300a00 */
[----:B------:R-:W3:Y:S04]  /*26a70*/  LDL.LU.64 R26, [R1+0x3b60] ;  /* 0x003b6000011a7983 */ /* 0x000ee80000300a00 */
[----:B------:R-:W4:Y:S04]  /*26a80*/  LDL.LU.64 R24, [R1+0x3b58] ;  /* 0x003b580001187983 */ /* 0x000f280000300a00 */
[----:B------:R-:W-:Y:S04]  /*26a90*/  STL.64 [R1+0x3b18], R6 ;  /* 0x003b180601007387 */ /* 0x000fe80000100a00 */
[----:B------:R2:W-:Y:S02]  /*26aa0*/  STL.64 [R1+0x3b10], R4 ;  /* 0x003b100401007387 */ /* 0x0005e40000100a00 */
[----:B--2---:R-:W-:-:S02]  /*26ab0*/  MOV R4, R10 ;  /* 0x0000000a00047202 */ /* 0x004fc40000000f00 */
[----:B------:R-:W2:Y:S01]  /*26ac0*/  LDL.LU R10, [R1+0x3b54] ;  /* 0x003b5400010a7983 */ /* 0x000ea20000300800 */
[----:B---3--:R-:W-:Y:S01]  /*26ad0*/  MOV R7, R26 ;  /* 0x0000001a00077202 */ /* 0x008fe20000000f00 */
[----:B----4-:R-:W-:Y:S01]  /*26ae0*/  IMAD.MOV.U32 R6, RZ, RZ, R25 ;  /* 0x000000ffff067224 */ /* 0x010fe200078e0019 */
[----:B------:R-:W-:Y:S02]  /*26af0*/  MOV R5, R24 ;  /* 0x0000001800057202 */ /* 0x000fe40000000f00 */
[----:B------:R-:W3:Y:S04]  /*26b00*/  LDL.LU R24, [R1+0x3b50] ;  /* 0x003b500001187983 */ /* 0x000ee80000300800 */
[----:B------:R-:W3:Y:S04]  /*26b10*/  LDL.LU R25, [R1+0x3b4c] ;  /* 0x003b4c0001197983 */ /* 0x000ee80000300800 */
[----:B------:R-:W3:Y:S04]  /*26b20*/  LDL.LU R26, [R1+0x3b48] ;  /* 0x003b4800011a7983 */ /* 0x000ee80000300800 */
[----:B------:R-:W-:Y:S04]  /*26b30*/  STL.64 [R1+0x3b28], R6 ;  /* 0x003b280601007387 */ /* 0x000fe80000100a00 */
[----:B------:R0:W-:Y:S01]  /*26b40*/  STL.64 [R1+0x3b20], R4 ;  /* 0x003b200401007387 */ /* 0x0001e20000100a00 */
[----:B------:R-:W-:-:S03]  /*26b50*/  MOV R16, R27 ;  /* 0x0000001b00107202 */ /* 0x000fc60000000f00 */
[----:B0-----:R-:W4:Y:S04]  /*26b60*/  LDL.LU R4, [R1] ;  /* 0x0000000001047983 */ /* 0x001f280000300800 */
[----:B------:R-:W4:Y:S04]  /*26b70*/  LDL.LU R5, [R1+0x4] ;  /* 0x0000040001057983 */ /* 0x000f280000300800 */
[----:B------:R-:W4:Y:S04]  /*26b80*/  LDL.LU R6, [R1+0x8] ;  /* 0x0000080001067983 */ /* 0x000f280000300800 */
[----:B------:R-:W4:Y:S04]  /*26b90*/  LDL.LU R7, [R1+0xc] ;  /* 0x00000c0001077983 */ /* 0x000f280000300800 */
[----:B------:R-:W3:Y:S01]  /*26ba0*/  LDL.LU R27, [R1+0x3b44] ;  /* 0x003b4400011b7983 */ /* 0x000ee20000300800 */
[----:B------:R-:W-:-:S03]  /*26bb0*/  MOV R17, R20 ;  /* 0x0000001400117202 */ /* 0x000fc60000000f00 */
[----:B------:R-:W4:Y:S04]  /*26bc0*/  LDL.LU R20, [R1+0x3b40] ;  /* 0x003b400001147983 */ /* 0x000f280000300800 */
[----:B------:R0:W-:Y:S04]  /*26bd0*/  STL.64 [R1+0x3af0], R18 ;  /* 0x003af01201007387 */ /* 0x0001e80000100a00 */
[----:B------:R-:W-:Y:S01]  /*26be0*/  STL.64 [R1+0x3ae8], R16 ;  /* 0x003ae81001007387 */ /* 0x000fe20000100a00 */
[----:B0-----:R-:W-:Y:S01]  /*26bf0*/  IMAD.MOV.U32 R18, RZ, RZ, R21 ;  /* 0x000000ffff127224 */ /* 0x001fe200078e0015 */
[----:B------:R-:W-:-:S02]  /*26c00*/  MOV R19, R22 ;  /* 0x0000001600137202 */ /* 0x000fc40000000f00 */
[----:B------:R-:W4:Y:S04]  /*26c10*/  LDL.LU R21, [R1+0x3b3c] ;  /* 0x003b3c0001157983 */ /* 0x000f280000300800 */
[----:B------:R-:W4:Y:S04]  /*26c20*/  LDL.LU R22, [R1+0x3b38] ;  /* 0x003b380001167983 */ /* 0x000f280000300800 */
[----:B--2---:R0:W-:Y:S01]  /*26c30*/  STL.64 [R1+0x3af8], R10 ;  /* 0x003af80a01007387 */ /* 0x0041e20000100a00 */
[----:B---3--:R-:W-:Y:S01]  /*26c40*/  HMMA.16816.F32 R24, R12, R10, R24 ;  /* 0x0000000a0c18723c */ /* 0x008fe20000001818 */
[----:B------:R-:W-:Y:S01]  /*26c50*/  MOV R15, R8 ;  /* 0x00000008000f7202 */ /* 0x000fe20000000f00 */
[----:B------:R-:W-:-:S02]  /*26c60*/  IMAD.MOV.U32 R8, RZ, RZ, R23 ;  /* 0x000000ffff087224 */ /* 0x000fc400078e0017 */
[----:B------:R-:W4:Y:S01]  /*26c70*/  LDL.LU R23, [R1+0x3b34] ;  /* 0x003b340001177983 */ /* 0x000f220000300800 */
[----:B------:R-:W-:Y:S02]  /*26c80*/  MOV R14, R9 ;  /* 0x00000009000e7202 */ /* 0x000fe40000000f00 */
[----:B0-----:R-:W-:Y:S01]  /*26c90*/  MOV R11, R2 ;  /* 0x00000002000b7202 */ /* 0x001fe20000000f00 */
[----:B------:R-:W2:Y:S04]  /*26ca0*/  LDL.LU R9, [R1+0x64] ;  /* 0x0000640001097983 */ /* 0x000ea80000300800 */
[----:B------:R-:W2:Y:S04]  /*26cb0*/  LDL.LU R10, [R1+0x68] ;  /* 0x00006800010a7983 */ /* 0x000ea80000300800 */
[----:B------:R-:W3:Y:S04]  /*26cc0*/  LDL.LU R2, [R1+0x3b30] ;  /* 0x003b300001027983 */ /* 0x000ee80000300800 */
[----:B------:R0:W-:Y:S04]  /*26cd0*/  STL.64 [R1+0x3aa8], R26 ;  /* 0x003aa81a01007387 */ /* 0x0001e80000100a00 */
[----:B------:R-:W-:Y:S01]  /*26ce0*/  STL.64 [R1+0x3aa0], R24 ;  /* 0x003aa01801007387 */ /* 0x000fe20000100a00 */
[----:B0-----:R-:W-:Y:S01]  /*26cf0*/  MOV R27, R28 ;  /* 0x0000001c001b7202 */ /* 0x001fe20000000f00 */
[----:B----4-:R-:W-:Y:S02]  /*26d00*/  HMMA.16816.F32 R12, R20, R14, R4 ;  /* 0x0000000e140c723c */ /* 0x010fe40000001804 */
[----:B------:R-:W4:Y:S04]  /*26d10*/  LDL.LU.64 R6, [R1+0x3b28] ;  /* 0x003b280001067983 */ /* 0x000f280000300a00 */
[----:B------:R-:W4:-:S13]  /*26d20*/  LDL.LU.64 R4, [R1+0x3b20] ;  /* 0x003b200001047983 */ /* 0x000f1a0000300a00 */
[----:B------:R-:W-:Y:S01]  /*26d30*/  STL.64 [R1], R12 ;  /* 0x0000000c01007387 */ /* 0x000fe20000100a00 */
[----:B------:R-:W-:-:S03]  /*26d40*/  IMAD.MOV.U32 R28, RZ, RZ, R15 ;  /* 0x000000ffff1c7224 */ /* 0x000fc600078e000f */
[----:B------:R-:W-:Y:S04]  /*26d50*/  STL [R1+0x8], R14 ;  /* 0x0000080e01007387 */ /* 0x000fe80000100800 */
[----:B---3--:R-:W0:Y:S01]  /*26d60*/  LDSM.16.MT88.4 R12, [R2+UR6+0x21c00] ;  /* 0x021c0006020c783b */ /* 0x008e220008004200 */
[----:B------:R-:W-:-:S03]  /*26d70*/  MOV R26, R29 ;  /* 0x0000001d001a7202 */ /* 0x000fc60000000f00 */
[----:B0-----:R-:W-:Y:S04]  /*26d80*/  STL [R1+0x3a48], R13 ;  /* 0x003a480d01007387 */ /* 0x001fe80000100800 */
[----:B------:R-:W-:Y:S04]  /*26d90*/  STL [R1+0x3a44], R14 ;  /* 0x003a440e01007387 */ /* 0x000fe80000100800 */
[----:B------:R-:W-:Y:S01]  /*26da0*/  STL [R1+0x3a40], R15 ;  /* 0x003a400f01007387 */ /* 0x000fe20000100800 */
[----:B----4-:R-:W-:Y:S03]  /*26db0*/  HMMA.16816.F32 R24, R20, R26, R4 ;  /* 0x0000001a1418723c */ /* 0x010fe60000001804 */
[----:B------:R-:W3:Y:S04]  /*26dc0*/  LDL.LU.64 R6, [R1+0x3b18] ;  /* 0x003b180001067983 */ /* 0x000ee80000300a00 */
[----:B------:R-:W4:-:S12]  /*26dd0*/  LDL.LU.64 R4, [R1+0x3b10] ;  /* 0x003b100001047983 */ /* 0x000f180000300a00 */
[----:B------:R-:W-:Y:S01]  /*26de0*/  STL.64 [R1+0x50], R24 ;  /* 0x0000501801007387 */ /* 0x000fe20000100a00 */
[----:B------:R-:W-:-:S03]  /*26df0*/  MOV R29, R27 ;  /* 0x0000001b001d7202 */ /* 0x000fc60000000f00 */
[----:B------:R0:W-:Y:S02]  /*26e00*/  STL [R1+0x58], R26 ;  /* 0x0000581a01007387 */ /* 0x0001e40000100800 */
[----:B0-----:R-:W-:Y:S01]  /*26e10*/  IMAD.MOV.U32 R26, RZ, RZ, R0 ;  /* 0x000000ffff1a7224 */ /* 0x001fe200078e0000 */
[----:B---3--:R-:W-:Y:S02]  /*26e20*/  MOV R27, R7 ;  /* 0x00000007001b7202 */ /* 0x008fe40000000f00 */
[----:B------:R-:W-:Y:S02]  /*26e30*/  MOV R25, R6 ;  /* 0x0000000600197202 */ /* 0x000fe40000000f00 */
[----:B----4-:R-:W-:Y:S02]  /*26e40*/  MOV R24, R5 ;  /* 0x0000000500187202 */ /* 0x010fe40000000f00 */
[----:B------:R-:W3:Y:S04]  /*26e50*/  LDL.LU R5, [R1+0x3b08] ;  /* 0x003b080001057983 */ /* 0x000ee80000300800 */
[----:B------:R-:W4:Y:S04]  /*26e60*/  LDL.LU R6, [R1+0x3b04] ;  /* 0x003b040001067983 */ /* 0x000f280000300800 */
[----:B------:R-:W3:Y:S04]  /*26e70*/  LDL.LU R0, [R1+0x3b00] ;  /* 0x003b000001007983 */ /* 0x000ee80000300800 */
[----:B------:R-:W-:Y:S04]  /*26e80*/  STL.64 [R1+0x3ab8], R26 ;  /* 0x003ab81a01007387 */ /* 0x000fe80000100a00 */
[----:B------:R0:W-:Y:S04]  /*26e90*/  STL.64 [R1+0x3ab0], R24 ;  /* 0x003ab01801007387 */ /* 0x0001e80000100a00 */
[----:B0-----:R-:W3:Y:S04]  /*26ea0*/  LDL R24, [R1+0xa0] ;  /* 0x0000a00001187983 */ /* 0x001ee80000100800 */
[----:B------:R-:W3:Y:S01]  /*26eb0*/  LDL R25, [R1+0xa4] ;  /* 0x0000a40001197983 */ /* 0x000ee20000100800 */
[----:B------:R-:W-:Y:S01]  /*26ec0*/  IMAD.MOV.U32 R26, RZ, RZ, R4 ;  /* 0x000000ffff1a7224 */ /* 0x000fe200078e0004 */
[----:B--2---:R-:W-:Y:S02]  /*26ed0*/  HMMA.16816.F32 R16, R20, R18, R8 ;  /* 0x000000121410723c */ /* 0x004fe40000001808 */
[----:B---3--:R4:W-:Y:S02]  /*26ee0*/  STL.64 [R1+0x3ac8], R24 ;  /* 0x003ac81801007387 */ /* 0x0089e40000100a00 */
[----:B----4-:R-:W-:-:S02]  /*26ef0*/  MOV R24, R6 ;  /* 0x0000000600187202 */ /* 0x010fc40000000f00 */
[----:B------:R-:W-:Y:S02]  /*26f00*/  MOV R25, R5 ;  /* 0x0000000500197202 */ /* 0x000fe40000000f00 */
[----:B------:R-:W0:Y:S04]  /*26f10*/  LDSM.16.MT88.4 R4, [R0+UR6+0x21c00] ;  /* 0x021c00060004783b */ /* 0x000e280008004200 */
[----:B------:R-:W-:Y:S04]  /*26f20*/  STL [R1+0x3a78], R0 ;  /* 0x003a780001007387 */ /* 0x000fe80000100800 */
[----:B0-----:R-:W-:Y:S04]  /*26f30*/  STL.64 [R1+0x3a00], R6 ;  /* 0x003a000601007387 */ /* 0x001fe80000100a00 */
[----:B------:R0:W-:Y:S04]  /*26f40*/  STL.64 [R1+0x39f8], R4 ;  /* 0x0039f80401007387 */ /* 0x0001e80000100a00 */
[----:B0-----:R-:W2:Y:S04]  /*26f50*/  LDL.LU.64 R4, [R1+0xd0] ;  /* 0x0000d00001047983 */ /* 0x001ea80000300a00 */
[----:B------:R-:W3:Y:S04]  /*26f60*/  LDL.LU.64 R6, [R1+0xd8] ;  /* 0x0000d80001067983 */ /* 0x000ee80000300a00 */
[----:B------:R-:W4:Y:S04]  /*26f70*/  LDL.LU.64 R10, [R1+0x3af8] ;  /* 0x003af800010a7983 */ /* 0x000f280000300a00 */
[----:B------:R-:W-:Y:S04]  /*26f80*/  STL.64 [R1+0x60], R16 ;  /* 0x0000601001007387 */ /* 0x000fe80000100a00 */
[----:B------:R0:W-:Y:S04]  /*26f90*/  STL.64 [R1+0x68], R18 ;  /* 0x0000681201007387 */ /* 0x0001e80000100a00 */
[----:B0-----:R-:W4:Y:S04]  /*26fa0*/  LDL.LU.64 R18, [R1+0x3af0] ;  /* 0x003af00001127983 */ /* 0x001f280000300a00 */
[----:B------:R-:W4:Y:S02]  /*26fb0*/  LDL.LU.64 R16, [R1+0x3ae8] ;  /* 0x003ae80001107983 */ /* 0x000f240000300a00 */
[----:B----4-:R-:W-:Y:S02]  /*26fc0*/  HMMA.16816.F32 R20, R20, R10, R16 ;  /* 0x0000000a1414723c */ /* 0x010fe40000001810 */
[----:B------:R-:W4:Y:S04]  /*26fd0*/  LDL.LU.64 R16, [R1+0x3ae0] ;  /* 0x003ae00001107983 */ /* 0x000f280000300a00 */
[----:B------:R-:W2:Y:S04]  /*26fe0*/  LDL.LU.64 R10, [R1+0x3ad8] ;  /* 0x003ad800010a7983 */ /* 0x000ea80000300a00 */
[----:B------:R-:W2:Y:S09]  /*26ff0*/  LDL.LU.64 R8, [R1+0x3ad0] ;  /* 0x003ad00001087983 */ /* 0x000eb20000300a00 */
[----:B------:R-:W-:-:S02]  /*27000*/  MOV R13, R20 ;  /* 0x00000014000d7202 */ /* 0x000fc40000000f00 */
[----:B------:R-:W-:Y:S02]  /*27010*/  MOV R14, R21 ;  /* 0x00000015000e7202 */ /* 0x000fe40000000f00 */
[----:B------:R-:W2:Y:S01]  /*27020*/  LDL.LU.64 R20, [R1+0x80] ;  /* 0x0000800001147983 */ /* 0x000ea20000300a00 */
[----:B------:R-:W-:Y:S01]  /*27030*/  MOV R27, R3 ;  /* 0x00000003001b7202 */ /* 0x000fe20000000f00 */
[----:B------:R-:W-:Y:S01]  /*27040*/  IMAD.MOV.U32 R15, RZ, RZ, R22 ;  /* 0x000000ffff0f7224 */ /* 0x000fe200078e0016 */
[----:B------:R-:W-:-:S05]  /*27050*/  MOV R3, R23 ;  /* 0x0000001700037202 */ /* 0x000fca0000000f00 */
[----:B------:R-:W-:Y:S04]  /*27060*/  STL [R1+0x3a7c], R3 ;  /* 0x003a7c0301007387 */ /* 0x000fe80000100800 */
[----:B------:R-:W-:Y:S04]  /*27070*/  STL.64 [R1+0x3a58], R14 ;  /* 0x003a580e01007387 */ /* 0x000fe80000100a00 */
[----:B------:R0:W-:Y:S04]  /*27080*/  STL.64 [R1+0x3a50], R12 ;  /* 0x003a500c01007387 */ /* 0x0001e80000100a00 */
[----:B0-----:R-:W3:Y:S04]  /*27090*/  LDL.LU R12, [R1+0xc0] ;  /* 0x0000c000010c7983 */ /* 0x001ee80000300800 */
[----:B------:R-:W3:Y:S01]  /*270a0*/  LDL.LU R13, [R1+0xc4] ;  /* 0x0000c400010d7983 */ /* 0x000ee20000300800 */
[----:B--2---:R-:W-:Y:S01]  /*270b0*/  HMMA.16816.F32 R24, R8, R20, R24 ;  /* 0x000000140818723c */ /* 0x004fe20000001818 */
[----:B------:R-:W-:-:S02]  /*270c0*/  MOV R18, R20 ;  /* 0x0000001400127202 */ /* 0x000fc40000000f00 */
[----:B------:R-:W-:-:S15]  /*270d0*/  MOV R19, R21 ;  /* 0x0000001500137202 */ /* 0x000fde0000000f00 */
[----:B------:R-:W-:Y:S01]  /*270e0*/  NOP ;  /* 0x0000000000007918 */ /* 0x000fe20000000000 */
[----:B------:R-:W-:Y:S02]  /*270f0*/  MOV R14, R27 ;  /* 0x0000001b000e7202 */ /* 0x000fe40000000f00 */
[----:B------:R-:W-:Y:S01]  /*27100*/  MOV R15, R26 ;  /* 0x0000001a000f7202 */ /* 0x000fe20000000f00 */
[----:B------:R-:W-:Y:S01]  /*27110*/  IMAD.MOV.U32 R21, RZ, RZ, R24 ;  /* 0x000000ffff157224 */ /* 0x000fe200078e0018 */
[----:B------:R-:W-:Y:S02]  /*27120*/  MOV R20, R25 ;  /* 0x0000001900147202 */ /* 0x000fe40000000f00 */
[----:B------:R-:W2:Y:S04]  /*27130*/  LDL.LU.64 R24, [R1+0x3ac8] ;  /* 0x003ac80001187983 */ /* 0x000ea80000300a00 */
[----:B------:R-:W-:Y:S04]  /*27140*/  STL [R1+0x3a8c], R14 ;  /* 0x003a8c0e01007387 */ /* 0x000fe80000100800 */
[----:B------:R-:W-:Y:S04]  /*27150*/  STL [R1+0x3a88], R15 ;  /* 0x003a880f01007387 */ /* 0x000fe80000100800 */
[----:B------:R0:W-:Y:S04]  /*27160*/  STL [R1+0x3a84], R20 ;  /* 0x003a841401007387 */ /* 0x0001e80000100800 */
[----:B------:R1:W-:Y:S04]  /*27170*/  STL [R1+0x3a80], R21 ;  /* 0x003a801501007387 */ /* 0x0003e80000100800 */
[----:B0-----:R-:W2:Y:S04]  /*27180*/  LDL.LU R20, [R1+0x10] ;  /* 0x0000100001147983 */ /* 0x001ea80000300800 */
[----:B-1----:R-:W2:Y:S01]  /*27190*/  LDL.LU R21, [R1+0x14] ;  /* 0x0000140001157983 */ /* 0x002ea20000300800 */
[----:B----4-:R-:W-:Y:S01]  /*271a0*/  IMAD.MOV.U32 R22, RZ, RZ, R16 ;  /* 0x000000ffff167224 */ /* 0x010fe200078e0010 */
[----:B------:R-:W-:-:S02]  /*271b0*/  MOV R23, R17 ;  /* 0x0000001100177202 */ /* 0x000fc40000000f00 */
[----:B------:R-:W4:Y:S04]  /*271c0*/  LDL.LU R16, [R1+0x3ac4] ;  /* 0x003ac40001107983 */ /* 0x000f280000300800 */
[----:B------:R-:W4:Y:S01]  /*271d0*/  LDL.LU R17, [R1+0x3ac0] ;  /* 0x003ac00001117983 */ /* 0x000f220000300800 */
[----:B--2---:R-:W-:-:S15]  /*271e0*/  HMMA.16816.F32 R24, R8, R24, R20 ;  /* 0x000000180818723c */ /* 0x004fde0000001814 */
[----:B------:R-:W-:-:S04]  /*271f0*/  NOP ;  /* 0x0000000000007918 */ /* 0x000fc80000000000 */
[----:B------:R-:W-:Y:S01]  /*27200*/  IMAD.MOV.U32 R23, RZ, RZ, R26 ;  /* 0x000000ffff177224 */ /* 0x000fe200078e001a */
[----:B------:R-:W-:Y:S02]  /*27210*/  MOV R22, R27 ;  /* 0x0000001b00167202 */ /* 0x000fe40000000f00 */
[----:B------:R-:W-:Y:S01]  /*27220*/  MOV R3, R24 ;  /* 0x0000001800037202 */ /* 0x000fe20000000f00 */
[----:B------:R-:W3:Y:S01]  /*27230*/  LDL.LU.64 R26, [R1+0x3ab8] ;  /* 0x003ab800011a7983 */ /* 0x000ee20000300a00 */
[----:B------:R-:W-:-:S03]  /*27240*/  MOV R0, R25 ;  /* 0x0000001900007202 */ /* 0x000fc60000000f00 */
[----:B------:R-:W3:Y:S02]  /*27250*/  LDL.LU.64 R24, [R1+0x3ab0] ;  /* 0x003ab00001187983 */ /* 0x000ee40000300a00 */
[----:B---3--:R-:W-:-:S15]  /*27260*/  HMMA.16816.F32 R24, R8, R12, R24 ;  /* 0x0000000c0818723c */ /* 0x008fde0000001818 */
[----:B------:R-:W-:-:S04]  /*27270*/  NOP ;  /* 0x0000000000007918 */ /* 0x000fc80000000000 */
[----:B------:R-:W-:Y:S01]  /*27280*/  IMAD.MOV.U32 R20, RZ, RZ, R26 ;  /* 0x000000ffff147224 */ /* 0x000fe200078e001a */
[----:B------:R-:W-:Y:S02]  /*27290*/  MOV R21, R27 ;  /* 0x0000001b00157202 */ /* 0x000fe40000000f00 */
[----:B------:R-:W-:Y:S01]  /*272a0*/  MOV R14, R24 ;  /* 0x00000018000e7202 */ /* 0x000fe20000000f00 */
[----:B------:R-:W2:Y:S01]  /*272b0*/  LDL.LU.64 R26, [R1+0x3aa8] ;  /* 0x003aa800011a7983 */ /* 0x000ea20000300a00 */
[----:B------:R-:W-:-:S03]  /*272c0*/  MOV R15, R25 ;  /* 0x00000019000f7202 */ /* 0x000fc60000000f00 */
[----:B------:R-:W2:Y:S04]  /*272d0*/  LDL.LU.64 R24, [R1+0x3aa0] ;  /* 0x003aa00001187983 */ /* 0x000ea80000300a00 */
[----:B------:R-:W-:Y:S01]  /*272e0*/  STL.64 [R1+0x3a60], R12 ;  /* 0x003a600c01007387 */ /* 0x000fe20000100a00 */
[----:B--2---:R-:W-:Y:S01]  /*272f0*/  HMMA.16816.F32 R24, R8, R4, R24 ;  /* 0x000000040818723c */ /* 0x004fe20000001818 */
[----:B------:R-:W-:Y:S02]  /*27300*/  MOV R8, R18 ;  /* 0x0000001200087202 */ /* 0x000fe40000000f00 */
[----:B------:R-:W4:Y:S01]  /*27310*/  LDL.LU R18, [R1+0x3a9c] ;  /* 0x003a9c0001127983 */ /* 0x000f220000300800 */
[----:B------:R-:W-:-:S03]  /*27320*/  MOV R9, R19 ;  /* 0x0000001300097202 */ /* 0x000fc60000000f00 */
[----:B------:R-:W4:Y:S04]  /*27330*/  LDL.LU R19, [R1+0x3a98] ;  /* 0x003a980001137983 */ /* 0x000f280000300800 */
[----:B------:R-:W-:Y:S04]  /*27340*/  STL.64 [R1+0x3a70], R6 ;  /* 0x003a700601007387 */ /* 0x000fe80000100a00 */
[----:B------:R0:W-:Y:S04]  /*27350*/  STL.64 [R1+0x3a68], R4 ;  /* 0x003a680401007387 */ /* 0x0001e80000100a00 */
[----:B0-----:R-:W4:Y:S04]  /*27360*/  LDL.LU R4, [R1] ;  /* 0x0000000001047983 */ /* 0x001f280000300800 */
[----:B------:R-:W4:Y:S04]  /*27370*/  LDL.LU R5, [R1+0x4] ;  /* 0x0000040001057983 */ /* 0x000f280000300800 */
[----:B------:R-:W4:Y:S01]  /*27380*/  LDL.LU R6, [R1+0x8] ;  /* 0x0000080001067983 */ /* 0x000f220000300800 */
[----:B------:R-:W-:-:S03]  /*27390*/  IMAD.MOV.U32 R7, RZ, RZ, R28 ;  /* 0x000000ffff077224 */ /* 0x000fc600078e001c */
[----:B------:R-:W2:Y:S04]  /*273a0*/  LDL.LU R28, [R1+0x3a94] ;  /* 0x003a9400011c7983 */ /* 0x000ea80000300800 */
[----:B------:R-:W-:Y:S04]  /*273b0*/  STL.64 [R1+0x3a10], R26 ;  /* 0x003a101a01007387 */ /* 0x000fe80000100a00 */
[----:B------:R-:W-:Y:S04]  /*273c0*/  STL.64 [R1+0x3a08], R24 ;  /* 0x003a081801007387 */ /* 0x000fe80000100a00 */
[----:B------:R-:W-:Y:S01]  /*273d0*/  STL [R1+0x39d4], R2 ;  /* 0x0039d40201007387 */ /* 0x000fe20000100800 */
[----:B----4-:R-:W-:Y:S03]  /*273e0*/  HMMA.16816.F32 R4, R16, R8, R4 ;  /* 0x000000081004723c */ /* 0x010fe60000001804 */
[----:B------:R-:W0:Y:S04]  /*273f0*/  LDSM.16.MT88.4 R8, [R2+UR6+0x22000] ;  /* 0x022000060208783b */ /* 0x000e280008004200 */
[----:B--2---:R-:W-:-:S12]  /*27400*/  LDSM.16.M88.4 R24, [R28+UR6+0x8100] ;  /* 0x008100061c18783b */ /* 0x004fd80008000200 */
[----:B------:R-:W-:Y:S04]  /*27410*/  STL.64 [R1], R4 ;  /* 0x0000000401007387 */ /* 0x000fe80000100a00 */
[----:B------:R-:W-:Y:S04]  /*27420*/  STL.64 [R1+0x8], R6 ;  /* 0x0000080601007387 */ /* 0x000fe80000100a00 */
[----:B------:R-:W1:Y:S04]  /*27430*/  LDSM.16.M88.4 R4, [R28+UR6+0x100] ;  /* 0x000100061c04783b */ /* 0x000e680008000200 */
[----:B0-----:R-:W-:Y:S04]  /*27440*/  STL [R1+0x3994], R8 ;  /* 0x0039940801007387 */ /* 0x001fe80000100800 */
[----:B------:R-:W-:Y:S04]  /*27450*/  STL [R1+0x3990], R9 ;  /* 0x0039900901007387 */ /* 0x000fe80000100800 */
[----:B------:R0:W-:Y:S04]  /*27460*/  STL [R1+0x398c], R10 ;  /* 0x00398c0a01007387 */ /* 0x0001e80000100800 */
[----:B------:R2:W-:Y:S04]  /*27470*/  STL [R1+0x3988], R11 ;  /* 0x0039880b01007387 */ /* 0x0005e80000100800 */
[----:B0-----:R-:W3:Y:S04]  /*27480*/  LDL.LU R10, [R1+0x88] ;  /* 0x00008800010a7983 */ /* 0x001ee80000300800 */
[----:B--2---:R-:W3:Y:S04]  /*27490*/  LDL.LU R11, [R1+0x8c] ;  /* 0x00008c00010b7983 */ /* 0x004ee80000300800 */
[----:B------:R-:W2:Y:S04]  /*274a0*/  LDL.LU R12, [R1+0xa0] ;  /* 0x0000a000010c7983 */ /* 0x000ea80000300800 */
[----:B-1----:R0:W-:Y:S04]  /*274b0*/  STL.64 [R1+0x90], R4 ;  /* 0x0000900401007387 */ /* 0x0021e80000100a00 */
[----:B------:R1:W-:Y:S04]  /*274c0*/  STL.64 [R1+0x98], R6 ;  /* 0x0000980601007387 */ /* 0x0003e80000100a00 */
[----:B------:R-:W2:Y:S04]  /*274d0*/  LDL.LU R13, [R1+0xa4] ;  /* 0x0000a400010d7983 */ /* 0x000ea80000300800 */
[----:B0-----:R-:W2:Y:S04]  /*274e0*/  LDL.LU R4, [R1+0x50] ;  /* 0x0000500001047983 */ /* 0x001ea80000300800 */
[----:B------:R-:W2:Y:S01]  /*274f0*/  LDL.LU R5, [R1+0x54] ;  /* 0x0000540001057983 */ /* 0x000ea20000300800 */
[----:B-1----:R-:W-:-:S03]  /*27500*/  MOV R7, R29 ;  /* 0x0000001d00077202 */ /* 0x002fc60000000f00 */
[----:B------:R-:W2:Y:S04]  /*27510*/  LDL.LU R6, [R1+0x58] ;  /* 0x0000580001067983 */ /* 0x000ea80000300800 */
[----:B------:R-:W4:Y:S04]  /*27520*/  LDL.LU R29, [R1+0x3a90] ;  /* 0x003a9000011d7983 */ /* 0x000f280000300800 */
[----:B------:R-:W-:Y:S04]  /*27530*/  STL.64 [R1+0xb0], R24 ;  /* 0x0000b01801007387 */ /* 0x000fe80000100a00 */
[----:B------:R-:W-:Y:S04]  /*27540*/  STL.64 [R1+0xb8], R26 ;  /* 0x0000b81a01007387 */ /* 0x000fe80000100a00 */
[----:B------:R-:W0:Y:S04]  /*27550*/  LDSM.16.M88.4 R24, [R28+UR6+0x10100] ;  /* 0x010100061c18783b */ /* 0x000e280008000200 */
[----:B0-----:R-:W-:Y:S04]  /*27560*/  STL.64 [R1+0xe0], R24 ;  /* 0x0000e01801007387 */ /* 0x001fe80000100a00 */
[----:B------:R-:W-:Y:S04]  /*27570*/  STL.64 [R1+0xe8], R26 ;  /* 0x0000e81a01007387 */ /* 0x000fe80000100a00 */
[----:B------:R-:W0:Y:S04]  /*27580*/  LDSM.16.M88.4 R24, [R28+UR6+0x18100] ;  /* 0x018100061c18783b */ /* 0x000e280008000200 */
[----:B0-----:R0:W-:Y:S01]  /*27590*/  STL.64 [R1+0xf0], R24 ;  /* 0x0000f01801007387 */ /* 0x0011e20000100a00 */
[----:B------:R-:W-:-:S02]  /*275a0*/  MOV R28, R27 ;  /* 0x0000001b001c7202 */ /* 0x000fc40000000f00 */
[----:B------:R-:W-:Y:S01]  /*275b0*/  MOV R27, R21 ;  /* 0x00000015001b7202 */ /* 0x000fe20000000f00 */
[----:B------:R1:W-:Y:S01]  /*275c0*/  STL [R1+0xf8], R26 ;  /* 0x0000f81a01007387 */ /* 0x0003e20000100800 */
[----:B0-----:R-:W-:Y:S01]  /*275d0*/  MOV R24, R14 ;  /* 0x0000000e00187202 */ /* 0x001fe20000000f00 */
[----:B------:R-:W-:Y:S01]  /*275e0*/  IMAD.MOV.U32 R25, RZ, RZ, R15 ;  /* 0x000000ffff197224 */ /* 0x000fe200078e000f */
[----:B-1----:R-:W-:Y:S01]  /*275f0*/  MOV R26, R20 ;  /* 0x00000014001a7202 */ /* 0x002fe20000000f00 */
[----:B------:R-:W2:Y:S04]  /*27600*/  LDL.LU R14, [R1+0x3a8c] ;  /* 0x003a8c00010e7983 */ /* 0x000ea80000300800 */
[----:B------:R-:W2:Y:S04]  /*27610*/  LDL.LU R15, [R1+0x3a88] ;  /* 0x003a8800010f7983 */ /* 0x000ea80000300800 */
[----:B------:R-:W2:Y:S04]  /*27620*/  LDL.LU R20, [R1+0x3a84] ;  /* 0x003a840001147983 */ /* 0x000ea80000300800 */
[----:B------:R-:W3:Y:S04]  /*27630*/  LDL.LU R21, [R1+0x3a80] ;  /* 0x003a800001157983 */ /* 0x000ee80000300800 */
[----:B------:R-:W-:Y:S04]  /*27640*/  STL.64 [R1+0x3a28], R26 ;  /* 0x003a281a01007387 */ /* 0x000fe80000100a00 */
[----:B------:R0:W-:Y:S02]  /*27650*/  STL.64 [R1+0x3a20], R24 ;  /* 0x003a201801007387 */ /* 0x0001e40000100a00 */
[----:B0-----:R-:W-:Y:S01]  /*27660*/  MOV R24, R3 ;  /* 0x0000000300187202 */ /* 0x001fe20000000f00 */
[----:B------:R-:W-:Y:S01]  /*27670*/  IMAD.MOV.U32 R25, RZ, RZ, R0 ;  /* 0x000000ffff197224 */ /* 0x000fe200078e0000 */
[----:B------:R-:W3:Y:S04]  /*27680*/  LDL.LU R3, [R1+0x3a7c] ;  /* 0x003a7c0001037983 */ /* 0x000ee80000300800 */
[----:B------:R-:W3:Y:S01]  /*27690*/  LDL.LU R0, [R1+0x3a78] ;  /* 0x003a780001007983 */ /* 0x000ee20000300800 */
[----:B------:R-:W-:-:S02]  /*276a0*/  MOV R26, R23 ;  /* 0x00000017001a7202 */ /* 0x000fc40000000f00 */
[----:B------:R-:W-:-:S05]  /*276b0*/  MOV R27, R22 ;  /* 0x00000016001b7202 */ /* 0x000fca0000000f00 */
[----:B------:R-:W-:Y:S04]  /*276c0*/  STL.64 [R1+0x3a38], R26 ;  /* 0x003a381a01007387 */ /* 0x000fe80000100a00 */
[----:B------:R2:W-:Y:S04]  /*276d0*/  STL.64 [R1+0x3a30], R24 ;  /* 0x003a301801007387 */ /* 0x0005e80000100a00 */
[----:B------:R-:W-:Y:S04]  /*276e0*/  STL [R1+0x3948], R28 ;  /* 0x0039481c01007387 */ /* 0x000fe80000100800 */
[----:B----4-:R-:W-:Y:S01]  /*276f0*/  STL [R1+0x3804], R29 ;  /* 0x0038041d01007387 */ /* 0x010fe20000100800 */
[----:B--2---:R-:W-:Y:S01]  /*27700*/  IMAD.MOV.U32 R25, RZ, RZ, R20 ;  /* 0x000000ffff197224 */ /* 0x004fe200078e0014 */
[----:B---3--:R-:W-:-:S02]  /*27710*/  MOV R24, R21 ;  /* 0x0000001500187202 */ /* 0x008fc40000000f00 */
[----:B------:R-:W0:Y:S01]  /*27720*/  LDSM.16.MT88.4 R20, [R0+UR6+0x22000] ;  /* 0x022000060014783b */ /* 0x000e220008004200 */
[----:B------:R-:W-:Y:S02]  /*27730*/  MOV R26, R15 ;  /* 0x0000000f001a7202 */ /* 0x000fe40000000f00 */
[----:B------:R-:W-:Y:S02]  /*27740*/  MOV R27, R14 ;  /* 0x0000000e001b7202 */ /* 0x000fe40000000f00 */
[C---:B------:R-:W-:Y:S01]  /*27750*/  HMMA.16816.F32 R12, R16.reuse, R12, R4 ;  /* 0x0000000c100c723c */ /* 0x040fe20000001804 */
[----:B------:R-:W-:Y:S04]  /*27760*/  STL [R1+0x39d0], R0 ;  /* 0x0039d00001007387 */ /* 0x000fe80000100800 */
[----:B0-----:R-:W-:Y:S04]  /*27770*/  STL.64 [R1+0x3958], R22 ;  /* 0x0039581601007387 */ /* 0x001fe80000100a00 */
[----:B------:R0:W-:Y:S04]  /*27780*/  STL.64 [R1+0x3950], R20 ;  /* 0x0039501401007387 */ /* 0x0001e80000100a00 */
[----:B0-----:R-:W2:Y:S04]  /*27790*/  LDL.LU R20, [R1+0x60] ;  /* 0x0000600001147983 */ /* 0x001ea80000300800 */
[----:B------:R-:W2:Y:S04]  /*277a0*/  LDL.LU R21, [R1+0x64] ;  /* 0x0000640001157983 */ /* 0x000ea80000300800 */
[----:B------:R-:W2:Y:S04]  /*277b0*/  LDL.LU R22, [R1+0x68] ;  /* 0x0000680001167983 */ /* 0x000ea80000300800 */
[----:B------:R-:W2:Y:S04]  /*277c0*/  LDL.LU R23, [R1+0x6c] ;  /* 0x00006c0001177983 */ /* 0x000ea80000300800 */
[----:B------:R-:W3:Y:S04]  /*277d0*/  LDL.LU.64 R6, [R1+0x3a70] ;  /* 0x003a700001067983 */ /* 0x000ee80000300a00 */
[----:B------:R-:W4:Y:S04]  /*277e0*/  LDL.LU.64 R4, [R1+0x3a68] ;  /* 0x003a680001047983 */ /* 0x000f280000300a00 */
[----:B------:R0:W-:Y:S04]  /*277f0*/  STL.64 [R1+0x50], R12 ;  /* 0x0000500c01007387 */ /* 0x0001e80000100a00 */
[----:B------:R2:W-:Y:S04]  /*27800*/  STL.64 [R1+0x58], R14 ;  /* 0x0000580e01007387 */ /* 0x0005e80000100a00 */
[----:B0-----:R-:W2:Y:S02]  /*27810*/  LDL.LU.64 R12, [R1+0x3a60] ;  /* 0x003a6000010c7983 */ /* 0x001ea40000300a00 */
[----:B--2---:R-:W-:-:S15]  /*27820*/  HMMA.16816.F32 R12, R16, R12, R20 ;  /* 0x0000000c100c723c */ /* 0x004fde0000001814 */
[----:B------:R-:W-:-:S04]  /*27830*/  NOP ;  /* 0x0000000000007918 */ /* 0x000fc80000000000 */
[----:B------:R-:W-:Y:S01]  /*27840*/  MOV R21, R14 ;  /* 0x0000000e00157202 */ /* 0x000fe20000000f00 */
[----:B------:R-:W-:Y:S01]  /*27850*/  IMAD.MOV.U32 R28, RZ, RZ, R13 ;  /* 0x000000ffff1c7224 */ /* 0x000fe200078e000d */
[----:B------:R-:W-:Y:S02]  /*27860*/  MOV R20, R15 ;  /* 0x0000000f00147202 */ /* 0x000fe40000000f00 */
[----:B------:R-:W-:Y:S01]  /*27870*/  MOV R29, R12 ;  /* 0x0000000c001d7202 */ /* 0x000fe20000000f00 */
[----:B------:R-:W2:Y:S04]  /*27880*/  LDL.LU.64 R14, [R1+0x3a58] ;  /* 0x003a5800010e7983 */ /* 0x000ea80000300a00 */
[----:B------:R-:W3:Y:S04]  /*27890*/  LDL.LU.64 R12, [R1+0x3a50] ;  /* 0x003a5000010c7983 */ /* 0x000ee80000300a00 */
[----:B------:R2:W-:Y:S04]  /*278a0*/  STL [R1+0x39e4], R21 ;  /* 0x0039e41501007387 */ /* 0x0005e80000100800 */
[----:B------:R-:W-:Y:S04]  /*278b0*/  STL [R1+0x39e0], R28 ;  /* 0x0039e01c01007387 */ /* 0x000fe80000100800 */
[----:B------:R-:W-:Y:S04]  /*278c0*/  STL [R1+0x39dc], R29 ;  /* 0x0039dc1d01007387 */ /* 0x000fe80000100800 */
[----:B------:R3:W-:Y:S01]  /*278d0*/  STL [R1+0x39d8], R20 ;  /* 0x0039d81401007387 */ /* 0x0007e20000100800 */
[----:B--2---:R-:W-:Y:S01]  /*278e0*/  IMAD.MOV.U32 R21, RZ, RZ, R14 ;  /* 0x000000ffff157224 */ /* 0x004fe200078e000e */
[----:B------:R-:W-:-:S02]  /*278f0*/  MOV R22, R15 ;  /* 0x0000000f00167202 */ /* 0x000fc40000000f00 */
[----:B---3--:R-:W-:Y:S02]  /*27900*/  MOV R20, R13 ;  /* 0x0000000d00147202 */ /* 0x008fe40000000f00 */
[----:B------:R-:W2:Y:S04]  /*27910*/  LDL.LU R13, [R1+0x3a48] ;  /* 0x003a4800010d7983 */ /* 0x000ea80000300800 */
[----:B------:R-:W2:Y:S04]  /*27920*/  LDL.LU R14, [R1+0x3a44] ;  /* 0x003a4400010e7983 */ /* 0x000ea80000300800 */
[----:B------:R-:W2:Y:S01]  /*27930*/  LDL.LU R15, [R1+0x3a40] ;  /* 0x003a4000010f7983 */ /* 0x000ea20000300800 */
[----:B------:R-:W-:-:S07]  /*27940*/  MOV R23, R3 ;  /* 0x0000000300177202 */ /* 0x000fce0000000f00 */
[----:B----4-:R-:W-:Y:S01]  /*27950*/  HMMA.16816.F32 R16, R16, R4, R20 ;  /* 0x000000041010723c */ /* 0x010fe20000001814 */
[----:B------:R0:W-:Y:S04]  /*27960*/  STL.64 [R1+0x3a18], R6 ;  /* 0x003a180601007387 */ /* 0x0001e80000100a00 */
[----:B0-----:R-:W3:-:S14]  /*27970*/  LDL.LU.64 R6, [R1+0xc8] ;  /* 0x0000c80001067983 */ /* 0x001edc0000300a00 */
[----:B------:R-:W-:Y:S04]  /*27980*/  STL.64 [R1+0x30], R16 ;  /* 0x0000301001007387 */ /* 0x000fe80000100a00 */
[----:B------:R0:W-:Y:S04]  /*27990*/  STL.64 [R1+0x38], R18 ;  /* 0x0000381201007387 */ /* 0x0001e80000100a00 */
[----:B0-----:R-:W4:Y:S04]  /*279a0*/  LDL.LU R18, [R1+0xa8] ;  /* 0x0000a80001127983 */ /* 0x001f280000300800 */
[----:B------:R-:W4:Y:S01]  /*279b0*/  LDL.LU R19, [R1+0xac] ;  /* 0x0000ac0001137983 */ /* 0x000f220000300800 */
[----:B--2---:R-:W-:-:S15]  /*279c0*/  HMMA.16816.F32 R24, R12, R10, R24 ;  /* 0x0000000a0c18723c */ /* 0x004fde0000001818 */
[----:B------:R-:W-:-:S04]  /*279d0*/  NOP ;  /* 0x0000000000007918 */ /* 0x000fc80000000000 */
[----:B------:R-:W-:Y:S01]  /*279e0*/  MOV R0, R26 ;  /* 0x0000001a00007202 */ /* 0x000fe20000000f00 */
[----:B------:R-:W-:Y:S01]  /*279f0*/  IMAD.MOV.U32 R2, RZ, RZ, R25 ;  /* 0x000000ffff027224 */ /* 0x000fe200078e0019 */
[----:B------:R-:W-:Y:S02]  /*27a00*/  MOV R17, R27 ;  /* 0x0000001b00117202 */ /* 0x000fe40000000f00 */
[----:B------:R-:W-:Y:S01]  /*27a10*/  MOV R20, R24 ;  /* 0x0000001800147202 */ /* 0x000fe20000000f00 */
[----:B------:R-:W4:Y:S04]  /*27a20*/  LDL.LU.64 R26, [R1+0x3a38] ;  /* 0x003a3800011a7983 */ /* 0x000f280000300a00 */
[----:B------:R-:W4:Y:S04]  /*27a30*/  LDL.LU.64 R24, [R1+0x3a30] ;  /* 0x003a300001187983 */ /* 0x000f280000300a00 */
[----:B------:R-:W-:Y:S04]  /*27a40*/  STL [R1+0x39f0], R0 ;  /* 0x0039f00001007387 */ /* 0x000fe80000100800 */
[----:B------:R-:W-:Y:S04]  /*27a50*/  STL [R1+0x39ec], R2 ;  /* 0x0039ec0201007387 */ /* 0x000fe80000100800 */
[----:B------:R-:W-:Y:S01]  /*27a60*/  STL [R1+0x39e8], R20 ;  /* 0x0039e81401007387 */ /* 0x000fe20000100800 */
[----:B----4-:R-:W-:-:S15]  /*27a70*/  HMMA.16816.F32 R24, R12, R18, R24 ;  /* 0x000000120c18723c */ /* 0x010fde0000001818 */
[----:B------:R-:W-:-:S04]  /*27a80*/  NOP ;  /* 0x0000000000007918 */ /* 0x000fc80000000000 */
[----:B------:R-:W-:Y:S01]  /*27a90*/  MOV R23, R26 ;  /* 0x0000001a00177202 */ /* 0x000fe20000000f00 */
[----:B------:R0:W-:Y:S01]  /*27aa0*/  STL.64 [R1+0x10], R24 ;  /* 0x0000101801007387 */ /* 0x0001e20000100a00 */
[----:B------:R-:W-:-:S03]  /*27ab0*/  IMAD.MOV.U32 R22, RZ, RZ, R27 ;  /* 0x000000ffff167224 */ /* 0x000fc600078e001b */
[----:B------:R-:W2:Y:S04]  /*27ac0*/  LDL.LU.64 R26, [R1+0x3a28] ;  /* 0x003a2800011a7983 */ /* 0x000ea80000300a00 */
[----:B0-----:R-:W2:Y:S01]  /*27ad0*/  LDL.LU.64 R24, [R1+0x3a20] ;  /* 0x003a200001187983 */ /* 0x001ea20000300a00 */
[----:B---3--:R-:W-:Y:S02]  /*27ae0*/  MOV R0, R6 ;  /* 0x0000000600007202 */ /* 0x008fe40000000f00 */
[----:B------:R-:W-:Y:S01]  /*27af0*/  MOV R2, R7 ;  /* 0x0000000700027202 */ /* 0x000fe20000000f00 */
[----:B--2---:R-:W-:Y:S01]  /*27b00*/  HMMA.16816.F32 R24, R12, R6, R24 ;  /* 0x000000060c18723c */ /* 0x004fe20000001818 */
[----:B------:R-:W2:-:S15]  /*27b10*/  LDL.LU.64 R6, [R1+0x3a18] ;  /* 0x003a180001067983 */ /* 0x000e9e0000300a00 */
[----:B------:R-:W-:-:S03]  /*27b20*/  NOP ;  /* 0x0000000000007918 */ /* 0x000fc60000000000 */
[----:B------:R-:W-:Y:S01]  /*27b30*/  MOV R28, R26 ;  /* 0x0000001a001c7202 */ /* 0x000fe20000000f00 */
[----:B------:R-:W-:Y:S01]  /*27b40*/  IMAD.MOV.U32 R21, RZ, RZ, R25 ;  /* 0x000000ffff157224 */ /* 0x000fe200078e0019 */
[----:B------:R-:W-:Y:S02]  /*27b50*/  MOV R29, R27 ;  /* 0x0000001b001d7202 */ /* 0x000fe40000000f00 */
[----:B------:R-:W-:Y:S01]  /*27b60*/  MOV R20, R24 ;  /* 0x0000001800147202 */ /* 0x000fe20000000f00 */
[----:B------:R-:W3:Y:S04]  /*27b70*/  LDL.LU.64 R26, [R1+0x3a10] ;  /* 0x003a1000011a7983 */ /* 0x000ee80000300a00 */
[----:B------:R-:W3:Y:S01]  /*27b80*/  LDL.LU.64 R24, [R1+0x3a08] ;  /* 0x003a080001187983 */ /* 0x000ee20000300a00 */
[----:B--2---:R-:W-:Y:S01]  /*27b90*/  MOV R16, R6 ;  /* 0x0000000600107202 */ /* 0x004fe20000000f00 */
[----:B------:R-:W-:Y:S01]  /*27ba0*/  IMAD.MOV.U32 R3, RZ, RZ, R7 ;  /* 0x000000ffff037224 */ /* 0x000fe200078e0007 */
[----:B---3--:R-:W-:Y:S01]  /*27bb0*/  HMMA.16816.F32 R24, R12, R6, R24 ;  /* 0x000000060c18723c */ /* 0x008fe20000001818 */
[----:B------:R-:W2:Y:S04]  /*27bc0*/  LDL.LU.64 R6, [R1+0x3a00] ;  /* 0x003a000001067983 */ /* 0x000ea80000300a00 */
[----:B------:R-:W2:Y:S04]  /*27bd0*/  LDL.LU.64 R4, [R1+0x39f8] ;  /* 0x0039f80001047983 */ /* 0x000ea80000300a00 */
[----:B------:R-:W2:Y:S04]  /*27be0*/  LDL.LU R12, [R1] ;  /* 0x00000000010c7983 */ /* 0x000ea80000300800 */
[----:B------:R-:W2:Y:S04]  /*27bf0*/  LDL.LU R13, [R1+0x4] ;  /* 0x00000400010d7983 */ /* 0x000ea80000300800 */
[----:B------:R-:W2:Y:S04]  /*27c00*/  LDL.LU R14, [R1+0x8] ;  /* 0x00000800010e7983 */ /* 0x000ea80000300800 */
[----:B------:R-:W2:Y:S04]  /*27c10*/  LDL.LU R15, [R1+0xc] ;  /* 0x00000c00010f7983 */ /* 0x000ea80000300800 */
[----:B------:R-:W-:Y:S04]  /*27c20*/  STL.64 [R1+0x3968], R26 ;  /* 0x0039681a01007387 */ /* 0x000fe80000100a00 */
[----:B------:R-:W-:Y:S01]  /*27c30*/  STL.64 [R1+0x3960], R24 ;  /* 0x0039601801007387 */ /* 0x000fe20000100a00 */
[----:B--2---:R-:W-:-:S15]  /*27c40*/  HMMA.16816.F32 R12, R4, R10, R12 ;  /* 0x0000000a040c723c */ /* 0x004fde000000180c */
[----:B------:R-:W-:-:S04]  /*27c50*/  NOP ;  /* 0x0000000000007918 */ /* 0x000fc80000000000 */
[----:B------:R-:W-:Y:S01]  /*27c60*/  MOV R10, R14 ;  /* 0x0000000e000a7202 */ /* 0x000fe20000000f00 */
[----:B------:R-:W-:Y:S01]  /*27c70*/  IMAD.MOV.U32 R11, RZ, RZ, R15 ;  /* 0x000000ffff0b7224 */ /* 0x000fe200078e000f */
[----:B------:R-:W-:Y:S02]  /*27c80*/  MOV R8, R12 ;  /* 0x0000000c00087202 */ /* 0x000fe40000000f00 */
[----:B------:R-:W-:Y:S02]  /*27c90*/  MOV R9, R13 ;  /* 0x0000000d00097202 */ /* 0x000fe40000000f00 */
[----:B------:R-:W-:Y:S04]  /*27ca0*/  STL.64 [R1+0x39a0], R10 ;  /* 0x0039a00a01007387 */ /* 0x000fe80000100a00 */
[----:B------:R0:W-:Y:S04]  /*27cb0*/  STL.64 [R1+0x3998], R8 ;  /* 0x0039980801007387 */ /* 0x0001e80000100a00 */
[----:B0-----:R-:W2:Y:S04]  /*27cc0*/  LDL.LU R8, [R1+0x30] ;  /* 0x0000300001087983 */ /* 0x001ea80000300800 */
[----:B------:R-:W2:Y:S04]  /*27cd0*/  LDL.LU R9, [R1+0x34] ;  /* 0x0000340001097983 */ /* 0x000ea80000300800 */
[----:B------:R-:W3:Y:S04]  /*27ce0*/  LDL.LU R10, [R1+0x38] ;  /* 0x00003800010a7983 */ /* 0x000ee80000300800 */
[----:B------:R-:W3:Y:S01]  /*27cf0*/  LDL.LU R11, [R1+0x3c] ;  /* 0x00003c00010b7983 */ /* 0x000ee20000300800 */
[----:B------:R-:W-:Y:S01]  /*27d00*/  MOV R24, R20 ;  /* 0x0000001400187202 */ /* 0x000fe20000000f00 */
[----:B------:R-:W-:Y:S01]  /*27d10*/  IMAD.MOV.U32 R25, RZ, RZ, R21 ;  /* 0x000000ffff197224 */ /* 0x000fe200078e0015 */
[----:B------:R-:W-:-:S02]  /*27d20*/  MOV R26, R28 ;  /* 0x0000001c001a7202 */ /* 0x000fc40000000f00 */
[----:B------:R-:W-:Y:S01]  /*27d30*/  MOV R27, R29 ;  /* 0x0000001d001b7202 */ /* 0x000fe20000000f00 */
[----:B---3--:R0:W-:Y:S04]  /*27d40*/  STL.64 [R1+0x39b0], R10 ;  /* 0x0039b00a01007387 */ /* 0x0081e80000100a00 */
[----:B--2---:R1:W-:Y:S01]  /*27d50*/  STL.64 [R1+0x39a8], R8 ;  /* 0x0039a80801007387 */ /* 0x0043e20000100a00 */
[----:B0-----:R-:W-:Y:S02]  /*27d60*/  MOV R10, R0 ;  /* 0x00000000000a7202 */ /* 0x001fe40000000f00 */
[----:B------:R-:W-:Y:S01]  /*27d70*/  MOV R11, R2 ;  /* 0x00000002000b7202 */ /* 0x000fe20000000f00 */
[----:B------:R-:W2:Y:S04]  /*27d80*/  LDL.LU R0, [R1+0x39f0] ;  /* 0x0039f00001007983 */ /* 0x000ea80000300800 */
[----:B------:R-:W3:Y:S04]  /*27d90*/  LDL.LU R2, [R1+0x39ec] ;  /* 0x0039ec0001027983 */ /* 0x000ee80000300800 */
[----:B------:R0:W-:Y:S04]  /*27da0*/  STL.64 [R1+0x39c8], R10 ;  /* 0x0039c80a01007387 */ /* 0x0001e80000100a00 */
[----:B-1----:R-:W4:Y:S04]  /*27db0*/  LDL.LU R8, [R1+0x50] ;  /* 0x0000500001087983 */ /* 0x002f280000300800 */
[----:B------:R-:W4:Y:S04]  /*27dc0*/  LDL.LU R9, [R1+0x54] ;  /* 0x0000540001097983 */ /* 0x000f280000300800 */
[----:B0-----:R-:W4:Y:S04]  /*27dd0*/  LDL.LU R10, [R1+0x58] ;  /* 0x00005800010a7983 */ /* 0x001f280000300800 */
[----:B------:R-:W4:Y:S04]  /*27de0*/  LDL.LU R11, [R1+0x5c] ;  /* 0x00005c00010b7983 */ /* 0x000f280000300800 */
[----:B------:R-:W2:Y:S04]  /*27df0*/  LDL.LU R20, [R1+0x39e8] ;  /* 0x0039e80001147983 */ /* 0x000ea80000300800 */
[----:B------:R-:W2:Y:S04]  /*27e00*/  LDL.LU R21, [R1+0x39e4] ;  /* 0x0039e40001157983 */ /* 0x000ea80000300800 */
[----:B------:R-:W2:Y:S04]  /*27e10*/  LDL.LU R28, [R1+0x39e0] ;  /* 0x0039e000011c7983 */ /* 0x000ea80000300800 */
[----:B------:R-:W2:Y:S04]  /*27e20*/  LDL.LU R29, [R1+0x39dc] ;  /* 0x0039dc00011d7983 */ /* 0x000ea80000300800 */
[----:B------:R-:W-:Y:S04]  /*27e30*/  STL.64 [R1+0x3978], R26 ;  /* 0x0039781a01007387 */ /* 0x000fe80000100a00 */
[----:B------:R0:W-:Y:S04]  /*27e40*/  STL.64 [R1+0x3970], R24 ;  /* 0x0039701801007387 */ /* 0x0001e80000100a00 */
[----:B0-----:R-:W2:Y:S04]  /*27e50*/  LDL R24, [R1+0xb0] ;  /* 0x0000b00001187983 */ /* 0x001ea80000100800 */
[----:B------:R-:W2:Y:S04]  /*27e60*/  LDL R25, [R1+0xb4] ;  /* 0x0000b40001197983 */ /* 0x000ea80000100800 */
[----:B--2---:R0:W-:Y:S02]  /*27e70*/  STL.64 [R1+0x3980], R24 ;  /* 0x0039801801007387 */ /* 0x0041e40000100a00 */
[----:B0-----:R-:W-:Y:S01]  /*27e80*/  MOV R24, R20 ;  /* 0x0000001400187202 */ /* 0x001fe20000000f00 */
[----:B---3--:R-:W-:Y:S01]  /*27e90*/  IMAD.MOV.U32 R25, RZ, RZ, R2 ;  /* 0x000000ffff197224 */ /* 0x008fe200078e0002 */
[----:B------:R-:W2:Y:S04]  /*27ea0*/  LDL.LU R20, [R1+0x39d8] ;  /* 0x0039d80001147983 */ /* 0x000ea80000300800 */
[----:B------:R-:W3:Y:S01]  /*27eb0*/  LDL.LU R2, [R1+0x39d4] ;  /* 0x0039d40001027983 */ /* 0x000ee20000300800 */
[----:B------:R-:W-:-:S03]  /*27ec0*/  MOV R26, R0 ;  /* 0x00000000001a7202 */ /* 0x000fc60000000f00 */
[----:B------:R-:W4:Y:S01]  /*27ed0*/  LDL.LU R0, [R1+0x39d0] ;  /* 0x0039d00001007983 */ /* 0x000f220000300800 */
[----:B------:R-:W-:-:S05]  /*27ee0*/  MOV R27, R17 ;  /* 0x00000011001b7202 */ /* 0x000fca0000000f00 */
[----:B------:R0:W-:Y:S04]  /*27ef0*/  STL.64 [R1+0x39c0], R26 ;  /* 0x0039c01a01007387 */ /* 0x0001e80000100a00 */
[----:B------:R-:W-:Y:S01]  /*27f00*/  STL.64 [R1+0x39b8], R24 ;  /* 0x0039b81801007387 */ /* 0x000fe20000100a00 */
[----:B0-----:R-:W-:-:S03]  /*27f10*/  MOV R26, R21 ;  /* 0x00000015001a7202 */ /* 0x001fc60000000f00 */
[----:B---3--:R-:W0:Y:S01]  /*27f20*/  LDSM.16.MT88.4 R12, [R2+UR6+0x22400] ;  /* 0x02240006020c783b */ /* 0x008e220008004200 */
[----:B--2---:R-:W-:-:S03]  /*27f30*/  MOV R27, R20 ;  /* 0x00000014001b7202 */ /* 0x004fc60000000f00 */
[----:B------:R-:W2:Y:S04]  /*27f40*/  LDL.LU.64 R20, [R1+0xf0] ;  /* 0x0000f00001147983 */ /* 0x000ea80000300a00 */
[----:B0-----:R0:W-:Y:S04]  /*27f50*/  STL.64 [R1+0x3918], R14 ;  /* 0x0039180e01007387 */ /* 0x0011e80000100a00 */
[----:B------:R-:W-:Y:S01]  /*27f60*/  STL.64 [R1+0x3910], R12 ;  /* 0x0039100c01007387 */ /* 0x000fe20000100a00 */
[----:B0-----:R-:W-:Y:S02]  /*27f70*/  MOV R14, R16 ;  /* 0x00000010000e7202 */ /* 0x001fe40000000f00 */
[----:B----4-:R-:W-:Y:S01]  /*27f80*/  HMMA.16816.F32 R16, R4, R18, R8 ;  /* 0x000000120410723c */ /* 0x010fe20000001808 */
[----:B------:R-:W3:Y:S01]  /*27f90*/  LDL.LU.64 R10, [R1+0x39c8] ;  /* 0x0039c800010a7983 */ /* 0x000ee20000300a00 */
[----:B------:R-:W-:Y:S01]  /*27fa0*/  MOV R24, R29 ;  /* 0x0000001d00187202 */ /* 0x000fe20000000f00 */
[----:B------:R-:W-:-:S02]  /*27fb0*/  IMAD.MOV.U32 R25, RZ, RZ, R28 ;  /* 0x000000ffff197224 */ /* 0x000fc400078e001c */
[----:B------:R-:W-:-:S14]  /*27fc0*/  IMAD.MOV.U32 R15, RZ, RZ, R3 ;  /* 0x000000ffff0f7224 */ /* 0x000fdc00078e0003 */
[----:B------:R-:W-:Y:S01]  /*27fd0*/  MOV R28, R17 ;  /* 0x00000011001c7202 */ /* 0x000fe20000000f00 */
[----:B------:R-:W-:Y:S01]  /*27fe0*/  STL [R1+0x50], R16 ;  /* 0x0000501001007387 */ /* 0x000fe20000100800 */
[----:B------:R-:W-:Y:S02]  /*27ff0*/  MOV R3, R18 ;  /* 0x0000001200037202 */ /* 0x000fe40000000f00 */
[----:B------:R-:W-:Y:S02]  /*28000*/  MOV R29, R19 ;  /* 0x00000013001d7202 */ /* 0x000fe40000000f00 */
[----:B------:R-:W0:Y:S04]  /*28010*/  LDSM.16.MT88.4 R16, [R0+UR6+0x22400] ;  /* 0x022400060010783b */ /* 0x000e280008004200 */
[----:B------:R-:W-:Y:S04]  /*28020*/  STL [R1+0x3940], R0 ;  /* 0x0039400001007387 */ /* 0x000fe80000100800 */
[----:B0-----:R0:W-:Y:S04]  /*28030*/  STL [R1+0x38b8], R16 ;  /* 0x0038b81001007387 */ /* 0x0011e80000100800 */
[----:B------:R1:W-:Y:S04]  /*28040*/  STL [R1+0x38b4], R17 ;  /* 0x0038b41101007387 */ /* 0x0003e80000100800 */
[----:B------:R-:W-:Y:S04]  /*28050*/  STL [R1+0x38b0], R18 ;  /* 0x0038b01201007387 */ /* 0x000fe80000100800 */
[----:B------:R-:W-:Y:S04]  /*28060*/  STL [R1+0x38ac], R19 ;  /* 0x0038ac1301007387 */ /* 0x000fe80000100800 */
[----:B0-----:R-:W4:Y:S04]  /*28070*/  LDL.LU R16, [R1+0x90] ;  /* 0x0000900001107983 */ /* 0x001f280000300800 */
[----:B-1----:R-:W4:Y:S01]  /*28080*/  LDL.LU R17, [R1+0x94] ;  /* 0x0000940001117983 */ /* 0x002f220000300800 */
[----:B---3--:R-:W-:Y:S03]  /*28090*/  HMMA.16816.F32 R8, R4, R10, R24 ;  /* 0x0000000a0408723c */ /* 0x008fe60000001818 */
[----:B------:R-:W4:Y:S04]  /*280a0*/  LDL.LU.64 R26, [R1+0x39c0] ;  /* 0x0039c000011a7983 */ /* 0x000f280000300a00 */
[----:B------:R-:W4:-:S12]  /*280b0*/  LDL.LU.64 R24, [R1+0x39b8] ;  /* 0x0039b80001187983 */ /* 0x000f180000300a00 */
[----:B------:R-:W-:Y:S04]  /*280c0*/  STL.64 [R1+0x60], R8 ;  /* 0x0000600801007387 */ /* 0x000fe80000100a00 */
[----:B------:R0:W-:Y:S04]  /*280d0*/  STL.64 [R1+0x68], R10 ;  /* 0x0000680a01007387 */ /* 0x0001e80000100a00 */
[----:B0-----:R-:W3:Y:S04]  /*280e0*/  LDL.LU.64 R10, [R1+0x39b0] ;  /* 0x0039b000010a7983 */ /* 0x001ee80000300a00 */
[----:B------:R-:W3:Y:S02]  /*280f0*/  LDL.LU.64 R8, [R1+0x39a8] ;  /* 0x0039a80001087983 */ /* 0x000ee40000300a00 */
[----:B---3--:R-:W-:Y:S02]  /*28100*/  HMMA.16816.F32 R12, R4, R14, R8 ;  /* 0x0000000e040c723c */ /* 0x008fe40000001808 */
[----:B------:R-:W3:Y:S04]  /*28110*/  LDL.LU.64 R10, [R1+0x39a0] ;  /* 0x0039a000010a7983 */ /* 0x000ee80000300a00 */
[----:B------:R-:W2:Y:S01]  /*28120*/  LDL.LU.64 R8, [R1+0x3998] ;  /* 0x0039980001087983 */ /* 0x000ea20000300a00 */
[----:B---3--:R-:W-:Y:S01]  /*28130*/  MOV R6, R10 ;  /* 0x0000000a00067202 */ /* 0x008fe20000000f00 */
[----:B--2---:R-:W-:Y:S01]  /*28140*/  IMAD.MOV.U32 R4, RZ, RZ, R8 ;  /* 0x000000ffff047224 */ /* 0x004fe200078e0008 */
[----:B------:R-:W-:Y:S01]  /*28150*/  MOV R5, R9 ;  /* 0x0000000900057202 */ /* 0x000fe20000000f00 */
[----:B------:R-:W4:Y:S01]  /*28160*/  LDL.LU R8, [R1+0x3994] ;  /* 0x0039940001087983 */ /* 0x000f220000300800 */
[----:B------:R-:W-:-:S03]  /*28170*/  MOV R7, R11 ;  /* 0x0000000b00077202 */ /* 0x000fc60000000f00 */
[----:B------:R-:W4:Y:S04]  /*28180*/  LDL.LU R9, [R1+0x3990] ;  /* 0x0039900001097983 */ /* 0x000f280000300800 */
[----:B------:R-:W4:Y:S04]  /*28190*/  LDL.LU R10, [R1+0x398c] ;  /* 0x00398c00010a7983 */ /* 0x000f280000300800 */
[----:B------:R-:W4:Y:S04]  /*281a0*/  LDL.LU R11, [R1+0x3988] ;  /* 0x00398800010b7983 */ /* 0x000f280000300800 */
[----:B------:R0:W-:Y:S04]  /*281b0*/  STL [R1+0x392c], R12 ;  /* 0x00392c0c01007387 */ /* 0x0001e80000100800 */
[----:B------:R1:W-:Y:S04]  /*281c0*/  STL [R1+0x3928], R13 ;  /* 0x0039280d01007387 */ /* 0x0003e80000100800 */
[----:B------:R-:W-:Y:S04]  /*281d0*/  STL [R1+0x3924], R14 ;  /* 0x0039240e01007387 */ /* 0x000fe80000100800 */
[----:B------:R-:W-:Y:S04]  /*281e0*/  STL [R1+0x3920], R15 ;  /* 0x0039200f01007387 */ /* 0x000fe80000100800 */
[----:B0-----:R-:W2:Y:S04]  /*281f0*/  LDL.LU R12, [R1+0x10] ;  /* 0x00001000010c7983 */ /* 0x001ea80000300800 */
[----:B-1----:R-:W2:Y:S01]  /*28200*/  LDL.LU R13, [R1+0x14] ;  /* 0x00001400010d7983 */ /* 0x002ea20000300800 */
[----:B----4-:R-:W-:-:S15]  /*28210*/  HMMA.16816.F32 R24, R8, R16, R24 ;  /* 0x000000100818723c */ /* 0x010fde0000001818 */
[----:B------:R-:W-:-:S04]  /*28220*/  NOP ;  /* 0x0000000000007918 */ /* 0x000fc80000000000 */
[----:B------:R0:W-:Y:S04]  /*28230*/  STL.64 [R1+0x20], R24 ;  /* 0x0000201801007387 */ /* 0x0001e80000100a00 */
[----:B------:R2:W-:Y:S04]  /*28240*/  STL.64 [R1+0x28], R26 ;  /* 0x0000281a01007387 */ /* 0x0005e80000100a00 */
[----:B0-----:R-:W2:Y:S01]  /*28250*/  LDL.LU.64 R24, [R1+0x3980] ;  /* 0x0039800001187983 */ /* 0x001ea20000300a00 */
[----:B------:R-:W-:Y:S01]  /*28260*/  IMAD.MOV.U32 R14, RZ, RZ, R23 ;  /* 0x000000ffff0e7224 */ /* 0x000fe200078e0017 */
[----:B------:R-:W-:-:S07]  /*28270*/  MOV R15, R22 ;  /* 0x00000016000f7202 */ /* 0x000fce0000000f00 */
[----:B--2---:R-:W-:-:S15]  /*28280*/  HMMA.16816.F32 R24, R8, R24, R12 ;  /* 0x000000180818723c */ /* 0x004fde000000180c */
[----:B------:R-:W-:-:S04]  /*28290*/  NOP ;  /* 0x0000000000007918 */ /* 0x000fc80000000000 */
[----:B------:R-:W-:Y:S01]  /*282a0*/  IMAD.MOV.U32 R14, RZ, RZ, R26 ;  /* 0x000000ffff0e7224 */ /* 0x000fe200078e001a */
[----:B------:R-:W-:Y:S02]  /*282b0*/  MOV R15, R27 ;  /* 0x0000001b000f7202 */ /* 0x000fe40000000f00 */
[----:B------:R-:W-:Y:S01]  /*282c0*/  MOV R12, R24 ;  /* 0x00000018000c7202 */ /* 0x000fe20000000f00 */
[----:B------:R-:W2:Y:S01]  /*282d0*/  LDL.LU.64 R26, [R1+0x3978] ;  /* 0x00397800011a7983 */ /* 0x000ea20000300a00 */
[----:B------:R-:W-:-:S03]  /*282e0*/  MOV R13, R25 ;  /* 0x00000019000d7202 */ /* 0x000fc60000000f00 */
[----:B------:R-:W2:Y:S04]  /*282f0*/  LDL.LU.64 R24, [R1+0x3970] ;  /* 0x0039700001187983 */ /* 0x000ea80000300a00 */
[----:B------:R-:W-:Y:S04]  /*28300*/  STL.64 [R1+0x3938], R14 ;  /* 0x0039380e01007387 */ /* 0x000fe80000100a00 */
[----:B------:R0:W-:Y:S04]  /*28310*/  STL.64 [R1+0x3930], R12 ;  /* 0x0039300c01007387 */ /* 0x0001e80000100a00 */
[----:B0-----:R-:W2:Y:S04]  /*28320*/  LDL R12, [R1+0xe0] ;  /* 0x0000e000010c7983 */ /* 0x001ea80000100800 */
[----:B------:R-:W2:Y:S02]  /*28330*/  LDL R13, [R1+0xe4] ;  /* 0x0000e400010d7983 */ /* 0x000ea40000100800 */
[----:B--2---:R-:W-:Y:S02]  /*28340*/  HMMA.16816.F32 R12, R8, R12, R24 ;  /* 0x0000000c080c723c */ /* 0x004fe40000001818 */
[----:B------:R-:W2:Y:S04]  /*28350*/  LDL.LU.64 R26, [R1+0x3968] ;  /* 0x00396800011a7983 */ /* 0x000ea80000300a00 */
[----:B------:R-:W2:-:S13]  /*28360*/  LDL.LU.64 R24, [R1+0x3960] ;  /* 0x0039600001187983 */ /* 0x000e9a0000300a00 */
[----:B------:R0:W-:Y:S04]  /*28370*/  STL.64 [R1+0x40], R12 ;  /* 0x0000400c01007387 */ /* 0x0001e80000100a00 */
[----:B------:R-:W-:Y:S04]  /*28380*/  STL [R1+0x48], R14 ;  /* 0x0000480e01007387 */ /* 0x000fe80000100800 */
[----:B------:R-:W3:Y:S01]  /*28390*/  LDL.LU.64 R22, [R1+0x3958] ;  /* 0x0039580001167983 */ /* 0x000ee20000300a00 */
[----:B0-----:R-:W-:Y:S01]  /*283a0*/  MOV R13, R20 ;  /* 0x00000014000d7202 */ /* 0x001fe20000000f00 */
[----:B------:R-:W-:Y:S01]  /*283b0*/  IMAD.MOV.U32 R12, RZ, RZ, R21 ;  /* 0x000000ffff0c7224 */ /* 0x000fe200078e0015 */
[----:B--2---:R-:W-:Y:S01]  /*283c0*/  HMMA.16816.F32 R24, R8, R20, R24 ;  /* 0x000000140818723c */ /* 0x004fe20000001818 */
[----:B------:R-:W3:Y:S01]  /*283d0*/  LDL.LU.64 R20, [R1+0x3950] ;  /* 0x0039500001147983 */ /* 0x000ee20000300a00 */
[----:B------:R-:W-:-:S15]  /*283e0*/  MOV R18, R3 ;  /* 0x0000000300127202 */ /* 0x000fde0000000f00 */
[----:B------:R-:W-:Y:S02]  /*283f0*/  NOP ;  /* 0x0000000000007918 */ /* 0x000fe40000000000 */
[----:B------:R-:W-:Y:S04]  /*28400*/  STL.64 [R1+0x38c8], R26 ;  /* 0x0038c81a01007387 */ /* 0x000fe80000100a00 */
[----:B------:R-:W-:Y:S01]  /*28410*/  STL.64 [R1+0x38c0], R24 ;  /* 0x0038c01801007387 */ /* 0x000fe20000100a00 */
[----:B---3--:R-:W-:Y:S03]  /*28420*/  HMMA.16816.F32 R8, R20, R16, R4 ;  /* 0x000000101408723c */ /* 0x008fe60000001804 */
[----:B------:R-:W2:Y:S01]  /*28430*/  LDL.LU R16, [R1+0x50] ;  /* 0x0000500001107983 */ /* 0x000ea20000300800 */
[----:B------:R-:W-:-:S03]  /*28440*/  MOV R17, R28 ;  /* 0x0000001c00117202 */ /* 0x000fc60000000f00 */
[----:B------:R-:W3:Y:S04]  /*28450*/  LDL.LU R28, [R1+0x3948] ;  /* 0x00394800011c7983 */ /* 0x000ee80000300800 */
[----:B------:R-:W4:Y:S08]  /*28460*/  LDL.LU R3, [R1+0x3944] ;  /* 0x0039440001037983 */ /* 0x000f300000300800 */
[----:B------:R-:W-:Y:S01]  /*28470*/  MOV R7, R10 ;  /* 0x0000000a00077202 */ /* 0x000fe20000000f00 */
[----:B------:R-:W-:Y:S01]  /*28480*/  IMAD.MOV.U32 R4, RZ, RZ, R8 ;  /* 0x000000ffff047224 */ /* 0x000fe200078e0008 */
[----:B------:R-:W-:-:S02]  /*28490*/  MOV R6, R11 ;  /* 0x0000000b00067202 */ /* 0x000fc40000000f00 */
[----:B------:R-:W-:Y:S02]  /*284a0*/  MOV R5, R9 ;  /* 0x0000000900057202 */ /* 0x000fe40000000f00 */
[----:B------:R-:W0:Y:S01]  /*284b0*/  LDSM.16.MT88.4 R8, [R2+UR6+0x22800] ;  /* 0x022800060208783b */ /* 0x000e220008004200 */
[----:B------:R-:W-:-:S03]  /*284c0*/  MOV R0, R15 ;  /* 0x0000000f00007202 */ /* 0x000fc60000000f00 */
[----:B------:R-:W-:Y:S04]  /*284d0*/  STL [R1+0x38a8], R2 ;  /* 0x0038a80201007387 */ /* 0x000fe80000100800 */
[----:B0-----:R0:W-:Y:S04]  /*284e0*/  STL.64 [R1+0x3858], R10 ;  /* 0x0038580a01007387 */ /* 0x0011e80000100a00 */
[----:B------:R1:W-:Y:S01]  /*284f0*/  STL.64 [R1+0x3850], R8 ;  /* 0x0038500801007387 */ /* 0x0003e20000100a00 */
[----:B------:R-:W-:-:S03]  /*28500*/  MOV R19, R29 ;  /* 0x0000001d00137202 */ /* 0x000fc60000000f00 */
[----:B0-----:R-:W2:Y:S01]  /*28510*/  LDL.LU R10, [R1+0xf8] ;  /* 0x0000f800010a7983 */ /* 0x001ea20000300800 */
[----:B-1----:R-:W-:Y:S01]  /*28520*/  IMAD.MOV.U32 R8, RZ, RZ, R13 ;  /* 0x000000ffff087224 */ /* 0x002fe200078e000d */
[----:B------:R-:W-:Y:S02]  /*28530*/  MOV R9, R12 ;  /* 0x0000000c00097202 */ /* 0x000fe40000000f00 */
[----:B----4-:R-:W0:Y:S04]  /*28540*/  LDSM.16.M88.4 R12, [R3+UR6+0x8100] ;  /* 0x00810006030c783b */ /* 0x010e280008000200 */
[----:B------:R-:W1:Y:S04]  /*28550*/  LDSM.16.M88.4 R24, [R3+UR6+0x100] ;  /* 0x000100060318783b */ /* 0x000e680008000200 */
[----:B0-----:R-:W-:Y:S01]  /*28560*/  STL [R1+0xa0], R12 ;  /* 0x0000a00c01007387 */ /* 0x001fe20000100800 */
[----:B------:R-:W-:-:S03]  /*28570*/  MOV R29, R13 ;  /* 0x0000000d001d7202 */ /* 0x000fc60000000f00 */
[----:B-1----:R-:W-:Y:S04]  /*28580*/  STL.64 [R1+0x70], R24 ;  /* 0x0000701801007387 */ /* 0x002fe80000100a00 */
[----:B------:R-:W-:Y:S04]  /*28590*/  STL.64 [R1+0x78], R26 ;  /* 0x0000781a01007387 */ /* 0x000fe80000100a00 */
[----:B------:R-:W-:Y:S04]  /*285a0*/  STL.64 [R1+0xa8], R14 ;  /* 0x0000a80e01007387 */ /* 0x000fe80000100a00 */
[----:B------:R-:W0:Y:S04]  /*285b0*/  LDSM.16.M88.4 R12, [R3+UR6+0x18100] ;  /* 0x01810006030c783b */ /* 0x000e280008000200 */
[----:B------:R-:W1:Y:S04]  /*285c0*/  LDSM.16.M88.4 R24, [R3+UR6+0x10100] ;  /* 0x010100060318783b */ /* 0x000e680008000200 */
[----:B------:R-:W-:Y:S01]  /*285d0*/  STL [R1+0x3880], R29 ;  /* 0x0038801d01007387 */ /* 0x000fe20000100800 */
[----:B---3--:R-:W-:-:S03]  /*285e0*/  MOV R11, R28 ;  /* 0x0000001c000b7202 */ /* 0x008fc60000000f00 */
[----:B0-----:R0:W-:Y:S04]  /*285f0*/  STL.64 [R1+0xd0], R12 ;  /* 0x0000d00c01007387 */ /* 0x0011e80000100a00 */
[----:B-1----:R-:W-:Y:S04]  /*28600*/  STL.64 [R1+0xc0], R24 ;  /* 0x0000c01801007387 */ /* 0x002fe80000100a00 */
[----:B------:R-:W-:Y:S01]  /*28610*/  STL.64 [R1+0xc8], R26 ;  /* 0x0000c81a01007387 */ /* 0x000fe20000100a00 */
[----:B------:R-:W-:-:S03]  /*28620*/  IMAD.MOV.U32 R28, RZ, RZ, R15 ;  /* 0x000000ffff1c7224 */ /* 0x000fc600078e000f */
[----:B------:R1:W-:Y:S04]  /*28630*/  STL [R1+0xd8], R14 ;  /* 0x0000d80e01007387 */ /* 0x0003e80000100800 */
[----:B0-----:R-:W3:Y:S04]  /*28640*/  LDL.LU R12, [R1+0x60] ;  /* 0x00006000010c7983 */ /* 0x001ee80000300800 */
[----:B------:R-:W3:Y:S04]  /*28650*/  LDL.LU R13, [R1+0x64] ;  /* 0x00006400010d7983 */ /* 0x000ee80000300800 */
[----:B-1----:R-:W3:Y:S04]  /*28660*/  LDL.LU R14, [R1+0x68] ;  /* 0x00006800010e7983 */ /* 0x002ee80000300800 */
[----:B------:R-:W3:Y:S04]  /*28670*/  LDL.LU R15, [R1+0x6c] ;  /* 0x00006c00010f7983 */ /* 0x000ee80000300800 */
[----:B------:R-:W4:Y:S04]  /*28680*/  LDL.LU R24, [R1+0x40] ;  /* 0x0000400001187983 */ /* 0x000f280000300800 */
[----:B------:R-:W4:Y:S04]  /*28690*/  LDL.LU R25, [R1+0x44] ;  /* 0x0000440001197983 */ /* 0x000f280000300800 */
[----:B------:R-:W2:Y:S01]  /*286a0*/  LDL.LU R26, [R1+0x48] ;  /* 0x00004800011a7983 */ /* 0x000ea20000300800 */
[----:B------:R-:W-:-:S03]  /*286b0*/  MOV R27, R0 ;  /* 0x00000000001b7202 */ /* 0x000fc60000000f00 */
[----:B------:R-:W3:Y:S01]  /*286c0*/  LDL.LU R0, [R1+0x3940] ;  /* 0x0039400001007983 */ /* 0x000ee20000300800 */
[----:B------:R-:W-:Y:S02]  /*286d0*/  MOV R29, R7 ;  /* 0x00000007001d7202 */ /* 0x000fe40000000f00 */
[----:B------:R-:W-:Y:S01]  /*286e0*/  MOV R2, R6 ;  /* 0x0000000600027202 */ /* 0x000fe20000000f00 */
[----:B--2---:R-:W-:Y:S04]  /*286f0*/  STL.64 [R1+0x38e8], R26 ;  /* 0x0038e81a01007387 */ /* 0x004fe80000100a00 */
[----:B----4-:R0:W-:Y:S04]  /*28700*/  STL.64 [R1+0x38e0], R24 ;  /* 0x0038e01801007387 */ /* 0x0101e80000100a00 */
[----:B0-----:R-:W2:Y:S04]  /*28710*/  LDL.LU.64 R24, [R1+0xb0] ;  /* 0x0000b00001187983 */ /* 0x001ea80000300a00 */
[----:B------:R-:W4:Y:S04]  /*28720*/  LDL.64 R26, [R1+0xb8] ;  /* 0x0000b800011a7983 */ /* 0x000f280000100a00 */
[----:B------:R0:W-:Y:S04]  /*28730*/  STL [R1+0x3818], R28 ;  /* 0x0038181c01007387 */ /* 0x0001e80000100800 */
[----:B------:R1:W-:Y:S01]  /*28740*/  STL [R1+0x36dc], R3 ;  /* 0x0036dc0301007387 */ /* 0x0003e20000100800 */
[----:B0-----:R-:W-:Y:S01]  /*28750*/  IMAD.MOV.U32 R28, RZ, RZ, R5 ;  /* 0x000000ffff1c7224 */ /* 0x001fe200078e0005 */
[----:B-1----:R-:W-:-:S02]  /*28760*/  MOV R3, R4 ;  /* 0x0000000400037202 */ /* 0x002fc40000000f00 */
[----:B---3--:R-:W0:Y:S04]  /*28770*/  LDSM.16.MT88.4 R4, [R0+UR6+0x22800] ;  /* 0x022800060004783b */ /* 0x008e280008004200 */
[----:B------:R-:W-:Y:S04]  /*28780*/  STL [R1+0x3884], R0 ;  /* 0x0038840001007387 */ /* 0x000fe80000100800 */
[----:B0-----:R-:W-:Y:S04]  /*28790*/  STL.64 [R1+0x3828], R6 ;  /* 0x0038280601007387 */ /* 0x001fe80000100a00 */
[----:B------:R2:W-:Y:S02]  /*287a0*/  STL.64 [R1+0x3820], R4 ;  /* 0x0038200401007387 */ /* 0x0005e40000100a00 */
[----:B--2---:R-:W-:Y:S02]  /*287b0*/  HMMA.16816.F32 R4, R20, R24, R16 ;  /* 0x000000181404723c */ /* 0x004fe40000001810 */
[----:B----4-:R0:W-:Y:S04]  /*287c0*/  STL.64 [R1+0x38f8], R26 ;  /* 0x0038f81a01007387 */ /* 0x0101e80000100a00 */
[----:B0-----:R-:W2:-:S13]  /*287d0*/  LDL R26, [R1+0x98] ;  /* 0x00009800011a7983 */ /* 0x001e9a0000100800 */
[----:B------:R-:W-:Y:S01]  /*287e0*/  IMAD.MOV.U32 R18, RZ, RZ, R6 ;  /* 0x000000ffff127224 */ /* 0x000fe200078e0006 */
[----:B------:R-:W-:Y:S01]  /*287f0*/  MOV R19, R7 ;  /* 0x0000000700137202 */ /* 0x000fe20000000f00 */
[----:B------:R-:W2:Y:S01]  /*28800*/  LDL R27, [R1+0x9c] ;  /* 0x00009c00011b7983 */ /* 0x000ea20000100800 */
[----:B------:R-:W-:Y:S02]  /*28810*/  MOV R16, R4 ;  /* 0x0000000400107202 */ /* 0x000fe40000000f00 */
[----:B------:R-:W-:Y:S01]  /*28820*/  MOV R17, R5 ;  /* 0x0000000500117202 */ /* 0x000fe20000000f00 */
[----:B------:R-:W-:Y:S04]  /*28830*/  STL.64 [R1+0x38d8], R18 ;  /* 0x0038d81201007387 */ /* 0x000fe80000100a00 */
[----:B------:R0:W-:Y:S04]  /*28840*/  STL.64 [R1+0x38d0], R16 ;  /* 0x0038d01001007387 */ /* 0x0001e80000100a00 */
[----:B0-----:R-:W3:Y:S04]  /*28850*/  LDL.LU.64 R16, [R1+0xe0] ;  /* 0x0000e00001107983 */ /* 0x001ee80000300a00 */
[----:B------:R-:W4:Y:S01]  /*28860*/  LDL.LU.64 R18, [R1+0xe8] ;  /* 0x0000e80001127983 */ /* 0x000f220000300a00 */
[----:B---3--:R-:W-:-:S15]  /*28870*/  HMMA.16816.F32 R12, R20, R16, R12 ;  /* 0x00000010140c723c */ /* 0x008fde000000180c */
[----:B------:R-:W-:-:S04]  /*28880*/  NOP ;  /* 0x0000000000007918 */ /* 0x000fc80000000000 */
[----:B------:R0:W-:Y:S01]  /*28890*/  STL.64 [R1+0x68], R14 ;  /* 0x0000680e01007387 */ /* 0x0001e20000100a00 */
[----:B------:R-:W-:Y:S02]  /*288a0*/  MOV R4, R12 ;  /* 0x0000000c00047202 */ /* 0x000fe40000000f00 */
[----:B------:R-:W-:Y:S01]  /*288b0*/  MOV R5, R13 ;  /* 0x0000000d00057202 */ /* 0x000fe20000000f00 */
[----:B0-----:R-:W3:Y:S04]  /*288c0*/  LDL.LU.64 R14, [R1+0x3938] ;  /* 0x00393800010e7983 */ /* 0x001ee80000300a00 */
[----:B------:R-:W2:Y:S04]  /*288d0*/  LDL.LU.64 R12, [R1+0x3930] ;  /* 0x00393000010c7983 */ /* 0x000ea80000300a00 */
[----:B----4-:R3:W-:Y:S02]  /*288e0*/  STL.64 [R1+0x38f0], R18 ;  /* 0x0038f01201007387 */ /* 0x0107e40000100a00 */
[----:B---3--:R-:W-:Y:S01]  /*288f0*/  MOV R18, R14 ;  /* 0x0000000e00127202 */ /* 0x008fe20000000f00 */
[----:B--2---:R-:W-:Y:S01]  /*28900*/  IMAD.MOV.U32 R16, RZ, RZ, R12 ;  /* 0x000000ffff107224 */ /* 0x004fe200078e000c */
[----:B------:R-:W-:Y:S01]  /*28910*/  MOV R17, R13 ;  /* 0x0000000d00117202 */ /* 0x000fe20000000f00 */
[----:B------:R-:W2:Y:S01]  /*28920*/  LDL.LU R12, [R1+0x392c] ;  /* 0x00392c00010c7983 */ /* 0x000ea20000300800 */
[----:B------:R-:W-:-:S03]  /*28930*/  MOV R19, R15 ;  /* 0x0000000f00137202 */ /* 0x000fc60000000f00 */
[----:B------:R-:W2:Y:S04]  /*28940*/  LDL.LU R13, [R1+0x3928] ;  /* 0x00392800010d7983 */ /* 0x000ea80000300800 */
[----:B------:R-:W2:Y:S04]  /*28950*/  LDL.LU R14, [R1+0x3924] ;  /* 0x00392400010e7983 */ /* 0x000ea80000300800 */
[----:B------:R-:W2:Y:S04]  /*28960*/  LDL.LU R15, [R1+0x3920] ;  /* 0x00392000010f7983 */ /* 0x000ea80000300800 */
[----:B------:R-:W-:Y:S04]  /*28970*/  STL.64 [R1+0x3908], R18 ;  /* 0x0039081201007387 */ /* 0x000fe80000100a00 */
[----:B------:R0:W-:Y:S04]  /*28980*/  STL.64 [R1+0x3900], R16 ;  /* 0x0039001001007387 */ /* 0x0001e80000100a00 */
[----:B0-----:R-:W3:Y:S04]  /*28990*/  LDL.LU R16, [R1+0x20] ;  /* 0x0000200001107983 */ /* 0x001ee80000300800 */
[----:B------:R-:W3:Y:S04]  /*289a0*/  LDL.LU R17, [R1+0x24] ;  /* 0x0000240001117983 */ /* 0x000ee80000300800 */
[----:B------:R-:W3:Y:S04]  /*289b0*/  LDL.LU R18, [R1+0x28] ;  /* 0x0000280001127983 */ /* 0x000ee80000300800 */
[----:B------:R-:W3:Y:S04]  /*289c0*/  LDL.LU R19, [R1+0x2c] ;  /* 0x00002c0001137983 */ /* 0x000ee80000300800 */
[----:B------:R0:W-:Y:S02]  /*289d0*/  STL.64 [R1+0x38a0], R4 ;  /* 0x0038a00401007387 */ /* 0x0001e40000100a00 */
[----:B0-----:R-:W-:Y:S01]  /*289e0*/  MOV R5, R28 ;  /* 0x0000001c00057202 */ /* 0x001fe20000000f00 */
[----:B--2---:R-:W-:-:S15]  /*289f0*/  HMMA.16816.F32 R12, R20, R8, R12 ;  /* 0x00000008140c723c */ /* 0x004fde000000180c */
[----:B------:R-:W-:-:S04]  /*28a00*/  NOP ;  /* 0x0000000000007918 */ /* 0x000fc80000000000 */
[----:B------:R-:W-:Y:S01]  /*28a10*/  MOV R22, R14 ;  /* 0x0000000e00167202 */ /* 0x000fe20000000f00 */
[----:B------:R-:W-:Y:S01]  /*28a20*/  IMAD.MOV.U32 R28, RZ, RZ, R12 ;  /* 0x000000ffff1c7224 */ /* 0x000fe200078e000c */
[----:B------:R-:W-:Y:S02]  /*28a30*/  MOV R21, R15 ;  /* 0x0000000f00157202 */ /* 0x000fe40000000f00 */
[----:B------:R-:W-:Y:S01]  /*28a40*/  MOV R23, R13 ;  /* 0x0000000d00177202 */ /* 0x000fe20000000f00 */
[----:B------:R-:W3:Y:S04]  /*28a50*/  LDL.LU.64 R14, [R1+0x3918] ;  /* 0x00391800010e7983 */ /* 0x000ee80000300a00 */
[----:B------:R-:W3:Y:S01]  /*28a60*/  LDL.LU.64 R12, [R1+0x3910] ;  /* 0x00391000010c7983 */ /* 0x000ee20000300a00 */
[----:B------:R-:W-:-:S03]  /*28a70*/  MOV R6, R29 ;  /* 0x0000001d00067202 */ /* 0x000fc60000000f00 */
[----:B------:R-:W-:Y:S01]  /*28a80*/  STL [R1+0x3898], R28 ;  /* 0x0038981c01007387 */ /* 0x000fe20000100800 */
[----:B---3--:R-:W-:Y:S03]  /*28a90*/  HMMA.16816.F32 R24, R12, R26, R16 ;  /* 0x0000001a0c18723c */ /* 0x008fe60000001810 */
[----:B------:R-:W2:Y:S04]  /*28aa0*/  LDL.LU.64 R18, [R1+0x3908] ;  /* 0x0039080001127983 */ /* 0x000ea80000300a00 */
[----:B------:R-:W2:-:S12]  /*28ab0*/  LDL.LU.64 R16, [R1+0x3900] ;  /* 0x0039000001107983 */ /* 0x000e980000300a00 */
[----:B------:R-:W-:Y:S01]  /*28ac0*/  IMAD.MOV.U32 R0, RZ, RZ, R26 ;  /* 0x000000ffff007224 */ /* 0x000fe200078e001a */
[----:B------:R-:W-:Y:S01]  /*28ad0*/  STL.64 [R1+0x20], R24 ;  /* 0x0000201801007387 */ /* 0x000fe20000100a00 */
[----:B------:R-:W-:-:S03]  /*28ae0*/  MOV R29, R27 ;  /* 0x0000001b001d7202 */ /* 0x000fc60000000f00 */
[----:B------:R-:W2:Y:S01]  /*28af0*/  LDL.LU.64 R26, [R1+0x38f8] ;  /* 0x0038f800011a7983 */ /* 0x000ea20000300a00 */
[----:B------:R-:W-:-:S03]  /*28b00*/  MOV R7, R2 ;  /* 0x0000000200077202 */ /* 0x000fc60000000f00 */
[----:B------:R-:W-:Y:S01]  /*28b10*/  STL [R1+0x389c], R0 ;  /* 0x00389c0001007387 */ /* 0x000fe20000100800 */
[----:B--2---:R-:W-:Y:S01]  /*28b20*/  HMMA.16816.F32 R16, R12, R26, R16 ;  /* 0x0000001a0c10723c */ /* 0x004fe20000001810 */
[----:B------:R-:W-:-:S15]  /*28b30*/  MOV R2, R27 ;  /* 0x0000001b00027202 */ /* 0x000fde0000000f00 */
[----:B------:R-:W-:-:S03]  /*28b40*/  NOP ;  /* 0x0000000000007918 */ /* 0x000fc60000000000 */
[----:B------:R-:W-:Y:S04]  /*28b50*/  STL.64 [R1+0x10], R16 ;  /* 0x0000101001007387 */ /* 0x000fe80000100a00 */
[----:B------:R0:W-:Y:S04]  /*28b60*/  STL.64 [R1+0x18], R18 ;  /* 0x0000181201007387 */ /* 0x0001e80000100a00 */
[----:B0-----:R-:W2:Y:S04]  /*28b70*/  LDL.LU.64 R18, [R1+0x38f0] ;  /* 0x0038f00001127983 */ /* 0x001ea80000300a00 */
[----:B------:R-:W2:Y:S04]  /*28b80*/  LDL.LU.64 R26, [R1+0x38e8] ;  /* 0x0038e800011a7983 */ /* 0x000ea80000300a00 */
[----:B------:R-:W2:Y:S01]  /*28b90*/  LDL.LU.64 R24, [R1+0x38e0] ;  /* 0x0038e00001187983 */ /* 0x000ea20000300a00 */
[----:B------:R-:W-:Y:S01]  /*28ba0*/  IMAD.MOV.U32 R4, RZ, RZ, R3 ;  /* 0x000000ffff047224 */ /* 0x000fe200078e0003 */
[----:B--2---:R-:W-:Y:S01]  /*28bb0*/  HMMA.16816.F32 R24, R12, R18, R24 ;  /* 0x000000120c18723c */ /* 0x004fe20000001818 */
[----:B------:R-:W-:Y:S01]  /*28bc0*/  MOV R0, R18 ;  /* 0x0000001200007202 */ /* 0x000fe20000000f00 */
[----:B------:R-:W-:-:S02]  /*28bd0*/  IMAD.MOV.U32 R28, RZ, RZ, R19 ;  /* 0x000000ffff1c7224 */ /* 0x000fc400078e0013 */
[----:B------:R-:W2:Y:S04]  /*28be0*/  LDL.LU.64 R18, [R1+0x38d8] ;  /* 0x0038d80001127983 */ /* 0x000ea80000300a00 */
[----:B------:R-:W3:Y:S11]  /*28bf0*/  LDL.LU.64 R16, [R1+0x38d0] ;  /* 0x0038d00001107983 */ /* 0x000ef60000300a00 */
[----:B------:R-:W-:Y:S01]  /*28c00*/  MOV R8, R26 ;  /* 0x0000001a00087202 */ /* 0x000fe20000000f00 */
[----:B------:R-:W-:Y:S01]  /*28c10*/  IMAD.MOV.U32 R3, RZ, RZ, R27 ;  /* 0x000000ffff037224 */ /* 0x000fe200078e001b */
[----:B------:R-:W-:Y:S01]  /*28c20*/  MOV R20, R24 ;  /* 0x0000001800147202 */ /* 0x000fe20000000f00 */
[----:B------:R-:W4:Y:S01]  /*28c30*/  LDL.LU.64 R26, [R1+0x38c8] ;  /* 0x0038c800011a7983 */ /* 0x000f220000300a00 */
[----:B------:R-:W-:-:S03]  /*28c40*/  MOV R9, R25 ;  /* 0x0000001900097202 */ /* 0x000fc60000000f00 */
[----:B------:R-:W4:Y:S04]  /*28c50*/  LDL.LU.64 R24, [R1+0x38c0] ;  /* 0x0038c00001187983 */ /* 0x000f280000300a00 */
[----:B------:R2:W-:Y:S04]  /*28c60*/  STL.64 [R1+0x3890], R22 ;  /* 0x0038901601007387 */ /* 0x0005e80000100a00 */
[----:B------:R3:W-:Y:S01]  /*28c70*/  STL.64 [R1+0x3888], R20 ;  /* 0x0038881401007387 */ /* 0x0007e20000100a00 */
[----:B--2---:R-:W-:Y:S01]  /*28c80*/  MOV R22, R18 ;  /* 0x0000001200167202 */ /* 0x004fe20000000f00 */
[----:B------:R-:W-:Y:S01]  /*28c90*/  IMAD.MOV.U32 R23, RZ, RZ, R19 ;  /* 0x000000ffff177224 */ /* 0x000fe200078e0013 */
[----:B---3--:R-:W-:-:S02]  /*28ca0*/  MOV R20, R16 ;  /* 0x0000001000147202 */ /* 0x008fc40000000f00 */
[----:B------:R-:W2:Y:S01]  /*28cb0*/  LDL.LU R16, [R1+0x38b8] ;  /* 0x0038b80001107983 */ /* 0x000ea20000300800 */
[----:B------:R-:W-:-:S03]  /*28cc0*/  MOV R21, R17 ;  /* 0x0000001100157202 */ /* 0x000fc60000000f00 */
[----:B------:R-:W2:Y:S04]  /*28cd0*/  LDL.LU R17, [R1+0x38b4] ;  /* 0x0038b40001117983 */ /* 0x000ea80000300800 */
[----:B------:R-:W2:Y:S04]  /*28ce0*/  LDL.LU R18, [R1+0x38b0] ;  /* 0x0038b00001127983 */ /* 0x000ea80000300800 */
[----:B------:R-:W2:Y:S01]  /*28cf0*/  LDL.LU R19, [R1+0x38ac] ;  /* 0x0038ac0001137983 */ /* 0x000ea20000300800 */
[----:B----4-:R-:W-:Y:S03]  /*28d00*/  HMMA.16816.F32 R24, R12, R10, R24 ;  /* 0x0000000a0c18723c */ /* 0x010fe60000001818 */
[----:B------:R-:W2:Y:S04]  /*28d10*/  LDL.LU R14, [R1+0x98] ;  /* 0x00009800010e7983 */ /* 0x000ea80000300800 */
[----:B------:R-:W2:Y:S04]  /*28d20*/  LDL.LU R15, [R1+0x9c] ;  /* 0x00009c00010f7983 */ /* 0x000ea80000300800 */
[----:B------:R-:W-:Y:S08]  /*28d30*/  STL.64 [R1+0x3870], R10 ;  /* 0x0038700a01007387 */ /* 0x000ff00000100a00 */
[----:B------:R0:W-:Y:S04]  /*28d40*/  STL.64 [R1+0x3838], R26 ;  /* 0x0038381a01007387 */ /* 0x0001e80000100a00 */
[----:B------:R-:W-:Y:S04]  /*28d50*/  STL.64 [R1+0x3830], R24 ;  /* 0x0038301801007387 */ /* 0x000fe80000100a00 */
[----:B0-----:R-:W3:Y:S01]  /*28d60*/  LDL.LU R26, [R1+0xb8] ;  /* 0x0000b800011a7983 */ /* 0x001ee20000300800 */
[----:B------:R-:W-:-:S03]  /*28d70*/  MOV R27, R2 ;  /* 0x00000002001b7202 */ /* 0x000fc60000000f00 */
[----:B------:R-:W4:Y:S01]  /*28d80*/  LDL.LU R2, [R1+0x38a8] ;  /* 0x0038a80001027983 */ /* 0x000f220000300800 */
[----:B------:R-:W-:Y:S01]  /*28d90*/  IMAD.MOV.U32 R10, RZ, RZ, R0 ;  /* 0x000000ffff0a7224 */ /* 0x000fe200078e0000 */
[----:B------:R-:W-:Y:S01]  /*28da0*/  MOV R11, R28 ;  /* 0x0000001c000b7202 */ /* 0x000fe20000000f00 */
[----:B--2---:R-:W-:Y:S01]  /*28db0*/  HMMA.16816.F32 R12, R16, R14, R4 ;  /* 0x0000000e100c723c */ /* 0x004fe20000001804 */
[----:B------:R-:W2:-:S15]  /*28dc0*/  LDL.LU.64 R4, [R1+0x38a0] ;  /* 0x0038a00001047983 */ /* 0x000e9e0000300a00 */
[----:B------:R-:W-:-:S03]  /*28dd0*/  NOP ;  /* 0x0000000000007918 */ /* 0x000fc60000000000 */
[----:B------:R-:W-:Y:S01]  /*28de0*/  MOV R7, R14 ;  /* 0x0000000e00077202 */ /* 0x000fe20000000f00 */
[----:B------:R-:W-:Y:S01]  /*28df0*/  STL.64 [R1], R12 ;  /* 0x0000000c01007387 */ /* 0x000fe20000100a00 */
[----:B------:R-:W-:-:S03]  /*28e00*/  MOV R6, R15 ;  /* 0x0000000f00067202 */ /* 0x000fc60000000f00 */
[----:B----4-:R-:W0:Y:S04]  /*28e10*/  LDSM.16.MT88.4 R12, [R2+UR6+0x22c00] ;  /* 0x022c0006020c783b */ /* 0x010e280008004200 */
[----:B------:R1:W-:Y:S04]  /*28e20*/  STL.64 [R1+0x3878], R6 ;  /* 0x0038780601007387 */ /* 0x0003e80000100a00 */
[----:B------:R-:W4:Y:S04]  /*28e30*/  LDL.LU R0, [R1+0x389c] ;  /* 0x00389c0001007983 */ /* 0x000f280000300800 */
[----:B------:R-:W2:Y:S04]  /*28e40*/  LDL.LU R28, [R1+0x3898] ;  /* 0x00389800011c7983 */ /* 0x000ea80000300800 */
[----:B-1----:R-:W2:Y:S04]  /*28e50*/  LDL.LU R6, [R1+0x68] ;  /* 0x0000680001067983 */ /* 0x002ea80000300800 */
[----:B------:R-:W2:Y:S04]  /*28e60*/  LDL.LU R7, [R1+0x6c] ;  /* 0x00006c0001077983 */ /* 0x000ea80000300800 */
[----:B0-----:R-:W-:Y:S04]  /*28e70*/  STL.64 [R1+0x37c8], R14 ;  /* 0x0037c80e01007387 */ /* 0x001fe80000100a00 */
[----:B------:R0:W-:Y:S04]  /*28e80*/  STL.64 [R1+0x37c0], R12 ;  /* 0x0037c00c01007387 */ /* 0x0001e80000100a00 */
[----:B0-----:R-:W2:Y:S04]  /*28e90*/  LDL.LU R12, [R1+0xc0] ;  /* 0x0000c000010c7983 */ /* 0x001ea80000300800 */
[----:B------:R-:W2:Y:S01]  /*28ea0*/  LDL.LU R13, [R1+0xc4] ;  /* 0x0000c400010d7983 */ /* 0x000ea20000300800 */
[----:B---3--:R-:W-:Y:S03]  /*28eb0*/  HMMA.16816.F32 R24, R16, R26, R20 ;  /* 0x0000001a1018723c */ /* 0x008fe60000001814 */
[----:B------:R-:W3:Y:S04]  /*28ec0*/  LDL.LU.64 R22, [R1+0x3890] ;  /* 0x0038900001167983 */ /* 0x000ee80000300a00 */
[----:B------:R-:W3:-:S12]  /*28ed0*/  LDL.LU.64 R20, [R1+0x3888] ;  /* 0x0038880001147983 */ /* 0x000ed80000300a00 */
[----:B------:R-:W-:Y:S02]  /*28ee0*/  MOV R14, R26 ;  /* 0x0000001a000e7202 */ /* 0x000fe40000000f00 */
[----:B------:R-:W-:Y:S01]  /*28ef0*/  MOV R15, R27 ;  /* 0x0000001b000f7202 */ /* 0x000fe20000000f00 */
[----:B------:R-:W-:Y:S04]  /*28f00*/  STL.64 [R1+0x50], R24 ;  /* 0x0000501801007387 */ /* 0x000fe80000100a00 */
[----:B------:R0:W-:Y:S02]  /*28f10*/  STL.64 [R1+0x3848], R14 ;  /* 0x0038480e01007387 */ /* 0x0001e40000100a00 */
[----:B0-----:R-:W-:Y:S01]  /*28f20*/  MOV R15, R29 ;  /* 0x0000001d000f7202 */ /* 0x001fe20000000f00 */
[----:B----4-:R-:W-:Y:S01]  /*28f30*/  IMAD.MOV.U32 R14, RZ, RZ, R0 ;  /* 0x000000ffff0e7224 */ /* 0x010fe200078e0000 */
[----:B--2---:R0:W-:Y:S04]  /*28f40*/  STL.64 [R1+0x3840], R12 ;  /* 0x0038400c01007387 */ /* 0x0041e80000100a00 */
[----:B0-----:R-:W2:Y:S04]  /*28f50*/  LDL.LU R12, [R1+0x20] ;  /* 0x00002000010c7983 */ /* 0x001ea80000300800 */
[----:B------:R-:W2:Y:S04]  /*28f60*/  LDL.LU R13, [R1+0x24] ;  /* 0x00002400010d7983 */ /* 0x000ea80000300800 */
[----:B------:R-:W4:Y:S04]  /*28f70*/  LDL.LU R0, [R1+0x3884] ;  /* 0x0038840001007983 */ /* 0x000f280000300800 */
[----:B------:R-:W4:Y:S01]  /*28f80*/  LDL.LU R29, [R1+0x3880] ;  /* 0x00388000011d7983 */ /* 0x000f220000300800 */
[----:B---3--:R-:W-:-:S03]  /*28f90*/  MOV R24, R20 ;  /* 0x0000001400187202 */ /* 0x008fc60000000f00 */
[----:B------:R0:W-:Y:S02]  /*28fa0*/  STL.64 [R1+0x3868], R14 ;  /* 0x0038680e01007387 */ /* 0x0001e40000100a00 */
[----:B0-----:R-:W-:Y:S01]  /*28fb0*/  IMAD.MOV.U32 R14, RZ, RZ, R22 ;  /* 0x000000ffff0e7224 */ /* 0x001fe200078e0016 */
[----:B------:R-:W-:Y:S01]  /*28fc0*/  MOV R15, R21 ;  /* 0x00000015000f7202 */ /* 0x000fe20000000f00 */
[----:B------:R-:W-:Y:S01]  /*28fd0*/  IMAD.MOV.U32 R26, RZ, RZ, R8 ;  /* 0x000000ffff1a7224 */ /* 0x000fe200078e0008 */
[----:B------:R-:W-:Y:S02]  /*28fe0*/  MOV R25, R9 ;  /* 0x0000000900197202 */ /* 0x000fe40000000f00 */
[----:B------:R-:W-:Y:S01]  /*28ff0*/  HMMA.16816.F32 R8, R16, R10, R4 ;  /* 0x0000000a1008723c */ /* 0x000fe20000001804 */
[----:B--2---:R0:W-:Y:S02]  /*29000*/  STL.64 [R1+0x3860], R12 ;  /* 0x0038600c01007387 */ /* 0x0041e40000100a00 */
[----:B0-----:R-:W-:-:S02]  /*29010*/  MOV R13, R23 ;  /* 0x00000017000d7202 */ /* 0x001fc40000000f00 */
[----:B----4-:R-:W0:Y:S04]  /*29020*/  LDSM.16.MT88.4 R20, [R0+UR6+0x22c00] ;  /* 0x022c00060014783b */ /* 0x010e280008004200 */
[----:B------:R-:W-:Y:S04]  /*29030*/  STL [R1+0x37f0], R0 ;  /* 0x0037f00001007387 */ /* 0x000fe80000100800 */
[----:B0-----:R-:W-:Y:S04]  /*29040*/  STL [R1+0x3778], R20 ;  /* 0x0037781401007387 */ /* 0x001fe80000100800 */
[----:B------:R0:W-:Y:S04]  /*29050*/  STL [R1+0x3774], R21 ;  /* 0x0037741501007387 */ /* 0x0001e80000100800 */
[----:B------:R-:W-:Y:S04]  /*29060*/  STL [R1+0x3770], R22 ;  /* 0x0037701601007387 */ /* 0x000fe80000100800 */
[----:B------:R-:W-:Y:S01]  /*29070*/  STL [R1+0x376c], R23 ;  /* 0x00376c1701007387 */ /* 0x000fe20000100800 */
[----:B0-----:R-:W-:-:S03]  /*29080*/  MOV R21, R29 ;  /* 0x0000001d00157202 */ /* 0x001fc60000000f00 */
[----:B------:R-:W2:Y:S01]  /*29090*/  LDL.LU R20, [R1+0xa0] ;  /* 0x0000a00001147983 */ /* 0x000ea20000300800 */
[----:B------:R-:W-:-:S03]  /*290a0*/  MOV R29, R11 ;  /* 0x0000000b001d7202 */ /* 0x000fc60000000f00 */
[----:B------:R-:W3:Y:S04]  /*290b0*/  LDL.LU.64 R6, [R1+0x3878] ;  /* 0x0038780001067983 */ /* 0x000ee80000300a00 */
[----:B------:R-:W-:Y:S04]  /*290c0*/  STL.64 [R1+0x60], R8 ;  /* 0x0000600801007387 */ /* 0x000fe80000100a00 */
[----:B------:R0:W-:Y:S04]  /*290d0*/  STL [R1+0x68], R10 ;  /* 0x0000680a01007387 */ /* 0x0001e80000100800 */
[----:B0-----:R-:W4:Y:S01]  /*290e0*/  LDL.LU.64 R10, [R1+0x3870] ;  /* 0x00387000010a7983 */ /* 0x001f220000300a00 */
[----:B------:R-:W-:-:S03]  /*290f0*/  MOV R12, R28 ;  /* 0x0000001c000c7202 */ /* 0x000fc60000000f00 */
[----:B------:R-:W2:Y:S04]  /*29100*/  LDL.LU.64 R4, [R1+0xd0] ;  /* 0x0000d00001047983 */ /* 0x000ea80000300a00 */
[----:B----4-:R-:W-:Y:S01]  /*29110*/  HMMA.16816.F32 R16, R16, R10, R12 ;  /* 0x0000000a1010723c */ /* 0x010fe2000000180c */
[----:B------:R-:W4:Y:S04]  /*29120*/  LDL.LU.64 R14, [R1+0x3868] ;  /* 0x00386800010e7983 */ /* 0x000f280000300a00 */
[----:B------:R-:W4:Y:S04]  /*29130*/  LDL.LU.64 R12, [R1+0x3860] ;  /* 0x00386000010c7983 */ /* 0x000f280000300a00 */
[----:B------:R-:W4:Y:S04]  /*29140*/  LDL.LU.64 R10, [R1+0x3858] ;  /* 0x00385800010a7983 */ /* 0x000f280000300a00 */
[----:B------:R-:W4:Y:S06]  /*29150*/  LDL.LU.64 R8, [R1+0x3850] ;  /* 0x0038500001087983 */ /* 0x000f2c0000300a00 */
[----:B------:R0:W-:Y:S04]  /*29160*/  STL.64 [R1+0x30], R16 ;  /* 0x0000301001007387 */ /* 0x0001e80000100a00 */
[----:B0-----:R-:W4:Y:S01]  /*29170*/  LDL.LU.64 R16, [R1+0x70] ;  /* 0x0000700001107983 */ /* 0x001f220000300a00 */
[----:B------:R-:W-:Y:S01]  /*29180*/  MOV R22, R19 ;  /* 0x0000001300167202 */ /* 0x000fe20000000f00 */
[----:B------:R-:W-:Y:S01]  /*29190*/  IMAD.MOV.U32 R23, RZ, RZ, R18 ;  /* 0x000000ffff177224 */ /* 0x000fe200078e0012 */
[----:B------:R-:W-:-:S03]  /*291a0*/  MOV R27, R3 ;  /* 0x00000003001b7202 */ /* 0x000fc60000000f00 */
[----:B------:R-:W-:Y:S04]  /*291b0*/  STL [R1+0x37ec], R22 ;  /* 0x0037ec1601007387 */ /* 0x000fe80000100800 */
[----:B------:R-:W-:Y:S01]  /*291c0*/  STL [R1+0x37e8], R23 ;  /* 0x0037e81701007387 */ /* 0x000fe20000100800 */
[----:B----4-:R-:W-:Y:S01]  /*291d0*/  HMMA.16816.F32 R12, R8, R16, R12 ;  /* 0x00000010080c723c */ /* 0x010fe2000000180c */
[----:B------:R-:W-:Y:S02]  /*291e0*/  MOV R28, R16 ;  /* 0x00000010001c7202 */ /* 0x000fe40000000f00 */
[----:B------:R-:W-:-:S15]  /*291f0*/  MOV R3, R17 ;  /* 0x0000001100037202 */ /* 0x000fde0000000f00 */
[----:B------:R-:W-:Y:S01]  /*29200*/  NOP ;  /* 0x0000000000007918 */ /* 0x000fe20000000000 */
[----:B------:R-:W-:Y:S02]  /*29210*/  MOV R16, R15 ;  /* 0x0000000f00107202 */ /* 0x000fe40000000f00 */
[----:B------:R-:W-:Y:S01]  /*29220*/  MOV R17, R14 ;  /* 0x0000000e00117202 */ /* 0x000fe20000000f00 */
[----:B------:R-:W-:Y:S01]  /*29230*/  IMAD.MOV.U32 R19, RZ, RZ, R12 ;  /* 0x000000ffff137224 */ /* 0x000fe200078e000c */
[----:B------:R-:W-:Y:S01]  /*29240*/  MOV R18, R13 ;  /* 0x0000000d00127202 */ /* 0x000fe20000000f00 */
[----:B------:R-:W4:Y:S04]  /*29250*/  LDL.LU.64 R14, [R1+0x3848] ;  /* 0x00384800010e7983 */ /* 0x000f280000300a00 */
[----:B------:R-:W2:Y:S04]  /*29260*/  LDL.LU.64 R12, [R1+0x3840] ;  /* 0x00384000010c7983 */ /* 0x000ea80000300a00 */
[----:B------:R0:W-:Y:S04]  /*29270*/  STL [R1+0x3800], R16 ;  /* 0x0038001001007387 */ /* 0x0001e80000100800 */
[----:B------:R1:W-:Y:S04]  /*29280*/  STL [R1+0x37fc], R17 ;  /* 0x0037fc1101007387 */ /* 0x0003e80000100800 */
[----:B------:R1:W-:Y:S04]  /*29290*/  STL [R1+0x37f8], R18 ;  /* 0x0037f81201007387 */ /* 0x0003e80000100800 */
[----:B------:R3:W-:Y:S04]  /*292a0*/  STL [R1+0x37f4], R19 ;  /* 0x0037f41301007387 */ /* 0x0007e80000100800 */
[----:B0-----:R-:W4:Y:S04]  /*292b0*/  LDL.LU R16, [R1+0x10] ;  /* 0x0000100001107983 */ /* 0x001f280000300800 */
[----:B-1----:R-:W4:Y:S04]  /*292c0*/  LDL.LU R17, [R1+0x14] ;  /* 0x0000140001117983 */ /* 0x002f280000300800 */
[----:B------:R-:W4:Y:S04]  /*292d0*/  LDL.LU R18, [R1+0x18] ;  /* 0x0000180001127983 */ /* 0x000f280000300800 */
[----:B---3--:R-:W4:Y:S01]  /*292e0*/  LDL.LU R19, [R1+0x1c] ;  /* 0x00001c0001137983 */ /* 0x008f220000300800 */
[C---:B--2---:R-:W-:Y:S08]  /*292f0*/  HMMA.16816.F32 R24, R8.reuse, R12, R24 ;  /* 0x0000000c0818723c */ /* 0x044ff00000001818 */
[----:B----4-:R-:W-:-:S15]  /*29300*/  HMMA.16816.F32 R16, R8, R20, R16 ;  /* 0x000000140810723c */ /* 0x010fde0000001810 */
[----:B------:R-:W-:-:S04]  /*29310*/  NOP ;  /* 0x0000000000007918 */ /* 0x000fc80000000000 */
[----:B------:R-:W-:Y:S02]  /*29320*/  MOV R22, R18 ;  /* 0x0000001200167202 */ /* 0x000fe40000000f00 */
[----:B------:R-:W-:Y:S01]  /*29330*/  MOV R23, R19 ;  /* 0x0000001300177202 */ /* 0x000fe20000000f00 */
[----:B------:R0:W-:Y:S01]  /*29340*/  STL [R1+0x10], R16 ;  /* 0x0000101001007387 */ /* 0x0001e20000100800 */
[----:B------:R-:W-:-:S03]  /*29350*/  IMAD.MOV.U32 R0, RZ, RZ, R17 ;  /* 0x000000ffff007224 */ /* 0x000fc600078e0011 */
[----:B------:R-:W-:Y:S01]  /*29360*/  STL.64 [R1+0x3810], R22 ;  /* 0x0038101601007387 */ /* 0x000fe20000100a00 */
[----:B------:R-:W-:Y:S01]  /*29370*/  MOV R18, R26 ;  /* 0x0000001a00127202 */ /* 0x000fe20000000f00 */
[----:B------:R-:W-:Y:S02]  /*29380*/  IMAD.MOV.U32 R19, RZ, RZ, R27 ;  /* 0x000000ffff137224 */ /* 0x000fe400078e001b */
[----:B------:R1:W-:Y:S01]  /*29390*/  STL.64 [R1+0x3808], R20 ;  /* 0x0038081401007387 */ /* 0x0003e20000100a00 */
[----:B------:R-:W-:Y:S02]  /*293a0*/  MOV R17, R25 ;  /* 0x0000001900117202 */ /* 0x000fe40000000f00 */
[----:B0-----:R-:W-:Y:S01]  /*293b0*/  MOV R16, R24 ;  /* 0x0000001800107202 */ /* 0x001fe20000000f00 */
[----:B-1----:R-:W2:Y:S04]  /*293c0*/  LDL.LU R20, [R1] ;  /* 0x0000000001147983 */ /* 0x002ea80000300800 */
[----:B------:R-:W2:Y:S04]  /*293d0*/  LDL.LU R21, [R1+0x4] ;  /* 0x0000040001157983 */ /* 0x000ea80000300800 */
[----:B------:R-:W3:Y:S04]  /*293e0*/  LDL.LU.64 R26, [R1+0x3838] ;  /* 0x00383800011a7983 */ /* 0x000ee80000300a00 */
[----:B------:R-:W3:Y:S01]  /*293f0*/  LDL.LU.64 R24, [R1+0x3830] ;  /* 0x0038300001187983 */ /* 0x000ee20000300a00 */
[----:B------:R-:W-:Y:S01]  /*29400*/  MOV R22, R7 ;  /* 0x0000000700167202 */ /* 0x000fe20000000f00 */
[----:B------:R-:W-:-:S02]  /*29410*/  IMAD.MOV.U32 R23, RZ, RZ, R6 ;  /* 0x000000ffff177224 */ /* 0x000fc400078e0006 */
[----:B------:R0:W-:Y:S04]  /*29420*/  STL.64 [R1+0x37e0], R12 ;  /* 0x0037e00c01007387 */ /* 0x0001e80000100a00 */
[----:B------:R-:W2:Y:S01]  /*29430*/  LDL.LU.64 R6, [R1+0x3828] ;  /* 0x0038280001067983 */ /* 0x000ea20000300a00 */
[----:B0-----:R-:W-:Y:S02]  /*29440*/  MOV R13, R4 ;  /* 0x00000004000d7202 */ /* 0x001fe40000000f00 */
[----:B------:R-:W-:Y:S01]  /*29450*/  MOV R12, R5 ;  /* 0x00000005000c7202 */ /* 0x000fe20000000f00 */
[----:B---3--:R-:W-:Y:S01]  /*29460*/  HMMA.16816.F32 R24, R8, R4, R24 ;  /* 0x000000040818723c */ /* 0x008fe20000001818 */
[----:B------:R-:W2:Y:S01]  /*29470*/  LDL.LU.64 R4, [R1+0x3820] ;  /* 0x0038200001047983 */ /* 0x000ea20000300a00 */
[----:B------:R-:W-:Y:S01]  /*29480*/  MOV R8, R28 ;  /* 0x0000001c00087202 */ /* 0x000fe20000000f00 */
[----:B------:R-:W-:-:S02]  /*29490*/  IMAD.MOV.U32 R9, RZ, RZ, R3 ;  /* 0x000000ffff097224 */ /* 0x000fc400078e0003 */
[----:B------:R-:W3:-:S14]  /*294a0*/  LDL.LU R28, [R1+0x3818] ;  /* 0x00381800011c7983 */ /* 0x000edc0000300800 */
[----:B------:R0:W-:Y:S04]  /*294b0*/  STL.64 [R1+0x3788], R26 ;  /* 0x0037881a01007387 */ /* 0x0001e80000100a00 */
[----:B0-----:R-:W4:Y:S04]  /*294c0*/  LDL R27, [R1+0x130] ;  /* 0x00013000011b7983 */ /* 0x001f280000100800 */
[----:B------:R-:W-:Y:S01]  /*294d0*/  STL.64 [R1+0x3780], R24 ;  /* 0x0037801801007387 */ /* 0x000fe20000100a00 */
[----:B--2---:R-:W-:Y:S03]  /*294e0*/  HMMA.16816.F32 R8, R4, R8, R20 ;  /* 0x000000080408723c */ /* 0x004fe60000001814 */
[----:B------:R-:W2:Y:S04]  /*294f0*/  LDL.LU.64 R22, [R1+0x3810] ;  /* 0x0038100001167983 */ /* 0x000ea80000300a00 */
[----:B------:R-:W2:-:S12]  /*29500*/  LDL.LU.64 R20, [R1+0x3808] ;  /* 0x0038080001147983 */ /* 0x000e980000300a00 */
[----:B------:R-:W-:Y:S01]  /*29510*/  STL.64 [R1], R8 ;  /* 0x0000000801007387 */ /* 0x000fe20000100a00 */
[----:B------:R-:W-:-:S03]  /*29520*/  MOV R3, R11 ;  /* 0x0000000b00037202 */ /* 0x000fc60000000f00 */
[----:B------:R-:W-:Y:S04]  /*29530*/  STL [R1+0x8], R10 ;  /* 0x0000080a01007387 */ /* 0x000fe80000100800 */
[----:B------:R-:W0:Y:S04]  /*29540*/  LDSM.16.MT88.4 R8, [R2+UR6+0x23000] ;  /* 0x023000060208783b */ /* 0x000e280008004200 */
[----:B------:R-:W-:Y:S04]  /*29550*/  STL [R1+0x377c], R3 ;  /* 0x00377c0301007387 */ /* 0x000fe80000100800 */
[----:B------:R-:W-:Y:S04]  /*29560*/  STL [R1+0x3758], R2 ;  /* 0x0037580201007387 */ /* 0x000fe80000100800 */
[----:B0-----:R0:W-:Y:S04]  /*29570*/  STL.64 [R1+0x3720], R10 ;  /* 0x0037200a01007387 */ /* 0x0011e80000100a00 */
[----:B------:R1:W-:Y:S04]  /*29580*/  STL.64 [R1+0x3718], R8 ;  /* 0x0037180801007387 */ /* 0x0003e80000100a00 */
[----:B0-----:R-:W2:Y:S01]  /*29590*/  LDL.LU R10, [R1+0xd8] ;  /* 0x0000d800010a7983 */ /* 0x001ea20000300800 */
[----:B---3--:R-:W-:Y:S01]  /*295a0*/  IMAD.MOV.U32 R11, RZ, RZ, R28 ;  /* 0x000000ffff0b7224 */ /* 0x008fe200078e001c */
[----:B-1----:R-:W-:-:S02]  /*295b0*/  MOV R8, R13 ;  /* 0x0000000d00087202 */ /* 0x002fc40000000f00 */
[----:B------:R-:W-:Y:S02]  /*295c0*/  MOV R9, R12 ;  /* 0x0000000c00097202 */ /* 0x000fe40000000f00 */
[----:B--2---:R-:W-:Y:S04]  /*295d0*/  STL.64 [R1+0x37d8], R10 ;  /* 0x0037d80a01007387 */ /* 0x004fe80000100a00 */
[----:B------:R-:W-:Y:S04]  /*295e0*/  STL.64 [R1+0x37d0], R8 ;  /* 0x0037d00801007387 */ /* 0x000fe80000100a00 */
[----:B----4-:R-:W0:Y:S04]  /*295f0*/  LDSM.16.M88.4 R8, [R27+UR6+0x180] ;  /* 0x000180061b08783b */ /* 0x010e280008000200 */
[----:B0-----:R-:W-:Y:S04]  /*29600*/  STL.64 [R1+0x80], R8 ;  /* 0x0000800801007387 */ /* 0x001fe80000100a00 */
[----:B------:R-:W-:Y:S04]  /*29610*/  STL.64 [R1+0x88], R10 ;  /* 0x0000880a01007387 */ /* 0x000fe80000100a00 */
[----:B------:R-:W0:Y:S04]  /*29620*/  LDSM.16.M88.4 R8, [R27+UR6+0x8180] ;  /* 0x008180061b08783b */ /* 0x000e280008000200 */
[----:B0-----:R-:W-:Y:S01]  /*29630*/  STL.64 [R1+0xb0], R8 ;  /* 0x0000b00801007387 */ /* 0x001fe20000100a00 */
[----:B------:R-:W-:-:S03]  /*29640*/  MOV R28, R9 ;  /* 0x00000009001c7202 */ /* 0x000fc60000000f00 */
[----:B------:R-:W-:Y:S04]  /*29650*/  STL.64 [R1+0xb8], R10 ;  /* 0x0000b80a01007387 */ /* 0x000fe80000100a00 */
[----:B------:R-:W0:Y:S04]  /*29660*/  LDSM.16.M88.4 R8, [R27+UR6+0x10180] ;  /* 0x010180061b08783b */ /* 0x000e280008000200 */
[----:B------:R-:W1:Y:S04]  /*29670*/  LDSM.16.M88.4 R24, [R27+UR6+0x18180] ;  /* 0x018180061b18783b */ /* 0x000e680008000200 */
[----:B------:R-:W-:Y:S04]  /*29680*/  STL [R1+0x3750], R28 ;  /* 0x0037501c01007387 */ /* 0x000fe80000100800 */
[----:B------:R-:W2:Y:S04]  /*29690*/  LDL.LU R12, [R1+0x50] ;  /* 0x00005000010c7983 */ /* 0x000ea80000300800 */
[----:B0-----:R0:W-:Y:S04]  /*296a0*/  STL.64 [R1+0xe0], R8 ;  /* 0x0000e00801007387 */ /* 0x0011e80000100a00 */
[----:B------:R3:W-:Y:S04]  /*296b0*/  STL.64 [R1+0xe8], R10 ;  /* 0x0000e80a01007387 */ /* 0x0007e80000100a00 */
[----:B------:R-:W2:Y:S04]  /*296c0*/  LDL.LU R13, [R1+0x54] ;  /* 0x00005400010d7983 */ /* 0x000ea80000300800 */
[----:B0-----:R-:W4:Y:S04]  /*296d0*/  LDL.LU R8, [R1+0x60] ;  /* 0x0000600001087983 */ /* 0x001f280000300800 */
[----:B------:R-:W4:Y:S01]  /*296e0*/  LDL.LU R9, [R1+0x64] ;  /* 0x0000640001097983 */ /* 0x000f220000300800 */
[----:B---3--:R-:W-:-:S03]  /*296f0*/  MOV R11, R29 ;  /* 0x0000001d000b7202 */ /* 0x008fc60000000f00 */
[----:B------:R-:W4:Y:S04]  /*29700*/  LDL.LU R10, [R1+0x68] ;  /* 0x00006800010a7983 */ /* 0x000f280000300800 */
[----:B------:R-:W3:Y:S04]  /*29710*/  LDL.LU R29, [R1+0x3804] ;  /* 0x00380400011d7983 */ /* 0x000ee80000300800 */
[----:B-1----:R0:W-:Y:S04]  /*29720*/  STL.64 [R1+0xf0], R24 ;  /* 0x0000f01801007387 */ /* 0x0021e80000100a00 */
[----:B------:R1:W-:Y:S01]  /*29730*/  STL.64 [R1+0xf8], R26 ;  /* 0x0000f81a01007387 */ /* 0x0003e20000100a00 */
[----:B0-----:R-:W-:Y:S01]  /*29740*/  MOV R24, R16 ;  /* 0x0000001000187202 */ /* 0x001fe20000000f00 */
[----:B------:R-:W-:-:S02]  /*29750*/  IMAD.MOV.U32 R25, RZ, RZ, R17 ;  /* 0x000000ffff197224 */ /* 0x000fc400078e0011 */
[----:B------:R-:W2:Y:S01]  /*29760*/  LDL.LU R16, [R1+0x3800] ;  /* 0x0038000001107983 */ /* 0x000ea20000300800 */
[----:B-1----:R-:W-:Y:S02]  /*29770*/  MOV R26, R18 ;  /* 0x00000012001a7202 */ /* 0x002fe40000000f00 */
[----:B------:R-:W-:Y:S01]  /*29780*/  MOV R27, R19 ;  /* 0x00000013001b7202 */ /* 0x000fe20000000f00 */
[----:B------:R-:W3:Y:S04]  /*29790*/  LDL.LU R17, [R1+0x37fc] ;  /* 0x0037fc0001117983 */ /* 0x000ee80000300800 */
[----:B------:R-:W4:Y:S04]  /*297a0*/  LDL.LU R18, [R1+0x37f8] ;  /* 0x0037f80001127983 */ /* 0x000f280000300800 */
[----:B------:R-:W4:Y:S04]  /*297b0*/  LDL.LU R19, [R1+0x37f4] ;  /* 0x0037f40001137983 */ /* 0x000f280000300800 */
[----:B------:R-:W-:Y:S04]  /*297c0*/  STL.64 [R1+0x3798], R26 ;  /* 0x0037981a01007387 */ /* 0x000fe80000100a00 */
[----:B------:R0:W-:Y:S04]  /*297d0*/  STL.64 [R1+0x3790], R24 ;  /* 0x0037901801007387 */ /* 0x0001e80000100a00 */
[----:B0-----:R-:W4:Y:S01]  /*297e0*/  LDL.LU R24, [R1+0x10] ;  /* 0x0000100001187983 */ /* 0x001f220000300800 */
[----:B------:R-:W-:-:S03]  /*297f0*/  MOV R25, R0 ;  /* 0x0000000000197202 */ /* 0x000fc60000000f00 */
[----:B------:R-:W4:Y:S01]  /*29800*/  LDL.LU R0, [R1+0x37f0] ;  /* 0x0037f00001007983 */ /* 0x000f220000300800 */
[----:B------:R-:W-:Y:S01]  /*29810*/  IMAD.MOV.U32 R26, RZ, RZ, R22 ;  /* 0x000000ffff1a7224 */ /* 0x000fe200078e0016 */
[----:B------:R-:W-:Y:S02]  /*29820*/  MOV R27, R23 ;  /* 0x00000017001b7202 */ /* 0x000fe40000000f00 */
[----:B------:R-:W4:Y:S04]  /*29830*/  LDL.LU R22, [R1+0x37ec] ;  /* 0x0037ec0001167983 */ /* 0x000f280000300800 */
[----:B------:R-:W4:Y:S04]  /*29840*/  LDL.LU R23, [R1+0x37e8] ;  /* 0x0037e80001177983 */ /* 0x000f280000300800 */
[----:B------:R2:W-:Y:S02]  /*29850*/  STL.64 [R1+0x37a8], R26 ;  /* 0x0037a81a01007387 */ /* 0x0005e40000100a00 */
[----:B--2---:R-:W-:Y:S01]  /*29860*/  MOV R27, R16 ;  /* 0x00000010001b7202 */ /* 0x004fe20000000f00 */
[----:B---3--:R-:W-:Y:S01]  /*29870*/  IMAD.MOV.U32 R26, RZ, RZ, R17 ;  /* 0x000000ffff1a7224 */ /* 0x008fe200078e0011 */
[----:B----4-:R0:W-:Y:S02]  /*29880*/  STL.64 [R1+0x37a0], R24 ;  /* 0x0037a01801007387 */ /* 0x0101e40000100a00 */
[----:B0-----:R-:W-:-:S02]  /*29890*/  MOV R24, R19 ;  /* 0x0000001300187202 */ /* 0x001fc40000000f00 */
[----:B------:R-:W-:Y:S02]  /*298a0*/  MOV R25, R18 ;  /* 0x0000001200197202 */ /* 0x000fe40000000f00 */
[----:B------:R-:W0:Y:S04]  /*298b0*/  LDSM.16.MT88.4 R16, [R0+UR6+0x23000] ;  /* 0x023000060010783b */ /* 0x000e280008004200 */
[----:B------:R-:W-:Y:S04]  /*298c0*/  STL [R1+0x35c0], R29 ;  /* 0x0035c01d01007387 */ /* 0x000fe80000100800 */
[----:B------:R-:W-:Y:S04]  /*298d0*/  STL [R1+0x3754], R0 ;  /* 0x0037540001007387 */ /* 0x000fe80000100800 */
[----:B0-----:R0:W-:Y:S04]  /*298e0*/  STL [R1+0x36e4], R18 ;  /* 0x0036e41201007387 */ /* 0x0011e80000100800 */
[----:B------:R1:W-:Y:S04]  /*298f0*/  STL [R1+0x36e0], R19 ;  /* 0x0036e01301007387 */ /* 0x0003e80000100800 */
[----:B------:R2:W-:Y:S01]  /*29900*/  STL.64 [R1+0x3728], R16 ;  /* 0x0037281001007387 */ /* 0x0005e20000100a00 */
[----:B0-----:R-:W-:-:S02]  /*29910*/  MOV R18, R23 ;  /* 0x0000001700127202 */ /* 0x001fc40000000f00 */
[----:B-1----:R-:W-:Y:S02]  /*29920*/  MOV R19, R22 ;  /* 0x0000001600137202 */ /* 0x002fe40000000f00 */
[C---:B------:R-:W-:Y:S01]  /*29930*/  HMMA.16816.F32 R20, R4.reuse, R20, R12 ;  /* 0x000000140414723c */ /* 0x040fe2000000180c */
[----:B--2---:R-:W2:Y:S04]  /*29940*/  LDL.LU R16, [R1+0x30] ;  /* 0x0000300001107983 */ /* 0x004ea80000300800 */
[----:B------:R-:W2:Y:S04]  /*29950*/  LDL.LU R17, [R1+0x34] ;  /* 0x0000340001117983 */ /* 0x000ea80000300800 */
[----:B------:R-:W3:Y:S10]  /*29960*/  LDL.LU.64 R12, [R1+0x37e0] ;  /* 0x0037e000010c7983 */ /* 0x000ef40000300a00 */
[----:B------:R0:W-:Y:S01]  /*29970*/  STL.64 [R1+0x50], R20 ;  /* 0x0000501401007387 */ /* 0x0001e20000100a00 */
[----:B------:R-:W-:Y:S01]  /*29980*/  IMAD.MOV.U32 R3, RZ, RZ, R22 ;  /* 0x000000ffff037224 */ /* 0x000fe200078e0016 */
[----:B0-----:R-:W-:Y:S01]  /*29990*/  MOV R20, R23 ;  /* 0x0000001700147202 */ /* 0x001fe20000000f00 */
[----:B---3--:R-:W-:Y:S01]  /*299a0*/  HMMA.16816.F32 R12, R4, R12, R8 ;  /* 0x0000000c040c723c */ /* 0x008fe20000001808 */
[----:B------:R-:W3:Y:S04]  /*299b0*/  LDL.LU.64 R10, [R1+0x37d8] ;  /* 0x0037d800010a7983 */ /* 0x000ee80000300a00 */
[----:B------:R-:W2:-:S14]  /*299c0*/  LDL.LU.64 R8, [R1+0x37d0] ;  /* 0x0037d00001087983 */ /* 0x000e9c0000300a00 */
[----:B------:R-:W-:Y:S01]  /*299d0*/  MOV R22, R13 ;  /* 0x0000000d00167202 */ /* 0x000fe20000000f00 */
[----:B------:R-:W-:Y:S01]  /*299e0*/  IMAD.MOV.U32 R23, RZ, RZ, R14 ;  /* 0x000000ffff177224 */ /* 0x000fe200078e000e */
[----:B------:R-:W-:Y:S02]  /*299f0*/  MOV R21, R12 ;  /* 0x0000000c00157202 */ /* 0x000fe40000000f00 */
[----:B------:R-:W-:Y:S02]  /*29a00*/  MOV R29, R15 ;  /* 0x0000000f001d7202 */ /* 0x000fe40000000f00 */
[----:B------:R-:W4:Y:S04]  /*29a10*/  LDL.LU.64 R14, [R1+0x37c8] ;  /* 0x0037c800010e7983 */ /* 0x000f280000300a00 */
[----:B------:R-:W4:Y:S04]  /*29a20*/  LDL.LU.64 R12, [R1+0x37c0] ;  /* 0x0037c000010c7983 */ /* 0x000f280000300a00 */
[----:B------:R0:W-:Y:S04]  /*29a30*/  STL.64 [R1+0x37b8], R22 ;  /* 0x0037b81601007387 */ /* 0x0001e80000100a00 */
[----:B------:R-:W-:Y:S04]  /*29a40*/  STL.64 [R1+0x37b0], R20 ;  /* 0x0037b01401007387 */ /* 0x000fe80000100a00 */
[----:B0-----:R-:W4:Y:S01]  /*29a50*/  LDL.LU.64 R22, [R1+0x78] ;  /* 0x0000780001167983 */ /* 0x001f220000300a00 */
[----:B--2---:R-:W-:Y:S03]  /*29a60*/  HMMA.16816.F32 R16, R4, R8, R16 ;  /* 0x000000080410723c */ /* 0x004fe60000001810 */
[----:B------:R-:W2:Y:S04]  /*29a70*/  LDL.LU R6, [R1+0xa8] ;  /* 0x0000a80001067983 */ /* 0x000ea80000300800 */
[----:B------:R-:W2:-:S12]  /*29a80*/  LDL.LU R7, [R1+0xac] ;  /* 0x0000ac0001077983 */ /* 0x000e980000300800 */
[----:B------:R0:W-:Y:S04]  /*29a90*/  STL.64 [R1+0x3738], R18 ;  /* 0x0037381201007387 */ /* 0x0001e80000100a00 */
[----:B------:R-:W-:Y:S04]  /*29aa0*/  STL.64 [R1+0x3730], R16 ;  /* 0x0037301001007387 */ /* 0x000fe80000100a00 */
[----:B0-----:R-:W2:Y:S04]  /*29ab0*/  LDL.LU R18, [R1+0xc8] ;  /* 0x0000c80001127983 */ /* 0x001ea80000300800 */
[----:B------:R-:W2:Y:S01]  /*29ac0*/  LDL.LU R19, [R1+0xcc] ;  /* 0x0000cc0001137983 */ /* 0x000ea20000300800 */
[----:B----4-:R-:W-:Y:S01]  /*29ad0*/  HMMA.16816.F32 R24, R12, R22, R24 ;  /* 0x000000160c18723c */ /* 0x010fe20000001818 */
[----:B------:R-:W-:-:S02]  /*29ae0*/  MOV R9, R22 ;  /* 0x0000001600097202 */ /* 0x000fc40000000f00 */
[----:B------:R-:W-:Y:S02]  /*29af0*/  MOV R8, R23 ;  /* 0x0000001700087202 */ /* 0x000fe40000000f00 */
[----:B------:R-:W4:Y:S04]  /*29b00*/  LDL.LU.64 R22, [R1+0x37b8] ;  /* 0x0037b80001167983 */ /* 0x000f280000300a00 */
[----:B------:R-:W2:Y:S10]  /*29b10*/  LDL.LU.64 R20, [R1+0x37b0] ;  /* 0x0037b00001147983 */ /* 0x000eb40000300a00 */
[----:B------:R-:W-:Y:S01]  /*29b20*/  MOV R5, R26 ;  /* 0x0000001a00057202 */ /* 0x000fe20000000f00 */
[----:B------:R-:W-:Y:S01]  /*29b30*/  IMAD.MOV.U32 R0, RZ, RZ, R24 ;  /* 0x000000ffff007224 */ /* 0x000fe200078e0018 */
[----:B------:R-:W-:-:S02]  /*29b40*/  MOV R4, R27 ;  /* 0x0000001b00047202 */ /* 0x000fc40000000f00 */
[----:B------:R-:W-:Y:S01]  /*29b50*/  MOV R28, R25 ;  /* 0x00000019001c7202 */ /* 0x000fe20000000f00 */
[----:B------:R-:W2:Y:S04]  /*29b60*/  LDL.LU.64 R26, [R1+0x37a8] ;  /* 0x0037a800011a7983 */ /* 0x000ea80000300a00 */
[----:B------:R-:W2:Y:S04]  /*29b70*/  LDL.LU.64 R24, [R1+0x37a0] ;  /* 0x0037a00001187983 */ /* 0x000ea80000300a00 */
[----:B------:R-:W-:Y:S04]  /*29b80*/  STL [R1+0x3768], R4 ;  /* 0x0037680401007387 */ /* 0x000fe80000100800 */
[----:B------:R-:W-:Y:S04]  /*29b90*/  STL [R1+0x3764], R5 ;  /* 0x0037640501007387 */ /* 0x000fe80000100800 */
[----:B------:R-:W-:Y:S04]  /*29ba0*/  STL [R1+0x3760], R28 ;  /* 0x0037601c01007387 */ /* 0x000fe80000100800 */
[----:B------:R-:W-:Y:S01]  /*29bb0*/  STL [R1+0x375c], R0 ;  /* 0x00375c0001007387 */ /* 0x000fe20000100800 */
[----:B--2---:R-:W-:-:S15]  /*29bc0*/  HMMA.16816.F32 R24, R12, R6, R24 ;  /* 0x000000060c18723c */ /* 0x004fde0000001818 */
[----:B------:R-:W-:-:S04]  /*29bd0*/  NOP ;  /* 0x0000000000007918 */ /* 0x000fc80000000000 */
[----:B------:R-:W-:Y:S01]  /*29be0*/  STL.64 [R1+0x10], R24 ;  /* 0x0000101801007387 */ /* 0x000fe20000100a00 */
[----:B------:R-:W-:-:S03]  /*29bf0*/  IMAD.MOV.U32 R2, RZ, RZ, R26 ;  /* 0x000000ffff027224 */ /* 0x000fc600078e001a */
[----:B------:R0:W-:Y:S04]  /*29c00*/  STL [R1+0x1c], R27 ;  /* 0x00001c1b01007387 */ /* 0x0001e80000100800 */
[----:B0-----:R-:W2:Y:S04]  /*29c10*/  LDL.LU.64 R26, [R1+0x3798] ;  /* 0x00379800011a7983 */ /* 0x001ea80000300a00 */
[----:B------:R-:W2:Y:S02]  /*29c20*/  LDL.LU.64 R24, [R1+0x3790] ;  /* 0x0037900001187983 */ /* 0x000ea40000300a00 */
[----:B--2---:R-:W-:-:S15]  /*29c30*/  HMMA.16816.F32 R24, R12, R18, R24 ;  /* 0x000000120c18723c */ /* 0x004fde0000001818 */
[----:B------:R-:W-:-:S04]  /*29c40*/  NOP ;  /* 0x0000000000007918 */ /* 0x000fc80000000000 */
[----:B------:R-:W-:Y:S01]  /*29c50*/  MOV R28, R26 ;  /* 0x0000001a001c7202 */ /* 0x000fe20000000f00 */
[----:B------:R-:W-:Y:S01]  /*29c60*/  IMAD.MOV.U32 R0, RZ, RZ, R27 ;  /* 0x000000ffff007224 */ /* 0x000fe200078e001b */
[----:B------:R-:W-:Y:S01]  /*29c70*/  MOV R4, R24 ;  /* 0x0000001800047202 */ /* 0x000fe20000000f00 */
[----:B------:R-:W2:Y:S01]  /*29c80*/  LDL.LU.64 R26, [R1+0x3788] ;  /* 0x00378800011a7983 */ /* 0x000ea20000300a00 */
[----:B------:R-:W-:-:S03]  /*29c90*/  MOV R5, R25 ;  /* 0x0000001900057202 */ /* 0x000fc60000000f00 */
[----:B------:R-:W2:Y:S04]  /*29ca0*/  LDL.LU.64 R24, [R1+0x3780] ;  /* 0x0037800001187983 */ /* 0x000ea80000300a00 */
[----:B------:R0:W-:Y:S04]  /*29cb0*/  STL.64 [R1+0x3748], R18 ;  /* 0x0037481201007387 */ /* 0x0001e80000100a00 */
[----:B------:R-:W4:Y:S04]  /*29cc0*/  LDL.LU R16, [R1+0x50] ;  /* 0x0000500001107983 */ /* 0x000f280000300800 */
[----:B------:R-:W4:Y:S01]  /*29cd0*/  LDL.LU R17, [R1+0x54] ;  /* 0x0000540001117983 */ /* 0x000f220000300800 */
[----:B0-----:R-:W-:-:S03]  /*29ce0*/  MOV R18, R3 ;  /* 0x0000000300127202 */ /* 0x001fc60000000f00 */
[----:B------:R-:W4:Y:S01]  /*29cf0*/  LDL.LU R3, [R1+0x377c] ;  /* 0x00377c0001037983 */ /* 0x000f220000300800 */
[----:B------:R-:W-:-:S03]  /*29d00*/  MOV R19, R20 ;  /* 0x0000001400137202 */ /* 0x000fc60000000f00 */
[----:B------:R-:W4:Y:S04]  /*29d10*/  LDL.LU R20, [R1+0x3778] ;  /* 0x0037780001147983 */ /* 0x000f280000300800 */
[----:B---3--:R0:W-:Y:S01]  /*29d20*/  STL.64 [R1+0x3740], R10 ;  /* 0x0037400a01007387 */ /* 0x0081e20000100a00 */
[----:B--2---:R-:W-:Y:S01]  /*29d30*/  HMMA.16816.F32 R24, R12, R10, R24 ;  /* 0x0000000a0c18723c */ /* 0x004fe20000001818 */
[----:B------:R-:W-:Y:S01]  /*29d40*/  IMAD.MOV.U32 R15, RZ, RZ, R8 ;  /* 0x000000ffff0f7224 */ /* 0x000fe200078e0008 */
[----:B------:R-:W-:Y:S02]  /*29d50*/  MOV R14, R9 ;  /* 0x00000009000e7202 */ /* 0x000fe40000000f00 */
[----:B------:R-:W-:Y:S02]  /*29d60*/  MOV R8, R21 ;  /* 0x0000001500087202 */ /* 0x000fe40000000f00 */
[----:B------:R-:W2:Y:S01]  /*29d70*/  LDL.LU R21, [R1+0x3774] ;  /* 0x0037740001157983 */ /* 0x000ea20000300800 */
[----:B----4-:R-:W-:-:S02]  /*29d80*/  MOV R9, R22 ;  /* 0x0000001600097202 */ /* 0x010fc40000000f00 */
[----:B0-----:R-:W-:Y:S01]  /*29d90*/  MOV R10, R23 ;  /* 0x00000017000a7202 */ /* 0x001fe20000000f00 */
[----:B------:R-:W2:Y:S04]  /*29da0*/  LDL.LU R22, [R1+0x3770] ;  /* 0x0037700001167983 */ /* 0x000ea80000300800 */
[----:B------:R-:W2:Y:S05]  /*29db0*/  LDL.LU R23, [R1+0x376c] ;  /* 0x00376c0001177983 */ /* 0x000eaa0000300800 */
[----:B------:R-:W-:Y:S04]  /*29dc0*/  STL.64 [R1+0x36f0], R26 ;  /* 0x0036f01a01007387 */ /* 0x000fe80000100a00 */
[----:B------:R0:W-:Y:S04]  /*29dd0*/  STL.64 [R1+0x36e8], R24 ;  /* 0x0036e81801007387 */ /* 0x0001e80000100a00 */
[----:B0-----:R-:W2:Y:S04]  /*29de0*/  LDL.LU R24, [R1] ;  /* 0x0000000001187983 */ /* 0x001ea80000300800 */
[----:B------:R-:W2:Y:S04]  /*29df0*/  LDL.LU R25, [R1+0x4] ;  /* 0x0000040001197983 */ /* 0x000ea80000300800 */
[----:B------:R-:W2:Y:S01]  /*29e00*/  LDL.LU R26, [R1+0x8] ;  /* 0x00000800011a7983 */ /* 0x000ea20000300800 */
[----:B------:R-:W-:-:S07]  /*29e10*/  MOV R27, R3 ;  /* 0x00000003001b7202 */ /* 0x000fce0000000f00 */
[----:B--2---:R-:W-:Y:S01]  /*29e20*/  HMMA.16816.F32 R12, R20, R14, R24 ;  /* 0x0000000e140c723c */ /* 0x004fe20000001818 */
[----:B------:R-:W-:Y:S01]  /*29e30*/  IMAD.MOV.U32 R24, RZ, RZ, R4 ;  /* 0x000000ffff187224 */ /* 0x000fe200078e0004 */
[----:B------:R-:W-:Y:S02]  /*29e40*/  MOV R26, R28 ;  /* 0x0000001c001a7202 */ /* 0x000fe40000000f00 */
[----:B------:R-:W-:Y:S02]  /*29e50*/  MOV R27, R0 ;  /* 0x00000000001b7202 */ /* 0x000fe40000000f00 */
[----:B------:R-:W-:-:S13]  /*29e60*/  MOV R25, R5 ;  /* 0x0000000500197202 */ /* 0x000fda0000000f00 */
[----:B------:R-:W-:Y:S04]  /*29e70*/  STL.64 [R1], R12 ;  /* 0x0000000c01007387 */ /* 0x000fe80000100a00 */
[----:B------:R-:W2:Y:S04]  /*29e80*/  LDL.LU R4, [R1+0x3768] ;  /* 0x0037680001047983 */ /* 0x000ea80000300800 */
[----:B------:R-:W3:Y:S04]  /*29e90*/  LDL.LU R5, [R1+0x3764] ;  /* 0x0037640001057983 */ /* 0x000ee80000300800 */
[----:B------:R-:W4:Y:S04]  /*29ea0*/  LDL.LU R28, [R1+0x3760] ;  /* 0x00376000011c7983 */ /* 0x000f280000300800 */
[----:B------:R-:W2:Y:S04]  /*29eb0*/  LDL.LU R0, [R1+0x375c] ;  /* 0x00375c0001007983 */ /* 0x000ea80000300800 */
[----:B------:R0:W-:Y:S04]  /*29ec0*/  STL.64 [R1+0x3700], R26 ;  /* 0x0037001a01007387 */ /* 0x0001e80000100a00 */
[----:B------:R1:W-:Y:S01]  /*29ed0*/  STL.64 [R1+0x36f8], R24 ;  /* 0x0036f81801007387 */ /* 0x0003e20000100a00 */
[----:B0-----:R-:W-:-:S03]  /*29ee0*/  IMAD.MOV.U32 R26, RZ, RZ, R2 ;  /* 0x000000ffff1a7224 */ /* 0x001fc600078e0002 */
[----:B-1----:R-:W2:Y:S04]  /*29ef0*/  LDL.LU R24, [R1+0x10] ;  /* 0x0000100001187983 */ /* 0x002ea80000300800 */
[----:B------:R-:W2:Y:S04]  /*29f00*/  LDL.LU R25, [R1+0x14] ;  /* 0x0000140001197983 */ /* 0x000ea80000300800 */
[----:B------:R-:W2:Y:S04]  /*29f10*/  LDL.LU R2, [R1+0x3758] ;  /* 0x0037580001027983 */ /* 0x000ea80000300800 */
[----:B------:R-:W3:Y:S01]  /*29f20*/  LDL.LU R27, [R1+0x1c] ;  /* 0x00001c00011b7983 */ /* 0x000ee20000300800 */
[----:B------:R-:W-:Y:S01]  /*29f30*/  IMAD.MOV.U32 R11, RZ, RZ, R29 ;  /* 0x000000ffff0b7224 */ /* 0x000fe200078e001d */
[----:B------:R-:W-:-:S02]  /*29f40*/  MOV R3, R14 ;  /* 0x0000000e00037202 */ /* 0x000fc40000000f00 */
[----:B------:R-:W-:Y:S02]  /*29f50*/  MOV R29, R15 ;  /* 0x0000000f001d7202 */ /* 0x000fe40000000f00 */
[----:B--2---:R-:W0:Y:S04]  /*29f60*/  LDSM.16.MT88.4 R12, [R2+UR6+0x23400] ;  /* 0x02340006020c783b */ /* 0x004e280008004200 */
[----:B---3--:R-:W-:Y:S04]  /*29f70*/  STL.64 [R1+0x3710], R26 ;  /* 0x0037101a01007387 */ /* 0x008fe80000100a00 */
[----:B------:R1:W-:Y:S02]  /*29f80*/  STL.64 [R1+0x3708], R24 ;  /* 0x0037081801007387 */ /* 0x0003e40000100a00 */
[----:B-1----:R-:W-:-:S02]  /*29f90*/  MOV R24, R0 ;  /* 0x0000000000187202 */ /* 0x002fc40000000f00 */
[----:B------:R-:W2:Y:S01]  /*29fa0*/  LDL.LU R0, [R1+0x3754] ;  /* 0x0037540001007983 */ /* 0x000ea20000300800 */
[----:B----4-:R-:W-:-:S03]  /*29fb0*/  MOV R25, R28 ;  /* 0x0000001c00197202 */ /* 0x010fc60000000f00 */
[----:B------:R-:W3:Y:S01]  /*29fc0*/  LDL.LU R28, [R1+0x3750] ;  /* 0x00375000011c7983 */ /* 0x000ee20000300800 */
[----:B------:R-:W-:Y:S01]  /*29fd0*/  MOV R26, R5 ;  /* 0x00000005001a7202 */ /* 0x000fe20000000f00 */
[----:B------:R-:W-:Y:S02]  /*29fe0*/  IMAD.MOV.U32 R27, RZ, RZ, R4 ;  /* 0x000000ffff1b7224 */ /* 0x000fe400078e0004 */
[C---:B------:R-:W-:Y:S01]  /*29ff0*/  HMMA.16816.F32 R4, R20.reuse, R6, R16 ;  /* 0x000000061404723c */ /* 0x040fe20000001810 */
[----:B0-----:R-:W-:Y:S04]  /*2a000*/  STL.64 [R1+0x36a0], R14 ;  /* 0x0036a00e01007387 */ /* 0x001fe80000100a00 */
[----:B------:R0:W-:Y:S04]  /*2a010*/  STL.64 [R1+0x3698], R12 ;  /* 0x0036980c01007387 */ /* 0x0001e80000100a00 */
[----:B0-----:R-:W4:Y:S04]  /*2a020*/  LDL.LU R12, [R1+0xe0] ;  /* 0x0000e000010c7983 */ /* 0x001f280000300800 */
[----:B------:R-:W4:Y:S04]  /*2a030*/  LDL.LU R13, [R1+0xe4] ;  /* 0x0000e400010d7983 */ /* 0x000f280000300800 */
[----:B------:R-:W3:Y:S04]  /*2a040*/  LDL.LU.64 R18, [R1+0x3748] ;  /* 0x0037480001127983 */ /* 0x000ee80000300a00 */
[----:B------:R-:W-:Y:S04]  /*2a050*/  STL.64 [R1+0x50], R4 ;  /* 0x0000500401007387 */ /* 0x000fe80000100a00 */
[----:B------:R-:W-:Y:S04]  /*2a060*/  STL.64 [R1+0x58], R6 ;  /* 0x0000580601007387 */ /* 0x000fe80000100a00 */
[----:B--2---:R-:W0:Y:S04]  /*2a070*/  LDSM.16.MT88.4 R4, [R0+UR6+0x23400] ;  /* 0x023400060004783b */ /* 0x004e280008004200 */
[----:B------:R-:W-:Y:S01]  /*2a080*/  STL [R1+0x36c0], R0 ;  /* 0x0036c00001007387 */ /* 0x000fe20000100800 */
[----:B---3--:R-:W-:Y:S03]  /*2a090*/  HMMA.16816.F32 R16, R20, R18, R8 ;  /* 0x000000121410723c */ /* 0x008fe60000001808 */
[----:B0-----:R-:W-:Y:S04]  /*2a0a0*/  STL.64 [R1+0x3658], R6 ;  /* 0x0036580601007387 */ /* 0x001fe80000100a00 */
[----:B------:R0:W-:Y:S04]  /*2a0b0*/  STL.64 [R1+0x3650], R4 ;  /* 0x0036500401007387 */ /* 0x0001e80000100a00 */
[----:B0-----:R-:W2:Y:S04]  /*2a0c0*/  LDL.LU.64 R4, [R1+0xf0] ;  /* 0x0000f00001047983 */ /* 0x001ea80000300a00 */
[----:B------:R-:W3:Y:S04]  /*2a0d0*/  LDL.LU.64 R6, [R1+0xf8] ;  /* 0x0000f80001067983 */ /* 0x000ee80000300a00 */
[----:B------:R-:W2:Y:S01]  /*2a0e0*/  LDL.LU.64 R10, [R1+0x3740] ;  /* 0x00374000010a7983 */ /* 0x000ea20000300a00 */
[----:B------:R-:W-:-:S03]  /*2a0f0*/  MOV R15, R18 ;  /* 0x00000012000f7202 */ /* 0x000fc60000000f00 */
[----:B------:R0:W-:Y:S01]  /*2a100*/  STL.64 [R1+0x60], R16 ;  /* 0x0000601001007387 */ /* 0x0001e20000100a00 */
[----:B------:R-:W-:-:S03]  /*2a110*/  MOV R14, R19 ;  /* 0x00000013000e7202 */ /* 0x000fc60000000f00 */
[----:B------:R-:W2:Y:S04]  /*2a120*/  LDL.LU.64 R18, [R1+0x3738] ;  /* 0x0037380001127983 */ /* 0x000ea80000300a00 */
[----:B0-----:R-:W2:Y:S04]  /*2a130*/  LDL.LU.64 R16, [R1+0x3730] ;  /* 0x0037300001107983 */ /* 0x001ea80000300a00 */
[----:B------:R-:W-:Y:S04]  /*2a140*/  STL [R1+0x36c8], R14 ;  /* 0x0036c80e01007387 */ /* 0x000fe80000100800 */
[----:B------:R-:W-:Y:S01]  /*2a150*/  STL [R1+0x36c4], R15 ;  /* 0x0036c40f01007387 */ /* 0x000fe20000100800 */
[----:B--2---:R-:W-:Y:S03]  /*2a160*/  HMMA.16816.F32 R20, R20, R10, R16 ;  /* 0x0000000a1414723c */ /* 0x004fe60000001810 */
[----:B------:R-:W2:Y:S04]  /*2a170*/  LDL.LU.64 R16, [R1+0x3728] ;  /* 0x0037280001107983 */ /* 0x000ea80000300a00 */
[----:B------:R-:W2:Y:S04]  /*2a180*/  LDL.LU.64 R10, [R1+0x3720] ;  /* 0x00372000010a7983 */ /* 0x000ea80000300a00 */
[----:B------:R-:W2:Y:S08]  /*2a190*/  LDL.LU.64 R8, [R1+0x3718] ;  /* 0x0037180001087983 */ /* 0x000eb00000300a00 */
[----:B------:R0:W-:Y:S04]  /*2a1a0*/  STL.64 [R1+0x30], R20 ;  /* 0x0000301401007387 */ /* 0x0001e80000100a00 */
[----:B------:R1:W-:Y:S04]  /*2a1b0*/  STL.64 [R1+0x38], R22 ;  /* 0x0000381601007387 */ /* 0x0003e80000100a00 */
[----:B0-----:R-:W2:Y:S02]  /*2a1c0*/  LDL.LU.64 R20, [R1+0x80] ;  /* 0x0000800001147983 */ /* 0x001ea40000300a00 */
[----:B--2---:R-:W-:Y:S01]  /*2a1d0*/  HMMA.16816.F32 R24, R8, R20, R24 ;  /* 0x000000140818723c */ /* 0x004fe20000001818 */
[----:B------:R-:W-:Y:S01]  /*2a1e0*/  MOV R18, R20 ;  /* 0x0000001400127202 */ /* 0x000fe20000000f00 */
[----:B------:R-:W-:-:S15]  /*2a1f0*/  IMAD.MOV.U32 R19, RZ, RZ, R21 ;  /* 0x000000ffff137224 */ /* 0x000fde00078e0015 */
[----:B------:R-:W-:Y:S02]  /*2a200*/  NOP ;  /* 0x0000000000007918 */ /* 0x000fe40000000000 */
[----:B------:R-:W-:Y:S01]  /*2a210*/  IMAD.MOV.U32 R20, RZ, RZ, R27 ;  /* 0x000000ffff147224 */ /* 0x000fe200078e001b */
[----:B------:R-:W-:Y:S02]  /*2a220*/  MOV R21, R26 ;  /* 0x0000001a00157202 */ /* 0x000fe40000000f00 */
[----:B-1----:R-:W-:Y:S02]  /*2a230*/  MOV R22, R25 ;  /* 0x0000001900167202 */ /* 0x002fe40000000f00 */
[----:B------:R-:W-:Y:S01]  /*2a240*/  MOV R23, R24 ;  /* 0x0000001800177202 */ /* 0x000fe20000000f00 */
[----:B------:R-:W2:Y:S04]  /*2a250*/  LDL.LU.64 R26, [R1+0x3710] ;  /* 0x00371000011a7983 */ /* 0x000ea80000300a00 */
[----:B------:R-:W2:Y:S04]  /*2a260*/  LDL.LU.64 R24, [R1+0x3708] ;  /* 0x0037080001187983 */ /* 0x000ea80000300a00 */
[----:B------:R0:W-:Y:S04]  /*2a270*/  STL [R1+0x36d8], R20 ;  /* 0x0036d81401007387 */ /* 0x0001e80000100800 */
[----:B------:R1:W-:Y:S04]  /*2a280*/  STL [R1+0x36d4], R21 ;  /* 0x0036d41501007387 */ /* 0x0003e80000100800 */
[----:B------:R-:W-:Y:S04]  /*2a290*/  STL [R1+0x36d0], R22 ;  /* 0x0036d01601007387 */ /* 0x000fe80000100800 */
[----:B------:R2:W-:Y:S04]  /*2a2a0*/  STL [R1+0x36cc], R23 ;  /* 0x0036cc1701007387 */ /* 0x0005e80000100800 */
[----:B0-----:R-:W2:Y:S01]  /*2a2b0*/  LDL R20, [R1+0xb0] ;  /* 0x0000b00001147983 */ /* 0x001ea20000100800 */
[----:B-1----:R-:W-:-:S07]  /*2a2c0*/  MOV R21, R28 ;  /* 0x0000001c00157202 */ /* 0x002fce0000000f00 */
[----:B--2---:R-:W-:Y:S01]  /*2a2d0*/  HMMA.16816.F32 R20, R8, R20, R24 ;  /* 0x000000140814723c */ /* 0x004fe20000001818 */
[----:B------:R-:W4:Y:S04]  /*2a2e0*/  LDL.LU.64 R26, [R1+0x3700] ;  /* 0x00370000011a7983 */ /* 0x000f280000300a00 */
[----:B------:R-:W4:-:S14]  /*2a2f0*/  LDL.LU.64 R24, [R1+0x36f8] ;  /* 0x0036f80001187983 */ /* 0x000f1c0000300a00 */
[----:B------:R-:W-:Y:S01]  /*2a300*/  IMAD.MOV.U32 R0, RZ, RZ, R22 ;  /* 0x000000ffff007224 */ /* 0x000fe200078e0016 */
[----:B------:R-:W-:Y:S02]  /*2a310*/  MOV R28, R23 ;  /* 0x00000017001c7202 */ /* 0x000fe40000000f00 */
[----:B------:R-:W-:Y:S02]  /*2a320*/  MOV R14, R20 ;  /* 0x00000014000e7202 */ /* 0x000fe40000000f00 */
[----:B------:R-:W-:Y:S01]  /*2a330*/  MOV R15, R21 ;  /* 0x00000015000f7202 */ /* 0x000fe20000000f00 */
[----:B----4-:R-:W-:-:S15]  /*2a340*/  HMMA.16816.F32 R24, R8, R12, R24 ;  /* 0x0000000c0818723c */ /* 0x010fde0000001818 */
[----:B------:R-:W-:-:S04]  /*2a350*/  NOP ;  /* 0x0000000000007918 */ /* 0x000fc80000000000 */
[----:B------:R-:W-:Y:S01]  /*2a360*/  IMAD.MOV.U32 R22, RZ, RZ, R26 ;  /* 0x000000ffff167224 */ /* 0x000fe200078e001a */
[----:B------:R-:W-:Y:S02]  /*2a370*/  MOV R23, R27 ;  /* 0x0000001b00177202 */ /* 0x000fe40000000f00 */
[----:B------:R-:W-:Y:S02]  /*2a380*/  MOV R20, R24 ;  /* 0x0000001800147202 */ /* 0x000fe40000000f00 */
[----:B------:R-:W-:Y:S01]  /*2a390*/  MOV R21, R25 ;  /* 0x0000001900157202 */ /* 0x000fe20000000f00 */
[----:B------:R-:W2:Y:S04]  /*2a3a0*/  LDL.LU.64 R26, [R1+0x36f0] ;  /* 0x0036f000011a7983 */ /* 0x000ea80000300a00 */
[----:B------:R-:W2:Y:S04]  /*2a3b0*/  LDL.LU.64 R24, [R1+0x36e8] ;  /* 0x0036e80001187983 */ /* 0x000ea80000300a00 */
[----:B------:R-:W-:Y:S01]  /*2a3c0*/  STL.64 [R1+0x36a8], R12 ;  /* 0x0036a80c01007387 */ /* 0x000fe20000100a00 */
[----:B--2---:R-:W-:Y:S01]  /*2a3d0*/  HMMA.16816.F32 R24, R8, R4, R24 ;  /* 0x000000040818723c */ /* 0x004fe20000001818 */
[----:B------:R-:W-:-:S02]  /*2a3e0*/  MOV R8, R18 ;  /* 0x0000001200087202 */ /* 0x000fc40000000f00 */
[----:B------:R-:W-:Y:S01]  /*2a3f0*/  MOV R9, R19 ;  /* 0x0000001300097202 */ /* 0x000fe20000000f00 */
[----:B------:R-:W2:Y:S04]  /*2a400*/  LDL.LU R18, [R1+0x36e4] ;  /* 0x0036e40001127983 */ /* 0x000ea80000300800 */
[----:B------:R-:W2:Y:S04]  /*2a410*/  LDL.LU R19, [R1+0x36e0] ;  /* 0x0036e00001137983 */ /* 0x000ea80000300800 */
[----:B---3--:R-:W-:Y:S04]  /*2a420*/  STL.64 [R1+0x36b8], R6 ;  /* 0x0036b80601007387 */ /* 0x008fe80000100a00 */
[----:B------:R0:W-:Y:S04]  /*2a430*/  STL.64 [R1+0x36b0], R4 ;  /* 0x0036b00401007387 */ /* 0x0001e80000100a00 */
[----:B0-----:R-:W2:Y:S04]  /*2a440*/  LDL.LU R4, [R1] ;  /* 0x0000000001047983 */ /* 0x001ea80000300800 */
[----:B------:R-:W2:Y:S01]  /*2a450*/  LDL.LU R5, [R1+0x4] ;  /* 0x0000040001057983 */ /* 0x000ea20000300800 */
[----:B------:R-:W-:-:S03]  /*2a460*/  IMAD.MOV.U32 R6, RZ, RZ, R3 ;  /* 0x000000ffff067224 */ /* 0x000fc600078e0003 */
[----:B------:R-:W3:Y:S01]  /*2a470*/  LDL.LU R3, [R1+0x36dc] ;  /* 0x0036dc0001037983 */ /* 0x000ee20000300800 */
[----:B------:R-:W-:-:S03]  /*2a480*/  MOV R7, R29 ;  /* 0x0000001d00077202 */ /* 0x000fc60000000f00 */
[----:B------:R-:W-:Y:S04]  /*2a490*/  STL.64 [R1+0x3668], R26 ;  /* 0x0036681a01007387 */ /* 0x000fe80000100a00 */
[----:B------:R0:W-:Y:S04]  /*2a4a0*/  STL.64 [R1+0x3660], R24 ;  /* 0x0036601801007387 */ /* 0x0001e80000100a00 */
[----:B------:R-:W-:Y:S01]  /*2a4b0*/  STL [R1+0x364c], R2 ;  /* 0x00364c0201007387 */ /* 0x000fe20000100800 */
[----:B0-----:R-:W-:Y:S01]  /*2a4c0*/  MOV R24, R20 ;  /* 0x0000001400187202 */ /* 0x001fe20000000f00 */
[----:B------:R-:W-:Y:S01]  /*2a4d0*/  IMAD.MOV.U32 R25, RZ, RZ, R21 ;  /* 0x000000ffff197224 */ /* 0x000fe200078e0015 */
[----:B------:R-:W-:-:S02]  /*2a4e0*/  MOV R26, R22 ;  /* 0x00000016001a7202 */ /* 0x000fc40000000f00 */
[----:B------:R-:W-:Y:S01]  /*2a4f0*/  MOV R27, R23 ;  /* 0x00000017001b7202 */ /* 0x000fe20000000f00 */
[----:B--2---:R-:W-:Y:S01]  /*2a500*/  HMMA.16816.F32 R4, R16, R8, R4 ;  /* 0x000000081004723c */ /* 0x004fe20000001804 */
[----:B------:R-:W0:-:S15]  /*2a510*/  LDSM.16.MT88.4 R8, [R2+UR6+0x23800] ;  /* 0x023800060208783b */ /* 0x000e1e0008004200 */
[----:B------:R-:W-:-:S03]  /*2a520*/  NOP ;  /* 0x0000000000007918 */ /* 0x000fc60000000000 */
[----:B------:R-:W-:Y:S04]  /*2a530*/  STL.64 [R1], R4 ;  /* 0x0000000401007387 */ /* 0x000fe80000100a00 */
[----:B------:R-:W-:Y:S04]  /*2a540*/  STL.64 [R1+0x8], R6 ;  /* 0x0000080601007387 */ /* 0x000fe80000100a00 */
[----:B---3--:R-:W1:Y:S04]  /*2a550*/  LDSM.16.M88.4 R4, [R3+UR6+0x8180] ;  /* 0x008180060304783b */ /* 0x008e680008000200 */
[----:B0-----:R-:W-:Y:S04]  /*2a560*/  STL.64 [R1+0x3618], R10 ;  /* 0x0036180a01007387 */ /* 0x001fe80000100a00 */
[----:B------:R-:W-:Y:S04]  /*2a570*/  STL.64 [R1+0x3610], R8 ;  /* 0x0036100801007387 */ /* 0x000fe80000100a00 */
[----:B------:R-:W0:Y:S04]  /*2a580*/  LDSM.16.M88.4 R8, [R3+UR6+0x180] ;  /* 0x000180060308783b */ /* 0x000e280008000200 */
[----:B-1----:R-:W-:Y:S01]  /*2a590*/  STL [R1+0x90], R4 ;  /* 0x0000900401007387 */ /* 0x002fe20000100800 */
[----:B------:R-:W-:-:S03]  /*2a5a0*/  MOV R29, R5 ;  /* 0x00000005001d7202 */ /* 0x000fc60000000f00 */
[----:B0-----:R0:W-:Y:S04]  /*2a5b0*/  STL.64 [R1+0x70], R8 ;  /* 0x0000700801007387 */ /* 0x0011e80000100a00 */
[----:B------:R1:W-:Y:S04]  /*2a5c0*/  STL.64 [R1+0x78], R10 ;  /* 0x0000780a01007387 */ /* 0x0003e80000100a00 */
[----:B------:R2:W-:Y:S04]  /*2a5d0*/  STL.64 [R1+0x98], R6 ;  /* 0x0000980601007387 */ /* 0x0005e80000100a00 */
[----:B0-----:R-:W3:Y:S04]  /*2a5e0*/  LDL.LU R8, [R1+0x30] ;  /* 0x0000300001087983 */ /* 0x001ee80000300800 */
[----:B------:R-:W3:Y:S04]  /*2a5f0*/  LDL.LU R9, [R1+0x34] ;  /* 0x0000340001097983 */ /* 0x000ee80000300800 */
[----:B-1----:R-:W3:Y:S04]  /*2a600*/  LDL.LU R10, [R1+0x38] ;  /* 0x00003800010a7983 */ /* 0x002ee80000300800 */
[----:B------:R-:W3:Y:S04]  /*2a610*/  LDL.LU R11, [R1+0x3c] ;  /* 0x00003c00010b7983 */ /* 0x000ee80000300800 */
[----:B------:R-:W4:Y:S04]  /*2a620*/  LDL.LU R12, [R1+0xb0] ;  /* 0x0000b000010c7983 */ /* 0x000f280000300800 */
[----:B------:R-:W4:Y:S04]  /*2a630*/  LDL.LU R13, [R1+0xb4] ;  /* 0x0000b400010d7983 */ /* 0x000f280000300800 */
[----:B------:R-:W4:Y:S04]  /*2a640*/  LDL.LU R4, [R1+0x50] ;  /* 0x0000500001047983 */ /* 0x000f280000300800 */
[----:B------:R-:W4:Y:S04]  /*2a650*/  LDL.LU R5, [R1+0x54] ;  /* 0x0000540001057983 */ /* 0x000f280000300800 */
[----:B--2---:R-:W4:Y:S04]  /*2a660*/  LDL.LU R6, [R1+0x58] ;  /* 0x0000580001067983 */ /* 0x004f280000300800 */
[----:B------:R-:W4:Y:S04]  /*2a670*/  LDL.LU R7, [R1+0x5c] ;  /* 0x00005c0001077983 */ /* 0x000f280000300800 */
[----:B------:R-:W2:Y:S04]  /*2a680*/  LDL.LU R20, [R1+0x36d8] ;  /* 0x0036d80001147983 */ /* 0x000ea80000300800 */
[----:B------:R-:W3:Y:S04]  /*2a690*/  LDL.LU R21, [R1+0x36d4] ;  /* 0x0036d40001157983 */ /* 0x000ee80000300800 */
[----:B------:R-:W4:Y:S04]  /*2a6a0*/  LDL.LU R22, [R1+0x36d0] ;  /* 0x0036d00001167983 */ /* 0x000f280000300800 */
[----:B------:R-:W4:Y:S04]  /*2a6b0*/  LDL.LU R23, [R1+0x36cc] ;  /* 0x0036cc0001177983 */ /* 0x000f280000300800 */
[----:B------:R-:W-:Y:S04]  /*2a6c0*/  STL.64 [R1+0x3678], R26 ;  /* 0x0036781a01007387 */ /* 0x000fe80000100a00 */
[----:B------:R0:W-:Y:S02]  /*2a6d0*/  STL.64 [R1+0x3670], R24 ;  /* 0x0036701801007387 */ /* 0x0001e40000100a00 */
[----:B0-----:R-:W-:Y:S01]  /*2a6e0*/  MOV R24, R14 ;  /* 0x0000000e00187202 */ /* 0x001fe20000000f00 */
[----:B------:R-:W-:Y:S01]  /*2a6f0*/  IMAD.MOV.U32 R25, RZ, RZ, R15 ;  /* 0x000000ffff197224 */ /* 0x000fe200078e000f */
[----:B------:R-:W4:Y:S04]  /*2a700*/  LDL.LU R14, [R1+0x36c8] ;  /* 0x0036c800010e7983 */ /* 0x000f280000300800 */
[----:B------:R-:W4:Y:S01]  /*2a710*/  LDL.LU R15, [R1+0x36c4] ;  /* 0x0036c400010f7983 */ /* 0x000f220000300800 */
[----:B------:R-:W-:-:S03]  /*2a720*/  MOV R26, R0 ;  /* 0x00000000001a7202 */ /* 0x000fc60000000f00 */
[----:B------:R-:W4:Y:S01]  /*2a730*/  LDL.LU R0, [R1+0x36c0] ;  /* 0x0036c00001007983 */ /* 0x000f220000300800 */
[----:B------:R-:W-:-:S05]  /*2a740*/  MOV R27, R28 ;  /* 0x0000001c001b7202 */ /* 0x000fca0000000f00 */
[----:B------:R2:W-:Y:S04]  /*2a750*/  STL.64 [R1+0x3688], R26 ;  /* 0x0036881a01007387 */ /* 0x0005e80000100a00 */
[----:B------:R4:W-:Y:S04]  /*2a760*/  STL.64 [R1+0x3680], R24 ;  /* 0x0036801801007387 */ /* 0x0009e80000100a00 */
[----:B------:R-:W-:Y:S01]  /*2a770*/  STL [R1+0x3640], R29 ;  /* 0x0036401d01007387 */ /* 0x000fe20000100800 */
[----:B--2---:R-:W-:Y:S02]  /*2a780*/  MOV R27, R20 ;  /* 0x00000014001b7202 */ /* 0x004fe40000000f00 */
[----:B---3--:R-:W-:Y:S01]  /*2a790*/  MOV R26, R21 ;  /* 0x00000015001a7202 */ /* 0x008fe20000000f00 */
[----:B----4-:R-:W-:Y:S01]  /*2a7a0*/  IMAD.MOV.U32 R25, RZ, RZ, R22 ;  /* 0x000000ffff197224 */ /* 0x010fe200078e0016 */
[----:B------:R-:W-:-:S02]  /*2a7b0*/  MOV R24, R23 ;  /* 0x0000001700187202 */ /* 0x000fc40000000f00 */
[----:B------:R-:W0:Y:S04]  /*2a7c0*/  LDSM.16.M88.4 R20, [R3+UR6+0x10180] ;  /* 0x010180060314783b */ /* 0x000e280008000200 */
[----:B0-----:R-:W-:Y:S04]  /*2a7d0*/  STL [R1+0xc0], R20 ;  /* 0x0000c01401007387 */ /* 0x001fe80000100800 */
[----:B------:R-:W-:Y:S01]  /*2a7e0*/  STL.64 [R1+0xc8], R22 ;  /* 0x0000c81601007387 */ /* 0x000fe20000100a00 */
[----:B------:R-:W-:-:S03]  /*2a7f0*/  MOV R28, R21 ;  /* 0x00000015001c7202 */ /* 0x000fc60000000f00 */
[----:B------:R-:W0:Y:S04]  /*2a800*/  LDSM.16.M88.4 R20, [R3+UR6+0x18180] ;  /* 0x018180060314783b */ /* 0x000e280008000200 */
[----:B------:R-:W-:Y:S04]  /*2a810*/  STL [R1+0x3644], R28 ;  /* 0x0036441c01007387 */ /* 0x000fe80000100800 */
[----:B------:R-:W-:Y:S04]  /*2a820*/  STL [R1+0x348c], R3 ;  /* 0x00348c0301007387 */ /* 0x000fe80000100800 */
[----:B0-----:R-:W-:Y:S04]  /*2a830*/  STL.64 [R1+0xd0], R20 ;  /* 0x0000d01401007387 */ /* 0x001fe80000100a00 */
[----:B------:R-:W-:Y:S04]  /*2a840*/  STL.64 [R1+0xd8], R22 ;  /* 0x0000d81601007387 */ /* 0x000fe80000100a00 */
[----:B------:R-:W0:Y:S04]  /*2a850*/  LDSM.16.MT88.4 R20, [R0+UR6+0x23800] ;  /* 0x023800060014783b */ /* 0x000e280008004200 */
[----:B------:R-:W-:Y:S04]  /*2a860*/  STL [R1+0x3648], R0 ;  /* 0x0036480001007387 */ /* 0x000fe80000100800 */
[----:B0-----:R0:W-:Y:S02]  /*2a870*/  STL.64 [R1+0x35e8], R22 ;  /* 0x0035e81601007387 */ /* 0x0011e40000100a00 */
[----:B0-----:R-:W-:Y:S01]  /*2a880*/  IMAD.MOV.U32 R22, RZ, RZ, R15 ;  /* 0x000000ffff167224 */ /* 0x001fe200078e000f */
[----:B------:R-:W-:-:S02]  /*2a890*/  MOV R23, R14 ;  /* 0x0000000e00177202 */ /* 0x000fc40000000f00 */
[----:B------:R-:W-:Y:S01]  /*2a8a0*/  HMMA.16816.F32 R12, R16, R12, R4 ;  /* 0x0000000c100c723c */ /* 0x000fe20000001804 */
[----:B------:R0:W-:Y:S04]  /*2a8b0*/  STL.64 [R1+0x35e0], R20 ;  /* 0x0035e01401007387 */ /* 0x0001e80000100a00 */
[----:B0-----:R-:W2:Y:S04]  /*2a8c0*/  LDL.LU R20, [R1+0x60] ;  /* 0x0000600001147983 */ /* 0x001ea80000300800 */
[----:B------:R-:W2:Y:S04]  /*2a8d0*/  LDL.LU R21, [R1+0x64] ;  /* 0x0000640001157983 */ /* 0x000ea80000300800 */
[----:B------:R-:W3:Y:S04]  /*2a8e0*/  LDL.LU.64 R6, [R1+0x36b8] ;  /* 0x0036b80001067983 */ /* 0x000ee80000300a00 */
[----:B------:R-:W4:Y:S04]  /*2a8f0*/  LDL.LU.64 R4, [R1+0x36b0] ;  /* 0x0036b00001047983 */ /* 0x000f280000300a00 */
[----:B------:R0:W-:Y:S04]  /*2a900*/  STL.64 [R1+0x50], R12 ;  /* 0x0000500c01007387 */ /* 0x0001e80000100a00 */
[----:B------:R2:W-:Y:S04]  /*2a910*/  STL [R1+0x58], R14 ;  /* 0x0000580e01007387 */ /* 0x0005e80000100800 */
[----:B0-----:R-:W2:Y:S01]  /*2a920*/  LDL.LU.64 R12, [R1+0x36a8] ;  /* 0x0036a800010c7983 */ /* 0x001ea20000300a00 */
[----:B------:R-:W-:-:S02]  /*2a930*/  MOV R3, R15 ;  /* 0x0000000f00037202 */ /* 0x000fc40000000f00 */
[----:B--2---:R-:W-:-:S15]  /*2a940*/  HMMA.16816.F32 R12, R16, R12, R20 ;  /* 0x0000000c100c723c */ /* 0x004fde0000001814 */
[----:B------:R-:W-:-:S04]  /*2a950*/  NOP ;  /* 0x0000000000007918 */ /* 0x000fc80000000000 */
[----:B------:R0:W-:Y:S01]  /*2a960*/  STL.64 [R1+0x68], R14 ;  /* 0x0000680e01007387 */ /* 0x0001e20000100a00 */
[----:B------:R-:W-:Y:S01]  /*2a970*/  MOV R20, R12 ;  /* 0x0000000c00147202 */ /* 0x000fe20000000f00 */
[----:B------:R-:W-:Y:S02]  /*2a980*/  IMAD.MOV.U32 R21, RZ, RZ, R13 ;  /* 0x000000ffff157224 */ /* 0x000fe400078e000d */
[----:B0-----:R-:W2:Y:S04]  /*2a990*/  LDL.LU.64 R14, [R1+0x36a0] ;  /* 0x0036a000010e7983 */ /* 0x001ea80000300a00 */
[----:B------:R-:W2:Y:S04]  /*2a9a0*/  LDL.LU.64 R12, [R1+0x3698] ;  /* 0x00369800010c7983 */ /* 0x000ea80000300a00 */
[----:B---3--:R0:W-:Y:S04]  /*2a9b0*/  STL.64 [R1+0x3690], R6 ;  /* 0x0036900601007387 */ /* 0x0081e80000100a00 */
[----:B0-----:R-:W2:Y:S01]  /*2a9c0*/  LDL.LU.64 R6, [R1+0x88] ;  /* 0x0000880001067983 */ /* 0x001ea20000300a00 */
[----:B----4-:R-:W-:Y:S03]  /*2a9d0*/  HMMA.16816.F32 R8, R16, R4, R8 ;  /* 0x000000041008723c */ /* 0x010fe60000001808 */
[----:B------:R-:W3:Y:S04]  /*2a9e0*/  LDL.LU R18, [R1+0xb8] ;  /* 0x0000b80001127983 */ /* 0x000ee80000300800 */
[----:B------:R-:W3:-:S12]  /*2a9f0*/  LDL.LU R19, [R1+0xbc] ;  /* 0x0000bc0001137983 */ /* 0x000ed80000300800 */
[----:B------:R0:W-:Y:S04]  /*2aa00*/  STL.64 [R1+0x3628], R10 ;  /* 0x0036280a01007387 */ /* 0x0001e80000100a00 */
[----:B------:R-:W-:Y:S04]  /*2aa10*/  STL.64 [R1+0x3620], R8 ;  /* 0x0036200801007387 */ /* 0x000fe80000100a00 */
[----:B0-----:R-:W4:Y:S04]  /*2aa20*/  LDL.LU R10, [R1+0xe8] ;  /* 0x0000e800010a7983 */ /* 0x001f280000300800 */
[----:B------:R-:W4:Y:S01]  /*2aa30*/  LDL.LU R11, [R1+0xec] ;  /* 0x0000ec00010b7983 */ /* 0x000f220000300800 */
[----:B--2---:R-:W-:Y:S01]  /*2aa40*/  HMMA.16816.F32 R24, R12, R6, R24 ;  /* 0x000000060c18723c */ /* 0x004fe20000001818 */
[----:B------:R-:W-:-:S02]  /*2aa50*/  MOV R23, R6 ;  /* 0x0000000600177202 */ /* 0x000fc40000000f00 */
[----:B------:R-:W-:Y:S02]  /*2aa60*/  MOV R22, R7 ;  /* 0x0000000700167202 */ /* 0x000fe40000000f00 */
[----:B------:R-:W2:-:S14]  /*2aa70*/  LDL.LU.64 R6, [R1+0x3690] ;  /* 0x0036900001067983 */ /* 0x000e9c0000300a00 */
[----:B------:R-:W-:Y:S02]  /*2aa80*/  MOV R29, R26 ;  /* 0x0000001a001d7202 */ /* 0x000fe40000000f00 */
[----:B------:R-:W-:Y:S02]  /*2aa90*/  MOV R17, R27 ;  /* 0x0000001b00117202 */ /* 0x000fe40000000f00 */
[----:B------:R-:W-:Y:S01]  /*2aaa0*/  MOV R0, R24 ;  /* 0x0000001800007202 */ /* 0x000fe20000000f00 */
[----:B------:R-:W-:Y:S01]  /*2aab0*/  IMAD.MOV.U32 R28, RZ, RZ, R25 ;  /* 0x000000ffff1c7224 */ /* 0x000fe200078e0019 */
[----:B------:R-:W3:Y:S04]  /*2aac0*/  LDL.LU.64 R26, [R1+0x3688] ;  /* 0x00368800011a7983 */ /* 0x000ee80000300a00 */
[----:B------:R-:W3:Y:S02]  /*2aad0*/  LDL.LU.64 R24, [R1+0x3680] ;  /* 0x0036800001187983 */ /* 0x000ee40000300a00 */
[----:B---3--:R-:W-:-:S15]  /*2aae0*/  HMMA.16816.F32 R24, R12, R18, R24 ;  /* 0x000000120c18723c */ /* 0x008fde0000001818 */
[----:B------:R-:W-:-:S04]  /*2aaf0*/  NOP ;  /* 0x0000000000007918 */ /* 0x000fc80000000000 */
[----:B------:R-:W-:Y:S04]  /*2ab00*/  STL.64 [R1+0x10], R24 ;  /* 0x0000101801007387 */ /* 0x000fe80000100a00 */
[----:B------:R0:W-:Y:S01]  /*2ab10*/  STL [R1+0x1c], R27 ;  /* 0x00001c1b01007387 */ /* 0x0001e20000100800 */
[----:B------:R-:W-:-:S03]  /*2ab20*/  MOV R2, R26 ;  /* 0x0000001a00027202 */ /* 0x000fc60000000f00 */
[----:B0-----:R-:W4:Y:S04]  /*2ab30*/  LDL.LU.64 R26, [R1+0x3678] ;  /* 0x00367800011a7983 */ /* 0x001f280000300a00 */
[----:B------:R-:W4:Y:S02]  /*2ab40*/  LDL.LU.64 R24, [R1+0x3670] ;  /* 0x0036700001187983 */ /* 0x000f240000300a00 */
[----:B----4-:R-:W-:-:S15]  /*2ab50*/  HMMA.16816.F32 R24, R12, R10, R24 ;  /* 0x0000000a0c18723c */ /* 0x010fde0000001818 */
[----:B------:R-:W-:-:S04]  /*2ab60*/  NOP ;  /* 0x0000000000007918 */ /* 0x000fc80000000000 */
[----:B------:R-:W-:Y:S04]  /*2ab70*/  STL.64 [R1+0x40], R24 ;  /* 0x0000401801007387 */ /* 0x000fe80000100a00 */
[----:B------:R0:W-:Y:S04]  /*2ab80*/  STL.64 [R1+0x48], R26 ;  /* 0x0000481a01007387 */ /* 0x0001e80000100a00 */
[----:B0-----:R-:W3:Y:S04]  /*2ab90*/  LDL.LU.64 R26, [R1+0x3668] ;  /* 0x00366800011a7983 */ /* 0x001ee80000300a00 */
[----:B------:R-:W3:Y:S04]  /*2aba0*/  LDL.LU.64 R24, [R1+0x3660] ;  /* 0x0036600001187983 */ /* 0x000ee80000300a00 */
[----:B------:R0:W-:Y:S04]  /*2abb0*/  STL.64 [R1+0x3638], R10 ;  /* 0x0036380a01007387 */ /* 0x0001e80000100a00 */
[----:B------:R-:W4:Y:S04]  /*2abc0*/  LDL.LU R8, [R1+0x50] ;  /* 0x0000500001087983 */ /* 0x000f280000300800 */
[----:B------:R-:W4:Y:S01]  /*2abd0*/  LDL.LU R9, [R1+0x54] ;  /* 0x0000540001097983 */ /* 0x000f220000300800 */
[----:B--2---:R-:W-:Y:S01]  /*2abe0*/  MOV R16, R6 ;  /* 0x0000000600107202 */ /* 0x004fe20000000f00 */
[----:B0-----:R-:W-:-:S02]  /*2abf0*/  IMAD.MOV.U32 R11, RZ, RZ, R3 ;  /* 0x000000ffff0b7224 */ /* 0x001fc400078e0003 */
[----:B------:R-:W4:Y:S01]  /*2ac00*/  LDL.LU R10, [R1+0x58] ;  /* 0x00005800010a7983 */ /* 0x000f220000300800 */
[----:B------:R-:W-:Y:S01]  /*2ac10*/  MOV R3, R7 ;  /* 0x0000000700037202 */ /* 0x000fe20000000f00 */
[----:B---3--:R-:W-:Y:S02]  /*2ac20*/  HMMA.16816.F32 R24, R12, R6, R24 ;  /* 0x000000060c18723c */ /* 0x008fe40000001818 */
[----:B------:R-:W2:Y:S04]  /*2ac30*/  LDL.LU.64 R6, [R1+0x3658] ;  /* 0x0036580001067983 */ /* 0x000ea80000300a00 */
[----:B------:R-:W2:-:S13]  /*2ac40*/  LDL.LU.64 R4, [R1+0x3650] ;  /* 0x0036500001047983 */ /* 0x000e9a0000300a00 */
[----:B------:R-:W-:Y:S04]  /*2ac50*/  STL.64 [R1+0x35f8], R26 ;  /* 0x0035f81a01007387 */ /* 0x000fe80000100a00 */
[----:B------:R0:W-:Y:S04]  /*2ac60*/  STL.64 [R1+0x35f0], R24 ;  /* 0x0035f01801007387 */ /* 0x0001e80000100a00 */
[----:B0-----:R-:W2:Y:S04]  /*2ac70*/  LDL.LU R24, [R1] ;  /* 0x0000000001187983 */ /* 0x001ea80000300800 */
[----:B------:R-:W2:Y:S04]  /*2ac80*/  LDL.LU R25, [R1+0x4] ;  /* 0x0000040001197983 */ /* 0x000ea80000300800 */
[----:B------:R-:W2:Y:S04]  /*2ac90*/  LDL.LU R26, [R1+0x8] ;  /* 0x00000800011a7983 */ /* 0x000ea80000300800 */
[----:B------:R-:W2:Y:S01]  /*2aca0*/  LDL.LU R27, [R1+0xc] ;  /* 0x00000c00011b7983 */ /* 0x000ea20000300800 */
[----:B------:R-:W-:Y:S01]  /*2acb0*/  MOV R14, R23 ;  /* 0x00000017000e7202 */ /* 0x000fe20000000f00 */
[----:B------:R-:W-:-:S07]  /*2acc0*/  IMAD.MOV.U32 R15, RZ, RZ, R22 ;  /* 0x000000ffff0f7224 */ /* 0x000fce00078e0016 */
[----:B--2---:R-:W-:Y:S01]  /*2acd0*/  HMMA.16816.F32 R12, R4, R14, R24 ;  /* 0x0000000e040c723c */ /* 0x004fe20000001818 */
[----:B------:R-:W-:-:S15]  /*2ace0*/  MOV R26, R2 ;  /* 0x00000002001a7202 */ /* 0x000fde0000000f00 */
[----:B------:R-:W-:-:S03]  /*2acf0*/  NOP ;  /* 0x0000000000007918 */ /* 0x000fc60000000000 */
[----:B------:R-:W-:Y:S02]  /*2ad00*/  MOV R23, R14 ;  /* 0x0000000e00177202 */ /* 0x000fe40000000f00 */
[----:B------:R-:W-:Y:S01]  /*2ad10*/  MOV R22, R15 ;  /* 0x0000000f00167202 */ /* 0x000fe20000000f00 */
[----:B------:R-:W-:Y:S04]  /*2ad20*/  STL.64 [R1], R12 ;  /* 0x0000000c01007387 */ /* 0x000fe80000100a00 */
[----:B------:R0:W-:Y:S04]  /*2ad30*/  STL.64 [R1+0x3630], R22 ;  /* 0x0036301601007387 */ /* 0x0001e80000100a00 */
[----:B0-----:R-:W2:Y:S04]  /*2ad40*/  LDL.LU R22, [R1+0x68] ;  /* 0x0000680001167983 */ /* 0x001ea80000300800 */
[----:B------:R-:W2:Y:S04]  /*2ad50*/  LDL.LU R23, [R1+0x6c] ;  /* 0x00006c0001177983 */ /* 0x000ea80000300800 */
[----:B------:R-:W3:Y:S04]  /*2ad60*/  LDL.LU R24, [R1+0x10] ;  /* 0x0000100001187983 */ /* 0x000ee80000300800 */
[----:B------:R-:W3:Y:S04]  /*2ad70*/  LDL.LU R25, [R1+0x14] ;  /* 0x0000140001197983 */ /* 0x000ee80000300800 */
[----:B------:R-:W2:Y:S04]  /*2ad80*/  LDL.LU R2, [R1+0x364c] ;  /* 0x00364c0001027983 */ /* 0x000ea80000300800 */
[----:B------:R-:W3:Y:S04]  /*2ad90*/  LDL.LU R27, [R1+0x1c] ;  /* 0x00001c00011b7983 */ /* 0x000ee80000300800 */
[----:B--2---:R-:W0:Y:S04]  /*2ada0*/  LDSM.16.MT88.4 R12, [R2+UR6+0x23c00] ;  /* 0x023c0006020c783b */ /* 0x004e280008004200 */
[----:B---3--:R-:W-:Y:S04]  /*2adb0*/  STL.64 [R1+0x3608], R26 ;  /* 0x0036081a01007387 */ /* 0x008fe80000100a00 */
[----:B------:R1:W-:Y:S02]  /*2adc0*/  STL.64 [R1+0x3600], R24 ;  /* 0x0036001801007387 */ /* 0x0003e40000100a00 */
[----:B-1----:R-:W-:-:S02]  /*2add0*/  IMAD.MOV.U32 R24, RZ, RZ, R0 ;  /* 0x000000ffff187224 */ /* 0x002fc400078e0000 */
[----:B------:R-:W2:Y:S01]  /*2ade0*/  LDL.LU R0, [R1+0x3648] ;  /* 0x0036480001007983 */ /* 0x000ea20000300800 */
[----:B------:R-:W-:-:S03]  /*2adf0*/  MOV R25, R28 ;  /* 0x0000001c00197202 */ /* 0x000fc60000000f00 */
[----:B------:R-:W3:Y:S01]  /*2ae00*/  LDL.LU R28, [R1+0x3644] ;  /* 0x00364400011c7983 */ /* 0x000ee20000300800 */
[----:B------:R-:W-:-:S03]  /*2ae10*/  MOV R26, R29 ;  /* 0x0000001d001a7202 */ /* 0x000fc60000000f00 */
[----:B------:R-:W3:Y:S04]  /*2ae20*/  LDL.LU R29, [R1+0x3640] ;  /* 0x00364000011d7983 */ /* 0x000ee80000300800 */
[----:B------:R-:W-:Y:S01]  /*2ae30*/  STL [R1+0x35d8], R2 ;  /* 0x0035d80201007387 */ /* 0x000fe20000100800 */
[----:B------:R-:W-:-:S03]  /*2ae40*/  MOV R27, R17 ;  /* 0x00000011001b7202 */ /* 0x000fc60000000f00 */
[----:B0-----:R0:W-:Y:S04]  /*2ae50*/  STL.64 [R1+0x3578], R14 ;  /* 0x0035780e01007387 */ /* 0x0011e80000100a00 */
[----:B------:R-:W-:Y:S01]  /*2ae60*/  STL.64 [R1+0x3570], R12 ;  /* 0x0035700c01007387 */ /* 0x000fe20000100a00 */
[----:B0-----:R-:W-:Y:S02]  /*2ae70*/  IMAD.MOV.U32 R14, RZ, RZ, R16 ;  /* 0x000000ffff0e7224 */ /* 0x001fe400078e0010 */
[----:B----4-:R-:W-:Y:S01]  /*2ae80*/  HMMA.16816.F32 R16, R4, R18, R8 ;  /* 0x000000120410723c */ /* 0x010fe20000001808 */
[----:B------:R-:W4:Y:S01]  /*2ae90*/  LDL.LU.64 R10, [R1+0x3638] ;  /* 0x00363800010a7983 */ /* 0x000f220000300a00 */
[----:B------:R-:W-:-:S15]  /*2aea0*/  MOV R15, R3 ;  /* 0x00000003000f7202 */ /* 0x000fde0000000f00 */
[----:B------:R-:W-:Y:S02]  /*2aeb0*/  NOP ;  /* 0x0000000000007918 */ /* 0x000fe40000000000 */
[----:B------:R-:W-:Y:S04]  /*2aec0*/  STL.64 [R1+0x50], R16 ;  /* 0x0000501001007387 */ /* 0x000fe80000100a00 */
[----:B------:R-:W-:Y:S01]  /*2aed0*/  STL [R1+0x58], R18 ;  /* 0x0000581201007387 */ /* 0x000fe20000100800 */
[----:B------:R-:W-:-:S05]  /*2aee0*/  MOV R3, R19 ;  /* 0x0000001300037202 */ /* 0x000fca0000000f00 */
[----:B------:R-:W-:Y:S04]  /*2aef0*/  STL [R1+0x35a0], R3 ;  /* 0x0035a00301007387 */ /* 0x000fe80000100800 */
[----:B--2---:R-:W0:Y:S04]  /*2af00*/  LDSM.16.MT88.4 R16, [R0+UR6+0x23c00] ;  /* 0x023c00060010783b */ /* 0x004e280008004200 */
[----:B------:R-:W-:Y:S01]  /*2af10*/  STL [R1+0x35a4], R0 ;  /* 0x0035a40001007387 */ /* 0x000fe20000100800 */
[----:B----4-:R-:W-:Y:S03]  /*2af20*/  HMMA.16816.F32 R8, R4, R10, R20 ;  /* 0x0000000a0408723c */ /* 0x010fe60000001814 */
[----:B0-----:R0:W-:Y:S04]  /*2af30*/  STL [R1+0x351c], R16 ;  /* 0x00351c1001007387 */ /* 0x0011e80000100800 */
[----:B------:R3:W-:Y:S04]  /*2af40*/  STL [R1+0x3518], R17 ;  /* 0x0035181101007387 */ /* 0x0007e80000100800 */
[----:B------:R-:W-:Y:S04]  /*2af50*/  STL [R1+0x3514], R18 ;  /* 0x0035141201007387 */ /* 0x000fe80000100800 */
[----:B------:R-:W-:Y:S04]  /*2af60*/  STL [R1+0x3510], R19 ;  /* 0x0035101301007387 */ /* 0x000fe80000100800 */
[----:B0-----:R-:W2:Y:S04]  /*2af70*/  LDL.LU R16, [R1+0x90] ;  /* 0x0000900001107983 */ /* 0x001ea80000300800 */
[----:B------:R-:W4:Y:S01]  /*2af80*/  LDL.LU.64 R22, [R1+0x3630] ;  /* 0x0036300001167983 */ /* 0x000f220000300a00 */
[----:B---3--:R-:W-:-:S03]  /*2af90*/  MOV R17, R29 ;  /* 0x0000001d00117202 */ /* 0x008fc60000000f00 */
[----:B------:R-:W-:Y:S04]  /*2afa0*/  STL.64 [R1+0x60], R8 ;  /* 0x0000600801007387 */ /* 0x000fe80000100a00 */
[----:B------:R0:W-:Y:S01]  /*2afb0*/  STL [R1+0x68], R10 ;  /* 0x0000680a01007387 */ /* 0x0001e20000100800 */
[----:B------:R-:W-:-:S03]  /*2afc0*/  IMAD.MOV.U32 R29, RZ, RZ, R11 ;  /* 0x000000ffff1d7224 */ /* 0x000fc600078e000b */
[----:B0-----:R-:W3:Y:S04]  /*2afd0*/  LDL.LU.64 R10, [R1+0x3628] ;  /* 0x00362800010a7983 */ /* 0x001ee80000300a00 */
[----:B------:R-:W3:Y:S02]  /*2afe0*/  LDL.LU.64 R8, [R1+0x3620] ;  /* 0x0036200001087983 */ /* 0x000ee40000300a00 */
[----:B---3--:R-:W-:Y:S02]  /*2aff0*/  HMMA.16816.F32 R12, R4, R14, R8 ;  /* 0x0000000e040c723c */ /* 0x008fe40000001808 */
[----:B------:R-:W3:Y:S04]  /*2b000*/  LDL.LU.64 R10, [R1+0x3618] ;  /* 0x00361800010a7983 */ /* 0x000ee80000300a00 */
[----:B------:R-:W3:Y:S04]  /*2b010*/  LDL.LU.64 R8, [R1+0x3610] ;  /* 0x0036100001087983 */ /* 0x000ee80000300a00 */
[----:B------:R-:W3:Y:S04]  /*2b020*/  LDL.LU.64 R4, [R1+0x70] ;  /* 0x0000700001047983 */ /* 0x000ee80000300a00 */
[----:B------:R-:W2:Y:S05]  /*2b030*/  LDL.LU.64 R20, [R1+0xd0] ;  /* 0x0000d00001147983 */ /* 0x000eaa0000300a00 */
[----:B------:R-:W-:Y:S04]  /*2b040*/  STL.64 [R1+0x3588], R14 ;  /* 0x0035880e01007387 */ /* 0x000fe80000100a00 */
[----:B------:R0:W-:Y:S02]  /*2b050*/  STL.64 [R1+0x3580], R12 ;  /* 0x0035800c01007387 */ /* 0x0001e40000100a00 */
[----:B0-----:R-:W-:-:S02]  /*2b060*/  MOV R13, R28 ;  /* 0x0000001c000d7202 */ /* 0x001fc40000000f00 */
[----:B------:R-:W2:Y:S01]  /*2b070*/  LDL.LU R12, [R1+0xc0] ;  /* 0x0000c000010c7983 */ /* 0x000ea20000300800 */
[----:B---3--:R-:W-:Y:S01]  /*2b080*/  HMMA.16816.F32 R24, R8, R4, R24 ;  /* 0x000000040818723c */ /* 0x008fe20000001818 */
[----:B------:R-:W-:Y:S02]  /*2b090*/  MOV R2, R4 ;  /* 0x0000000400027202 */ /* 0x000fe40000000f00 */
[----:B------:R-:W-:-:S15]  /*2b0a0*/  MOV R28, R5 ;  /* 0x00000005001c7202 */ /* 0x000fde0000000f00 */
[----:B------:R-:W-:Y:S01]  /*2b0b0*/  NOP ;  /* 0x0000000000007918 */ /* 0x000fe20000000000 */
[----:B------:R-:W-:Y:S02]  /*2b0c0*/  MOV R5, R26 ;  /* 0x0000001a00057202 */ /* 0x000fe40000000f00 */
[----:B------:R-:W-:Y:S01]  /*2b0d0*/  MOV R4, R27 ;  /* 0x0000001b00047202 */ /* 0x000fe20000000f00 */
[----:B------:R-:W-:Y:S01]  /*2b0e0*/  IMAD.MOV.U32 R7, RZ, RZ, R24 ;  /* 0x000000ffff077224 */ /* 0x000fe200078e0018 */
[----:B------:R-:W-:Y:S01]  /*2b0f0*/  MOV R6, R25 ;  /* 0x0000001900067202 */ /* 0x000fe20000000f00 */
[----:B------:R-:W2:Y:S04]  /*2b100*/  LDL.LU.64 R26, [R1+0x3608] ;  /* 0x00360800011a7983 */ /* 0x000ea80000300a00 */
[----:B------:R-:W2:Y:S04]  /*2b110*/  LDL.LU.64 R24, [R1+0x3600] ;  /* 0x0036000001187983 */ /* 0x000ea80000300a00 */
[----:B------:R-:W-:Y:S04]  /*2b120*/  STL [R1+0x35ac], R6 ;  /* 0x0035ac0601007387 */ /* 0x000fe80000100800 */
[----:B------:R-:W-:Y:S01]  /*2b130*/  STL [R1+0x35a8], R7 ;  /* 0x0035a80701007387 */ /* 0x000fe20000100800 */
[----:B--2---:R-:W-:-:S15]  /*2b140*/  HMMA.16816.F32 R24, R8, R16, R24 ;  /* 0x000000100818723c */ /* 0x004fde0000001818 */
[----:B------:R-:W-:-:S04]  /*2b150*/  NOP ;  /* 0x0000000000007918 */ /* 0x000fc80000000000 */
[----:B------:R-:W-:Y:S01]  /*2b160*/  IMAD.MOV.U32 R19, RZ, RZ, R24 ;  /* 0x000000ffff137224 */ /* 0x000fe200078e0018 */
[----:B------:R-:W-:Y:S02]  /*2b170*/  MOV R18, R25 ;  /* 0x0000001900127202 */ /* 0x000fe40000000f00 */
[----:B------:R-:W-:Y:S02]  /*2b180*/  MOV R15, R26 ;  /* 0x0000001a000f7202 */ /* 0x000fe40000000f00 */
[----:B------:R-:W-:Y:S02]  /*2b190*/  MOV R14, R27 ;  /* 0x0000001b000e7202 */ /* 0x000fe40000000f00 */
[----:B------:R-:W2:Y:S04]  /*2b1a0*/  LDL.LU.64 R26, [R1+0x35f8] ;  /* 0x0035f800011a7983 */ /* 0x000ea80000300a00 */
[----:B------:R-:W2:Y:S04]  /*2b1b0*/  LDL.LU.64 R24, [R1+0x35f0] ;  /* 0x0035f00001187983 */ /* 0x000ea80000300a00 */
[----:B------:R-:W-:Y:S04]  /*2b1c0*/  STL.64 [R1+0x35b8], R18 ;  /* 0x0035b81201007387 */ /* 0x000fe80000100a00 */
[----:B------:R0:W-:Y:S04]  /*2b1d0*/  STL.64 [R1+0x35b0], R16 ;  /* 0x0035b01001007387 */ /* 0x0001e80000100a00 */
[----:B0-----:R-:W3:Y:S04]  /*2b1e0*/  LDL.LU R16, [R1+0x40] ;  /* 0x0000400001107983 */ /* 0x001ee80000300800 */
[----:B------:R-:W3:Y:S04]  /*2b1f0*/  LDL.LU R17, [R1+0x44] ;  /* 0x0000440001117983 */ /* 0x000ee80000300800 */
[----:B------:R-:W3:Y:S04]  /*2b200*/  LDL.LU R18, [R1+0x48] ;  /* 0x0000480001127983 */ /* 0x000ee80000300800 */
[----:B------:R-:W3:Y:S04]  /*2b210*/  LDL.LU R19, [R1+0x4c] ;  /* 0x00004c0001137983 */ /* 0x000ee80000300800 */
[----:B------:R4:W-:Y:S04]  /*2b220*/  STL.64 [R1+0x35d0], R14 ;  /* 0x0035d00e01007387 */ /* 0x0009e80000100a00 */
[----:B------:R0:W-:Y:S01]  /*2b230*/  STL.64 [R1+0x35c8], R12 ;  /* 0x0035c80c01007387 */ /* 0x0001e20000100a00 */
[----:B----4-:R-:W-:Y:S01]  /*2b240*/  IMAD.MOV.U32 R14, RZ, RZ, R23 ;  /* 0x000000ffff0e7224 */ /* 0x010fe200078e0017 */
[----:B------:R-:W-:Y:S01]  /*2b250*/  MOV R15, R22 ;  /* 0x00000016000f7202 */ /* 0x000fe20000000f00 */
[C---:B---3--:R-:W-:Y:S01]  /*2b260*/  HMMA.16816.F32 R16, R8.reuse, R12, R16 ;  /* 0x0000000c0810723c */ /* 0x048fe20000001810 */
[----:B0-----:R-:W3:Y:S04]  /*2b270*/  LDL.LU R12, [R1] ;  /* 0x00000000010c7983 */ /* 0x001ee80000300800 */
[----:B------:R-:W3:Y:S03]  /*2b280*/  LDL.LU R13, [R1+0x4] ;  /* 0x00000400010d7983 */ /* 0x000ee60000300800 */
[----:B--2---:R-:W-:Y:S01]  /*2b290*/  HMMA.16816.F32 R24, R8, R20, R24 ;  /* 0x000000140818723c */ /* 0x004fe20000001818 */
[----:B------:R-:W3:Y:S10]  /*2b2a0*/  LDL.LU.64 R22, [R1+0x35e8] ;  /* 0x0035e80001167983 */ /* 0x000ef40000300a00 */
[----:B------:R-:W-:Y:S01]  /*2b2b0*/  IMAD.MOV.U32 R6, RZ, RZ, R16 ;  /* 0x000000ffff067224 */ /* 0x000fe200078e0010 */
[----:B------:R-:W-:-:S02]  /*2b2c0*/  MOV R7, R17 ;  /* 0x0000001100077202 */ /* 0x000fc40000000f00 */
[----:B------:R-:W-:Y:S02]  /*2b2d0*/  MOV R17, R20 ;  /* 0x0000001400117202 */ /* 0x000fe40000000f00 */
[----:B------:R-:W-:Y:S02]  /*2b2e0*/  MOV R16, R21 ;  /* 0x0000001500107202 */ /* 0x000fe40000000f00 */
[----:B------:R-:W3:Y:S01]  /*2b2f0*/  LDL.LU.64 R20, [R1+0x35e0] ;  /* 0x0035e00001147983 */ /* 0x000ee20000300a00 */
[----:B------:R-:W-:-:S03]  /*2b300*/  IMAD.MOV.U32 R8, RZ, RZ, R2 ;  /* 0x000000ffff087224 */ /* 0x000fc600078e0002 */
[----:B------:R-:W2:Y:S01]  /*2b310*/  LDL.LU R2, [R1+0x35d8] ;  /* 0x0035d80001027983 */ /* 0x000ea20000300800 */
[----:B------:R-:W-:-:S03]  /*2b320*/  MOV R9, R28 ;  /* 0x0000001c00097202 */ /* 0x000fc60000000f00 */
[----:B------:R0:W-:Y:S04]  /*2b330*/  STL.64 [R1+0x3530], R26 ;  /* 0x0035301a01007387 */ /* 0x0001e80000100a00 */
[----:B0-----:R-:W4:Y:S04]  /*2b340*/  LDL R27, [R1+0x130] ;  /* 0x00013000011b7983 */ /* 0x001f280000100800 */
[----:B------:R-:W-:Y:S01]  /*2b350*/  STL.64 [R1+0x3528], R24 ;  /* 0x0035281801007387 */ /* 0x000fe20000100a00 */
[----:B---3--:R-:W-:Y:S03]  /*2b360*/  HMMA.16816.F32 R8, R20, R8, R12 ;  /* 0x000000081408723c */ /* 0x008fe6000000180c */
[----:B------:R-:W3:Y:S04]  /*2b370*/  LDL.LU.64 R14, [R1+0x35d0] ;  /* 0x0035d000010e7983 */ /* 0x000ee80000300a00 */
[----:B------:R-:W3:-:S12]  /*2b380*/  LDL.LU.64 R12, [R1+0x35c8] ;  /* 0x0035c800010c7983 */ /* 0x000ed80000300a00 */
[----:B------:R-:W-:Y:S04]  /*2b390*/  STL.64 [R1], R8 ;  /* 0x0000000801007387 */ /* 0x000fe80000100a00 */
[----:B------:R-:W-:Y:S01]  /*2b3a0*/  STL [R1+0x8], R10 ;  /* 0x0000080a01007387 */ /* 0x000fe20000100800 */
[----:B------:R-:W-:-:S03]  /*2b3b0*/  MOV R28, R11 ;  /* 0x0000000b001c7202 */ /* 0x000fc60000000f00 */
[----:B--2---:R-:W0:Y:S04]  /*2b3c0*/  LDSM.16.MT88.4 R8, [R2+UR6+0x24000] ;  /* 0x024000060208783b */ /* 0x004e280008004200 */
[----:B------:R-:W-:Y:S04]  /*2b3d0*/  STL [R1+0x3520], R28 ;  /* 0x0035201c01007387 */ /* 0x000fe80000100800 */
[----:B------:R-:W-:Y:S04]  /*2b3e0*/  STL [R1+0x34fc], R2 ;  /* 0x0034fc0201007387 */ /* 0x000fe80000100800 */
[----:B0-----:R0:W-:Y:S04]  /*2b3f0*/  STL.64 [R1+0x34c8], R10 ;  /* 0x0034c80a01007387 */ /* 0x0011e80000100a00 */
[----:B------:R1:W-:Y:S04]  /*2b400*/  STL.64 [R1+0x34c0], R8 ;  /* 0x0034c00801007387 */ /* 0x0003e80000100a00 */
[----:B0-----:R-:W2:Y:S04]  /*2b410*/  LDL.LU R10, [R1+0xd8] ;  /* 0x0000d800010a7983 */ /* 0x001ea80000300800 */
[----:B------:R-:W2:Y:S01]  /*2b420*/  LDL.LU R11, [R1+0xdc] ;  /* 0x0000dc00010b7983 */ /* 0x000ea20000300800 */
[----:B-1----:R-:W-:Y:S01]  /*2b430*/  MOV R8, R17 ;  /* 0x0000001100087202 */ /* 0x002fe20000000f00 */
[----:B------:R-:W-:Y:S01]  /*2b440*/  IMAD.MOV.U32 R9, RZ, RZ, R16 ;  /* 0x000000ffff097224 */ /* 0x000fe200078e0010 */
[----:B------:R-:W-:-:S02]  /*2b450*/  MOV R0, R18 ;  /* 0x0000001200007202 */ /* 0x000fc40000000f00 */
[----:B------:R-:W-:Y:S02]  /*2b460*/  MOV R3, R19 ;  /* 0x0000001300037202 */ /* 0x000fe40000000f00 */
[----:B----4-:R-:W-:Y:S04]  /*2b470*/  LDSM.16.M88.4 R16, [R27+UR6+0x8200] ;  /* 0x008200061b10783b */ /* 0x010fe80008000200 */
[----:B--2---:R-:W-:Y:S04]  /*2b480*/  STL.64 [R1+0x3598], R10 ;  /* 0x0035980a01007387 */ /* 0x004fe80000100a00 */
[----:B------:R-:W-:Y:S04]  /*2b490*/  STL.64 [R1+0x3590], R8 ;  /* 0x0035900801007387 */ /* 0x000fe80000100a00 */
[----:B------:R-:W0:Y:S04]  /*2b4a0*/  LDSM.16.M88.4 R8, [R27+UR6+0x200] ;  /* 0x000200061b08783b */ /* 0x000e280008000200 */
[----:B0-----:R0:W-:Y:S04]  /*2b4b0*/  STL.64 [R1+0x80], R8 ;  /* 0x0000800801007387 */ /* 0x0011e80000100a00 */
[----:B------:R1:W-:Y:S04]  /*2b4c0*/  STL.64 [R1+0x88], R10 ;  /* 0x0000880a01007387 */ /* 0x0003e80000100a00 */
[----:B0-----:R-:W2:Y:S04]  /*2b4d0*/  LDL.LU R8, [R1+0x60] ;  /* 0x0000600001087983 */ /* 0x001ea80000300800 */
[----:B------:R-:W-:Y:S04]  /*2b4e0*/  STL.64 [R1+0xa0], R16 ;  /* 0x0000a01001007387 */ /* 0x000fe80000100a00 */
[----:B------:R-:W-:Y:S04]  /*2b4f0*/  STL.64 [R1+0xa8], R18 ;  /* 0x0000a81201007387 */ /* 0x000fe80000100a00 */
[----:B------:R-:W0:Y:S04]  /*2b500*/  LDSM.16.M88.4 R16, [R27+UR6+0x10200] ;  /* 0x010200061b10783b */ /* 0x000e280008000200 */
[----:B------:R-:W4:Y:S04]  /*2b510*/  LDSM.16.M88.4 R24, [R27+UR6+0x18200] ;  /* 0x018200061b18783b */ /* 0x000f280008000200 */
[----:B------:R-:W2:Y:S04]  /*2b520*/  LDL.LU R9, [R1+0x64] ;  /* 0x0000640001097983 */ /* 0x000ea80000300800 */
[----:B-1----:R-:W2:Y:S01]  /*2b530*/  LDL.LU R10, [R1+0x68] ;  /* 0x00006800010a7983 */ /* 0x002ea20000300800 */
[----:B------:R-:W-:-:S03]  /*2b540*/  MOV R11, R29 ;  /* 0x0000001d000b7202 */ /* 0x000fc60000000f00 */
[----:B------:R-:W2:Y:S04]  /*2b550*/  LDL.LU R29, [R1+0x35c0] ;  /* 0x0035c000011d7983 */ /* 0x000ea80000300800 */
[----:B0-----:R-:W-:Y:S04]  /*2b560*/  STL.64 [R1+0xe0], R16 ;  /* 0x0000e01001007387 */ /* 0x001fe80000100a00 */
[----:B------:R0:W-:Y:S04]  /*2b570*/  STL.64 [R1+0xe8], R18 ;  /* 0x0000e81201007387 */ /* 0x0001e80000100a00 */
[----:B0-----:R-:W2:Y:S04]  /*2b580*/  LDL.LU.64 R18, [R1+0x35b8] ;  /* 0x0035b80001127983 */ /* 0x001ea80000300a00 */
[----:B------:R-:W2:Y:S04]  /*2b590*/  LDL.LU.64 R16, [R1+0x35b0] ;  /* 0x0035b00001107983 */ /* 0x000ea80000300a00 */
[----:B----4-:R0:W-:Y:S04]  /*2b5a0*/  STL.64 [R1+0xf0], R24 ;  /* 0x0000f01801007387 */ /* 0x0101e80000100a00 */
[----:B------:R1:W-:Y:S01]  /*2b5b0*/  STL.64 [R1+0xf8], R26 ;  /* 0x0000f81a01007387 */ /* 0x0003e20000100a00 */
[----:B0-----:R-:W-:-:S02]  /*2b5c0*/  MOV R24, R6 ;  /* 0x0000000600187202 */ /* 0x001fc40000000f00 */
[----:B------:R-:W-:Y:S01]  /*2b5d0*/  MOV R25, R7 ;  /* 0x0000000700197202 */ /* 0x000fe20000000f00 */
[----:B------:R-:W4:Y:S04]  /*2b5e0*/  LDL.LU R6, [R1+0x35ac] ;  /* 0x0035ac0001067983 */ /* 0x000f280000300800 */
[----:B------:R-:W4:Y:S01]  /*2b5f0*/  LDL.LU R7, [R1+0x35a8] ;  /* 0x0035a80001077983 */ /* 0x000f220000300800 */
[----:B-1----:R-:W-:-:S03]  /*2b600*/  IMAD.MOV.U32 R26, RZ, RZ, R0 ;  /* 0x000000ffff1a7224 */ /* 0x002fc600078e0000 */
[----:B------:R-:W4:Y:S01]  /*2b610*/  LDL.LU R0, [R1+0x35a4] ;  /* 0x0035a40001007983 */ /* 0x000f220000300800 */
[----:B------:R-:W-:-:S03]  /*2b620*/  MOV R27, R3 ;  /* 0x00000003001b7202 */ /* 0x000fc60000000f00 */
[----:B------:R-:W4:Y:S04]  /*2b630*/  LDL.LU R3, [R1+0x35a0] ;  /* 0x0035a00001037983 */ /* 0x000f280000300800 */
[----:B------:R3:W-:Y:S04]  /*2b640*/  STL.64 [R1+0x3550], R26 ;  /* 0x0035501a01007387 */ /* 0x0007e80000100a00 */
[----:B------:R-:W-:Y:S01]  /*2b650*/  STL.64 [R1+0x3548], R24 ;  /* 0x0035481801007387 */ /* 0x000fe20000100a00 */
[----:B---3--:R-:W-:Y:S01]  /*2b660*/  IMAD.MOV.U32 R26, RZ, RZ, R15 ;  /* 0x000000ffff1a7224 */ /* 0x008fe200078e000f */
[----:B------:R-:W-:-:S05]  /*2b670*/  MOV R27, R14 ;  /* 0x0000000e001b7202 */ /* 0x000fca0000000f00 */
[----:B------:R0:W-:Y:S02]  /*2b680*/  STL.64 [R1+0x3560], R26 ;  /* 0x0035601a01007387 */ /* 0x0001e40000100a00 */
[----:B0-----:R-:W-:Y:S01]  /*2b690*/  IMAD.MOV.U32 R26, RZ, RZ, R5 ;  /* 0x000000ffff1a7224 */ /* 0x001fe200078e0005 */
[----:B------:R-:W-:Y:S02]  /*2b6a0*/  MOV R27, R4 ;  /* 0x00000004001b7202 */ /* 0x000fe40000000f00 */
[----:B--2---:R-:W-:Y:S02]  /*2b6b0*/  MOV R24, R19 ;  /* 0x0000001300187202 */ /* 0x004fe40000000f00 */
[----:B------:R-:W-:-:S05]  /*2b6c0*/  MOV R25, R18 ;  /* 0x0000001200197202 */ /* 0x000fca0000000f00 */
[----:B------:R4:W-:Y:S02]  /*2b6d0*/  STL.64 [R1+0x3558], R24 ;  /* 0x0035581801007387 */ /* 0x0009e40000100a00 */
[----:B----4-:R-:W-:Y:S02]  /*2b6e0*/  MOV R24, R7 ;  /* 0x0000000700187202 */ /* 0x010fe40000000f00 */
[----:B------:R-:W-:Y:S02]  /*2b6f0*/  MOV R25, R6 ;  /* 0x0000000600197202 */ /* 0x000fe40000000f00 */
[----:B------:R-:W0:Y:S04]  /*2b700*/  LDSM.16.MT88.4 R4, [R0+UR6+0x24000] ;  /* 0x024000060004783b */ /* 0x000e280008004200 */
[----:B------:R-:W-:Y:S04]  /*2b710*/  STL [R1+0x3364], R29 ;  /* 0x0033641d01007387 */ /* 0x000fe80000100800 */
[----:B------:R-:W-:Y:S04]  /*2b720*/  STL [R1+0x34f8], R0 ;  /* 0x0034f80001007387 */ /* 0x000fe80000100800 */
[----:B0-----:R-:W-:Y:S04]  /*2b730*/  STL.64 [R1+0x3498], R6 ;  /* 0x0034980601007387 */ /* 0x001fe80000100a00 */
[----:B------:R0:W-:Y:S04]  /*2b740*/  STL.64 [R1+0x3490], R4 ;  /* 0x0034900401007387 */ /* 0x0001e80000100a00 */
[----:B0-----:R-:W2:Y:S04]  /*2b750*/  LDL.LU R4, [R1+0x50] ;  /* 0x0000500001047983 */ /* 0x001ea80000300800 */
[----:B------:R-:W2:Y:S04]  /*2b760*/  LDL.LU R5, [R1+0x54] ;  /* 0x0000540001057983 */ /* 0x000ea80000300800 */
[----:B------:R-:W2:Y:S01]  /*2b770*/  LDL.LU R6, [R1+0x58] ;  /* 0x0000580001067983 */ /* 0x000ea20000300800 */
[----:B------:R-:W-:Y:S01]  /*2b780*/  MOV R7, R3 ;  /* 0x0000000300077202 */ /* 0x000fe20000000f00 */
[----:B------:R-:W-:-:S15]  /*2b790*/  HMMA.16816.F32 R12, R20, R12, R8 ;  /* 0x0000000c140c723c */ /* 0x000fde0000001808 */
[----:B------:R-:W-:-:S04]  /*2b7a0*/  NOP ;  /* 0x0000000000007918 */ /* 0x000fc80000000000 */
[----:B------:R-:W-:Y:S01]  /*2b7b0*/  MOV R0, R15 ;  /* 0x0000000f00007202 */ /* 0x000fe20000000f00 */
[----:B--2---:R-:W-:-:S15]  /*2b7c0*/  HMMA.16816.F32 R16, R20, R16, R4 ;  /* 0x000000101410723c */ /* 0x004fde0000001804 */
[----:B------:R-:W-:-:S04]  /*2b7d0*/  NOP ;  /* 0x0000000000007918 */ /* 0x000fc80000000000 */
[----:B------:R-:W-:Y:S01]  /*2b7e0*/  MOV R4, R16 ;  /* 0x0000001000047202 */ /* 0x000fe20000000f00 */
[----:B------:R-:W-:-:S05]  /*2b7f0*/  IMAD.MOV.U32 R5, RZ, RZ, R17 ;  /* 0x000000ffff057224 */ /* 0x000fca00078e0011 */
[----:B------:R-:W-:Y:S04]  /*2b800*/  STL.64 [R1+0x3568], R4 ;  /* 0x0035680401007387 */ /* 0x000fe80000100a00 */
[----:B------:R-:W2:Y:S04]  /*2b810*/  LDL.LU.64 R6, [R1+0x78] ;  /* 0x0000780001067983 */ /* 0x000ea80000300a00 */
[----:B------:R-:W3:Y:S04]  /*2b820*/  LDL.LU.64 R10, [R1+0x3598] ;  /* 0x00359800010a7983 */ /* 0x000ee80000300a00 */
[----:B------:R-:W4:Y:S04]  /*2b830*/  LDL.LU.64 R8, [R1+0x3590] ;  /* 0x0035900001087983 */ /* 0x000f280000300a00 */
[----:B------:R-:W-:Y:S04]  /*2b840*/  STL.64 [R1+0x60], R12 ;  /* 0x0000600c01007387 */ /* 0x000fe80000100a00 */
[----:B------:R0:W-:Y:S04]  /*2b850*/  STL [R1+0x68], R14 ;  /* 0x0000680e01007387 */ /* 0x0001e80000100800 */
[----:B0-----:R-:W4:Y:S04]  /*2b860*/  LDL.LU.64 R14, [R1+0x3588] ;  /* 0x00358800010e7983 */ /* 0x001f280000300a00 */
[----:B------:R-:W4:Y:S04]  /*2b870*/  LDL.LU.64 R12, [R1+0x3580] ;  /* 0x00358000010c7983 */ /* 0x000f280000300a00 */
[----:B------:R-:W-:Y:S01]  /*2b880*/  STL [R1+0x3500], R0 ;  /* 0x0035000001007387 */ /* 0x000fe20000100800 */
[----:B----4-:R-:W-:-:S15]  /*2b890*/  HMMA.16816.F32 R12, R20, R8, R12 ;  /* 0x00000008140c723c */ /* 0x010fde000000180c */
[----:B------:R-:W-:-:S04]  /*2b8a0*/  NOP ;  /* 0x0000000000007918 */ /* 0x000fc80000000000 */
[----:B------:R-:W-:Y:S01]  /*2b8b0*/  MOV R21, R14 ;  /* 0x0000000e00157202 */ /* 0x000fe20000000f00 */
[----:B------:R0:W-:Y:S01]  /*2b8c0*/  STL [R1+0x30], R12 ;  /* 0x0000300c01007387 */ /* 0x0001e20000100800 */
[----:B------:R-:W-:Y:S01]  /*2b8d0*/  MOV R20, R15 ;  /* 0x0000000f00147202 */ /* 0x000fe20000000f00 */
[----:B------:R-:W-:Y:S02]  /*2b8e0*/  IMAD.MOV.U32 R2, RZ, RZ, R13 ;  /* 0x000000ffff027224 */ /* 0x000fe400078e000d */
[----:B------:R-:W2:Y:S04]  /*2b8f0*/  LDL.LU.64 R14, [R1+0x3578] ;  /* 0x00357800010e7983 */ /* 0x000ea80000300a00 */
[----:B0-----:R-:W2:Y:S04]  /*2b900*/  LDL.LU.64 R12, [R1+0x3570] ;  /* 0x00357000010c7983 */ /* 0x001ea80000300a00 */
[----:B------:R-:W-:Y:S04]  /*2b910*/  STL [R1+0x350c], R20 ;  /* 0x00350c1401007387 */ /* 0x000fe80000100800 */
[----:B------:R-:W-:Y:S04]  /*2b920*/  STL [R1+0x3508], R2 ;  /* 0x0035080201007387 */ /* 0x000fe80000100800 */
[----:B------:R-:W-:Y:S04]  /*2b930*/  STL [R1+0x3504], R21 ;  /* 0x0035041501007387 */ /* 0x000fe80000100800 */
[----:B------:R-:W4:Y:S04]  /*2b940*/  LDL.LU R22, [R1+0x98] ;  /* 0x0000980001167983 */ /* 0x000f280000300800 */
[----:B------:R-:W4:Y:S04]  /*2b950*/  LDL.LU R23, [R1+0x9c] ;  /* 0x00009c0001177983 */ /* 0x000f280000300800 */
[----:B------:R-:W3:Y:S01]  /*2b960*/  LDL.LU.64 R4, [R1+0x3568] ;  /* 0x0035680001047983 */ /* 0x000ee20000300a00 */
[----:B--2---:R-:W-:-:S15]  /*2b970*/  HMMA.16816.F32 R24, R12, R6, R24 ;  /* 0x000000060c18723c */ /* 0x004fde0000001818 */
[----:B------:R-:W-:-:S04]  /*2b980*/  NOP ;  /* 0x0000000000007918 */ /* 0x000fc80000000000 */
[----:B------:R-:W-:Y:S01]  /*2b990*/  MOV R8, R26 ;  /* 0x0000001a00087202 */ /* 0x000fe20000000f00 */
[----:B------:R0:W-:Y:S01]  /*2b9a0*/  STL [R1+0x20], R24 ;  /* 0x0000201801007387 */ /* 0x0001e20000100800 */
[----:B------:R-:W-:Y:S02]  /*2b9b0*/  MOV R3, R27 ;  /* 0x0000001b00037202 */ /* 0x000fe40000000f00 */
[----:B------:R-:W-:Y:S01]  /*2b9c0*/  MOV R9, R25 ;  /* 0x0000001900097202 */ /* 0x000fe20000000f00 */
[----:B------:R-:W4:Y:S04]  /*2b9d0*/  LDL.LU.64 R26, [R1+0x3560] ;  /* 0x00356000011a7983 */ /* 0x000f280000300a00 */
[----:B0-----:R-:W4:Y:S04]  /*2b9e0*/  LDL.LU.64 R24, [R1+0x3558] ;  /* 0x0035580001187983 */ /* 0x001f280000300a00 */
[----:B---3--:R0:W-:Y:S01]  /*2b9f0*/  STL.64 [R1+0x3540], R10 ;  /* 0x0035400a01007387 */ /* 0x0081e20000100a00 */
[----:B------:R-:W-:-:S03]  /*2ba00*/  MOV R28, R18 ;  /* 0x00000012001c7202 */ /* 0x000fc60000000f00 */
[----:B------:R-:W-:Y:S01]  /*2ba10*/  STL.64 [R1+0x3538], R8 ;  /* 0x0035380801007387 */ /* 0x000fe20000100a00 */
[----:B------:R-:W-:Y:S01]  /*2ba20*/  MOV R17, R6 ;  /* 0x0000000600117202 */ /* 0x000fe20000000f00 */
[----:B------:R-:W-:Y:S02]  /*2ba30*/  IMAD.MOV.U32 R18, RZ, RZ, R7 ;  /* 0x000000ffff127224 */ /* 0x000fe400078e0007 */
[----:B0-----:R-:W2:Y:S01]  /*2ba40*/  LDL.LU.64 R10, [R1+0xc8] ;  /* 0x0000c800010a7983 */ /* 0x001ea20000300a00 */
[----:B----4-:R-:W-:-:S15]  /*2ba50*/  HMMA.16816.F32 R24, R12, R22, R24 ;  /* 0x000000160c18723c */ /* 0x010fde0000001818 */
[----:B------:R-:W-:-:S04]  /*2ba60*/  NOP ;  /* 0x0000000000007918 */ /* 0x000fc80000000000 */
[----:B------:R-:W-:Y:S01]  /*2ba70*/  IMAD.MOV.U32 R7, RZ, RZ, R26 ;  /* 0x000000ffff077224 */ /* 0x000fe200078e001a */
[----:B------:R0:W-:Y:S01]  /*2ba80*/  STL.64 [R1+0x10], R24 ;  /* 0x0000101801007387 */ /* 0x0001e20000100a00 */
[----:B------:R-:W-:-:S03]  /*2ba90*/  MOV R6, R27 ;  /* 0x0000001b00067202 */ /* 0x000fc60000000f00 */
[----:B------:R-:W3:Y:S04]  /*2baa0*/  LDL.LU.64 R26, [R1+0x3550] ;  /* 0x00355000011a7983 */ /* 0x000ee80000300a00 */
[----:B0-----:R-:W3:Y:S01]  /*2bab0*/  LDL.LU.64 R24, [R1+0x3548] ;  /* 0x0035480001187983 */ /* 0x001ee20000300a00 */
[----:B------:R-:W-:-:S03]  /*2bac0*/  MOV R16, R19 ;  /* 0x0000001300107202 */ /* 0x000fc60000000f00 */
[----:B------:R0:W-:Y:S01]  /*2bad0*/  STL.64 [R1+0x34f0], R6 ;  /* 0x0034f00601007387 */ /* 0x0001e20000100a00 */
[----:B--2---:R-:W-:Y:S02]  /*2bae0*/  MOV R19, R10 ;  /* 0x0000000a00137202 */ /* 0x004fe40000000f00 */
[----:B------:R-:W-:Y:S01]  /*2baf0*/  MOV R29, R11 ;  /* 0x0000000b001d7202 */ /* 0x000fe20000000f00 */
[----:B---3--:R-:W-:Y:S01]  /*2bb00*/  HMMA.16816.F32 R24, R12, R10, R24 ;  /* 0x0000000a0c18723c */ /* 0x008fe20000001818 */
[----:B------:R-:W2:Y:S04]  /*2bb10*/  LDL.LU.64 R10, [R1+0x3540] ;  /* 0x00354000010a7983 */ /* 0x000ea80000300a00 */
[----:B------:R-:W3:-:S14]  /*2bb20*/  LDL.LU.64 R8, [R1+0x3538] ;  /* 0x0035380001087983 */ /* 0x000edc0000300a00 */
[----:B------:R-:W-:Y:S02]  /*2bb30*/  MOV R21, R26 ;  /* 0x0000001a00157202 */ /* 0x000fe40000000f00 */
[----:B------:R-:W-:Y:S01]  /*2bb40*/  MOV R0, R27 ;  /* 0x0000001b00007202 */ /* 0x000fe20000000f00 */
[----:B------:R-:W-:Y:S01]  /*2bb50*/  IMAD.MOV.U32 R20, RZ, RZ, R24 ;  /* 0x000000ffff147224 */ /* 0x000fe200078e0018 */
[----:B------:R-:W-:Y:S01]  /*2bb60*/  MOV R2, R25 ;  /* 0x0000001900027202 */ /* 0x000fe20000000f00 */
[----:B------:R-:W2:Y:S04]  /*2bb70*/  LDL.LU.64 R26, [R1+0x3530] ;  /* 0x00353000011a7983 */ /* 0x000ea80000300a00 */
[----:B------:R-:W2:Y:S01]  /*2bb80*/  LDL.LU.64 R24, [R1+0x3528] ;  /* 0x0035280001187983 */ /* 0x000ea20000300a00 */
[----:B0-----:R-:W-:Y:S01]  /*2bb90*/  IMAD.MOV.U32 R6, RZ, RZ, R28 ;  /* 0x000000ffff067224 */ /* 0x001fe200078e001c */
[----:B------:R-:W-:-:S02]  /*2bba0*/  MOV R7, R16 ;  /* 0x0000001000077202 */ /* 0x000fc40000000f00 */
[----:B------:R-:W4:Y:S04]  /*2bbb0*/  LDL.LU R28, [R1+0x3520] ;  /* 0x00352000011c7983 */ /* 0x000f280000300800 */
[----:B------:R-:W3:Y:S01]  /*2bbc0*/  LDL.LU R16, [R1+0x351c] ;  /* 0x00351c0001107983 */ /* 0x000ee20000300800 */
[----:B--2---:R-:W-:Y:S01]  /*2bbd0*/  HMMA.16816.F32 R24, R12, R10, R24 ;  /* 0x0000000a0c18723c */ /* 0x004fe20000001818 */
[----:B------:R-:W-:Y:S02]  /*2bbe0*/  MOV R14, R17 ;  /* 0x00000011000e7202 */ /* 0x000fe40000000f00 */
[----:B------:R-:W-:Y:S01]  /*2bbf0*/  MOV R15, R18 ;  /* 0x00000012000f7202 */ /* 0x000fe20000000f00 */
[----:B------:R-:W3:Y:S04]  /*2bc00*/  LDL.LU R17, [R1+0x3518] ;  /* 0x0035180001117983 */ /* 0x000ee80000300800 */
[----:B------:R-:W3:Y:S04]  /*2bc10*/  LDL.LU R18, [R1+0x3514] ;  /* 0x0035140001127983 */ /* 0x000ee80000300800 */
[----:B------:R0:W-:Y:S02]  /*2bc20*/  STL.64 [R1+0x34d8], R10 ;  /* 0x0034d80a01007387 */ /* 0x0001e40000100a00 */
[----:B0-----:R-:W-:-:S02]  /*2bc30*/  IMAD.MOV.U32 R10, RZ, RZ, R19 ;  /* 0x000000ffff0a7224 */ /* 0x001fc400078e0013 */
[----:B------:R-:W3:Y:S04]  /*2bc40*/  LDL.LU R19, [R1+0x3510] ;  /* 0x0035100001137983 */ /* 0x000ee80000300800 */
[----:B------:R-:W-:Y:S04]  /*2bc50*/  STL.64 [R1+0x34a8], R26 ;  /* 0x0034a81a01007387 */ /* 0x000fe80000100a00 */
[----:B------:R0:W-:Y:S04]  /*2bc60*/  STL.64 [R1+0x34a0], R24 ;  /* 0x0034a01801007387 */ /* 0x0001e80000100a00 */
[----:B0-----:R-:W3:Y:S04]  /*2bc70*/  LDL.LU R24, [R1] ;  /* 0x0000000001187983 */ /* 0x001ee80000300800 */
[----:B------:R-:W3:Y:S04]  /*2bc80*/  LDL.LU R25, [R1+0x4] ;  /* 0x0000040001197983 */ /* 0x000ee80000300800 */
[----:B------:R-:W3:Y:S01]  /*2bc90*/  LDL.LU R26, [R1+0x8] ;  /* 0x00000800011a7983 */ /* 0x000ee20000300800 */
[----:B----4-:R-:W-:-:S07]  /*2bca0*/  MOV R27, R28 ;  /* 0x0000001c001b7202 */ /* 0x010fce0000000f00 */
[----:B---3--:R-:W-:Y:S01]  /*2bcb0*/  HMMA.16816.F32 R12, R16, R14, R24 ;  /* 0x0000000e100c723c */ /* 0x008fe20000001818 */
[----:B------:R-:W-:Y:S02]  /*2bcc0*/  MOV R24, R20 ;  /* 0x0000001400187202 */ /* 0x000fe40000000f00 */
[----:B------:R-:W-:Y:S01]  /*2bcd0*/  MOV R26, R21 ;  /* 0x00000015001a7202 */ /* 0x000fe20000000f00 */
[----:B------:R-:W-:Y:S01]  /*2bce0*/  IMAD.MOV.U32 R27, RZ, RZ, R0 ;  /* 0x000000ffff1b7224 */ /* 0x000fe200078e0000 */
[----:B------:R-:W-:-:S14]  /*2bcf0*/  MOV R25, R2 ;  /* 0x0000000200197202 */ /* 0x000fdc0000000f00 */
[----:B------:R-:W-:Y:S04]  /*2bd00*/  STL.64 [R1], R12 ;  /* 0x0000000c01007387 */ /* 0x000fe80000100a00 */
[----:B------:R-:W2:Y:S04]  /*2bd10*/  LDL.LU R20, [R1+0x350c] ;  /* 0x00350c0001147983 */ /* 0x000ea80000300800 */
[----:B------:R-:W3:Y:S04]  /*2bd20*/  LDL.LU R2, [R1+0x3508] ;  /* 0x0035080001027983 */ /* 0x000ee80000300800 */
[----:B------:R-:W4:Y:S04]  /*2bd30*/  LDL.LU R21, [R1+0x3504] ;  /* 0x0035040001157983 */ /* 0x000f280000300800 */
[----:B------:R-:W2:Y:S04]  /*2bd40*/  LDL.LU R0, [R1+0x3500] ;  /* 0x0035000001007983 */ /* 0x000ea80000300800 */
[----:B------:R-:W-:Y:S04]  /*2bd50*/  STL.64 [R1+0x34b8], R26 ;  /* 0x0034b81a01007387 */ /* 0x000fe80000100a00 */
[----:B------:R0:W-:Y:S04]  /*2bd60*/  STL.64 [R1+0x34b0], R24 ;  /* 0x0034b01801007387 */ /* 0x0001e80000100a00 */
[----:B0-----:R-:W2:Y:S04]  /*2bd70*/  LDL.LU.64 R24, [R1+0xa0] ;  /* 0x0000a00001187983 */ /* 0x001ea80000300a00 */
[----:B--2---:R0:W-:Y:S04]  /*2bd80*/  STL.64 [R1+0x34d0], R24 ;  /* 0x0034d01801007387 */ /* 0x0041e80000100a00 */
[----:B0-----:R-:W2:Y:S01]  /*2bd90*/  LDL.LU R24, [R1+0x30] ;  /* 0x0000300001187983 */ /* 0x001ea20000300800 */
[----:B---3--:R-:W-:-:S03]  /*2bda0*/  MOV R25, R2 ;  /* 0x0000000200197202 */ /* 0x008fc60000000f00 */
[----:B------:R-:W3:Y:S01]  /*2bdb0*/  LDL.LU R2, [R1+0x34fc] ;  /* 0x0034fc0001027983 */ /* 0x000ee20000300800 */
[----:B----4-:R-:W-:Y:S02]  /*2bdc0*/  MOV R26, R21 ;  /* 0x00000015001a7202 */ /* 0x010fe40000000f00 */
[----:B------:R-:W-:-:S05]  /*2bdd0*/  MOV R27, R20 ;  /* 0x00000014001b7202 */ /* 0x000fca0000000f00 */
[----:B------:R0:W-:Y:S02]  /*2bde0*/  STL.64 [R1+0x34e8], R26 ;  /* 0x0034e81a01007387 */ /* 0x0001e40000100a00 */
[----:B0-----:R-:W-:Y:S01]  /*2bdf0*/  IMAD.MOV.U32 R27, RZ, RZ, R0 ;  /* 0x000000ffff1b7224 */ /* 0x001fe200078e0000 */
[----:B------:R-:W-:Y:S02]  /*2be00*/  MOV R11, R29 ;  /* 0x0000001d000b7202 */ /* 0x000fe40000000f00 */
[----:B------:R-:W-:Y:S01]  /*2be10*/  MOV R29, R14 ;  /* 0x0000000e001d7202 */ /* 0x000fe20000000f00 */
[----:B------:R-:W-:Y:S01]  /*2be20*/  IMAD.MOV.U32 R28, RZ, RZ, R15 ;  /* 0x000000ffff1c7224 */ /* 0x000fe200078e000f */
[----:B--2---:R0:W-:Y:S04]  /*2be30*/  STL.64 [R1+0x34e0], R24 ;  /* 0x0034e01801007387 */ /* 0x0041e80000100a00 */
[----:B---3--:R-:W1:Y:S04]  /*2be40*/  LDSM.16.MT88.4 R12, [R2+UR6+0x24400] ;  /* 0x02440006020c783b */ /* 0x008e680008004200 */
[----:B0-----:R-:W2:Y:S04]  /*2be50*/  LDL.LU R24, [R1+0x60] ;  /* 0x0000600001187983 */ /* 0x001ea80000300800 */
[----:B------:R-:W2:Y:S04]  /*2be60*/  LDL.LU R25, [R1+0x64] ;  /* 0x0000640001197983 */ /* 0x000ea80000300800 */
[----:B------:R-:W2:Y:S04]  /*2be70*/  LDL.LU R26, [R1+0x68] ;  /* 0x00006800011a7983 */ /* 0x000ea80000300800 */
[----:B------:R-:W3:Y:S01]  /*2be80*/  LDL.LU R0, [R1+0x34f8] ;  /* 0x0034f80001007983 */ /* 0x000ee20000300800 */
[----:B------:R-:W-:Y:S03]  /*2be90*/  HMMA.16816.F32 R20, R16, R22, R4 ;  /* 0x000000161014723c */ /* 0x000fe60000001804 */
[----:B-1----:R-:W-:Y:S04]  /*2bea0*/  STL [R1+0x345c], R12 ;  /* 0x00345c0c01007387 */ /* 0x002fe80000100800 */
[----:B------:R0:W-:Y:S04]  /*2beb0*/  STL [R1+0x3458], R13 ;  /* 0x0034580d01007387 */ /* 0x0001e80000100800 */
[----:B------:R-:W-:Y:S04]  /*2bec0*/  STL [R1+0x3454], R14 ;  /* 0x0034540e01007387 */ /* 0x000fe80000100800 */
[----:B------:R-:W-:Y:S04]  /*2bed0*/  STL [R1+0x3450], R15 ;  /* 0x0034500f01007387 */ /* 0x000fe80000100800 */
[----:B0-----:R-:W4:Y:S04]  /*2bee0*/  LDL.LU.64 R12, [R1+0x80] ;  /* 0x00008000010c7983 */ /* 0x001f280000300a00 */
[----:B------:R-:W2:Y:S04]  /*2bef0*/  LDL.LU.64 R6, [R1+0x34f0] ;  /* 0x0034f00001067983 */ /* 0x000ea80000300a00 */
[----:B------:R-:W2:Y:S04]  /*2bf00*/  LDL.LU.64 R4, [R1+0xf0] ;  /* 0x0000f00001047983 */ /* 0x000ea80000300a00 */
[----:B------:R-:W-:Y:S04]  /*2bf10*/  STL.64 [R1+0x50], R20 ;  /* 0x0000501401007387 */ /* 0x000fe80000100a00 */
[----:B------:R-:W-:Y:S04]  /*2bf20*/  STL.64 [R1+0x58], R22 ;  /* 0x0000581601007387 */ /* 0x000fe80000100a00 */
[----:B---3--:R-:W0:Y:S04]  /*2bf30*/  LDSM.16.MT88.4 R20, [R0+UR6+0x24400] ;  /* 0x024400060014783b */ /* 0x008e280008004200 */
[----:B0-----:R-:W-:Y:S04]  /*2bf40*/  STL [R1+0x33ec], R20 ;  /* 0x0033ec1401007387 */ /* 0x001fe80000100800 */
[----:B------:R0:W-:Y:S04]  /*2bf50*/  STL [R1+0x33e8], R21 ;  /* 0x0033e81501007387 */ /* 0x0001e80000100800 */
[----:B------:R1:W-:Y:S01]  /*2bf60*/  STL [R1+0x33e4], R22 ;  /* 0x0033e41601007387 */ /* 0x0003e20000100800 */
[----:B0-----:R-:W-:-:S02]  /*2bf70*/  MOV R21, R9 ;  /* 0x0000000900157202 */ /* 0x001fc40000000f00 */
[----:B-1----:R-:W-:Y:S02]  /*2bf80*/  MOV R22, R8 ;  /* 0x0000000800167202 */ /* 0x002fe40000000f00 */
[----:B--2---:R-:W-:Y:S01]  /*2bf90*/  HMMA.16816.F32 R8, R16, R10, R24 ;  /* 0x0000000a1008723c */ /* 0x004fe20000001818 */
[----:B------:R0:W-:Y:S04]  /*2bfa0*/  STL [R1+0x33e0], R23 ;  /* 0x0033e01701007387 */ /* 0x0001e80000100800 */
[----:B------:R-:W2:Y:S04]  /*2bfb0*/  LDL.LU R20, [R1+0x20] ;  /* 0x0000200001147983 */ /* 0x000ea80000300800 */
[----:B------:R-:W3:Y:S04]  /*2bfc0*/  LDL.LU.64 R26, [R1+0x34e8] ;  /* 0x0034e800011a7983 */ /* 0x000ee80000300a00 */
[----:B------:R-:W3:Y:S01]  /*2bfd0*/  LDL.LU.64 R24, [R1+0x34e0] ;  /* 0x0034e00001187983 */ /* 0x000ee20000300a00 */
[----:B0-----:R-:W-:-:S05]  /*2bfe0*/  MOV R23, R3 ;  /* 0x0000000300177202 */ /* 0x001fca0000000f00 */
[----:B------:R-:W-:Y:S04]  /*2bff0*/  STL.64 [R1+0x60], R8 ;  /* 0x0000600801007387 */ /* 0x000fe80000100a00 */
[----:B------:R0:W-:Y:S01]  /*2c000*/  STL [R1+0x68], R10 ;  /* 0x0000680a01007387 */ /* 0x0001e20000100800 */
[----:B------:R-:W-:-:S03]  /*2c010*/  IMAD.MOV.U32 R3, RZ, RZ, R11 ;  /* 0x000000ffff037224 */ /* 0x000fc600078e000b */
[----:B0-----:R-:W3:Y:S02]  /*2c020*/  LDL.LU.64 R10, [R1+0x34d8] ;  /* 0x0034d800010a7983 */ /* 0x001ee40000300a00 */
[----:B---3--:R-:W-:Y:S02]  /*2c030*/  HMMA.16816.F32 R16, R16, R10, R24 ;  /* 0x0000000a1010723c */ /* 0x008fe40000001818 */
[----:B------:R-:W3:Y:S04]  /*2c040*/  LDL.LU.64 R24, [R1+0x34d0] ;  /* 0x0034d00001187983 */ /* 0x000ee80000300a00 */
[----:B------:R-:W2:Y:S04]  /*2c050*/  LDL.LU.64 R10, [R1+0x34c8] ;  /* 0x0034c800010a7983 */ /* 0x000ea80000300a00 */
[----:B------:R-:W2:Y:S09]  /*2c060*/  LDL.LU.64 R8, [R1+0x34c0] ;  /* 0x0034c00001087983 */ /* 0x000eb20000300a00 */
[----:B------:R0:W-:Y:S04]  /*2c070*/  STL.64 [R1+0x30], R16 ;  /* 0x0000301001007387 */ /* 0x0001e80000100a00 */
[----:B------:R1:W-:Y:S04]  /*2c080*/  STL.64 [R1+0x38], R18 ;  /* 0x0000381201007387 */ /* 0x0003e80000100a00 */
[----:B0-----:R-:W3:Y:S04]  /*2c090*/  LDL.LU R16, [R1+0x10] ;  /* 0x0000100001107983 */ /* 0x001ee80000300800 */
[----:B------:R-:W3:Y:S01]  /*2c0a0*/  LDL.LU R17, [R1+0x14] ;  /* 0x0000140001117983 */ /* 0x000ee20000300800 */
[----:B-1----:R-:W-:-:S02]  /*2c0b0*/  MOV R19, R6 ;  /* 0x0000000600137202 */ /* 0x002fc40000000f00 */
[----:B------:R-:W-:Y:S01]  /*2c0c0*/  MOV R18, R7 ;  /* 0x0000000700127202 */ /* 0x000fe20000000f00 */
[----:B----4-:R-:W-:Y:S01]  /*2c0d0*/  IMAD.MOV.U32 R6, RZ, RZ, R13 ;  /* 0x000000ffff067224 */ /* 0x010fe200078e000d */
[----:B------:R-:W-:Y:S01]  /*2c0e0*/  MOV R7, R12 ;  /* 0x0000000c00077202 */ /* 0x000fe20000000f00 */
[----:B--2---:R-:W-:-:S15]  /*2c0f0*/  HMMA.16816.F32 R20, R8, R12, R20 ;  /* 0x0000000c0814723c */ /* 0x004fde0000001814 */
[----:B------:R-:W-:-:S04]  /*2c100*/  NOP ;  /* 0x0000000000007918 */ /* 0x000fc80000000000 */
[----:B------:R-:W-:Y:S02]  /*2c110*/  MOV R15, R22 ;  /* 0x00000016000f7202 */ /* 0x000fe40000000f00 */
[----:B------:R-:W-:Y:S02]  /*2c120*/  MOV R14, R21 ;  /* 0x00000015000e7202 */ /* 0x000fe40000000f00 */
[----:B------:R-:W-:Y:S01]  /*2c130*/  MOV R13, R20 ;  /* 0x00000014000d7202 */ /* 0x000fe20000000f00 */
[----:B------:R-:W-:Y:S04]  /*2c140*/  STL [R1+0x346c], R23 ;  /* 0x00346c1701007387 */ /* 0x000fe80000100800 */
[----:B------:R-:W2:Y:S04]  /*2c150*/  LDL.LU.64 R20, [R1+0xe0] ;  /* 0x0000e00001147983 */ /* 0x000ea80000300a00 */
[----:B------:R-:W-:Y:S04]  /*2c160*/  STL [R1+0x3468], R15 ;  /* 0x0034680f01007387 */ /* 0x000fe80000100800 */
[----:B------:R-:W-:Y:S04]  /*2c170*/  STL [R1+0x3464], R14 ;  /* 0x0034640e01007387 */ /* 0x000fe80000100800 */
[----:B------:R3:W-:Y:S04]  /*2c180*/  STL [R1+0x3460], R13 ;  /* 0x0034600d01007387 */ /* 0x0007e80000100800 */
[----:B------:R-:W2:Y:S01]  /*2c190*/  LDL.LU.64 R26, [R1+0x34b8] ;  /* 0x0034b800011a7983 */ /* 0x000ea20000300a00 */
[----:B---3--:R-:W-:Y:S01]  /*2c1a0*/  HMMA.16816.F32 R12, R8, R24, R16 ;  /* 0x00000018080c723c */ /* 0x008fe20000001810 */
[----:B------:R-:W-:Y:S01]  /*2c1b0*/  IMAD.MOV.U32 R17, RZ, RZ, R24 ;  /* 0x000000ffff117224 */ /* 0x000fe200078e0018 */
[----:B------:R-:W-:-:S02]  /*2c1c0*/  MOV R16, R25 ;  /* 0x0000001900107202 */ /* 0x000fc40000000f00 */
[----:B------:R-:W2:-:S15]  /*2c1d0*/  LDL.LU.64 R24, [R1+0x34b0] ;  /* 0x0034b00001187983 */ /* 0x000e9e0000300a00 */
[----:B------:R0:W-:Y:S04]  /*2c1e0*/  STL.64 [R1+0x10], R12 ;  /* 0x0000100c01007387 */ /* 0x0001e80000100a00 */
[----:B------:R1:W-:Y:S01]  /*2c1f0*/  STL [R1+0x18], R14 ;  /* 0x0000180e01007387 */ /* 0x0003e20000100800 */
[----:B0-----:R-:W-:Y:S01]  /*2c200*/  MOV R12, R15 ;  /* 0x0000000f000c7202 */ /* 0x001fe20000000f00 */
[----:B--2---:R-:W-:-:S15]  /*2c210*/  HMMA.16816.F32 R24, R8, R20, R24 ;  /* 0x000000140818723c */ /* 0x004fde0000001818 */
[----:B------:R-:W-:-:S04]  /*2c220*/  NOP ;  /* 0x0000000000007918 */ /* 0x000fc80000000000 */
[----:B-1----:R-:W-:Y:S01]  /*2c230*/  MOV R14, R26 ;  /* 0x0000001a000e7202 */ /* 0x002fe20000000f00 */
[----:B------:R-:W-:Y:S01]  /*2c240*/  IMAD.MOV.U32 R13, RZ, RZ, R27 ;  /* 0x000000ffff0d7224 */ /* 0x000fe200078e001b */
[----:B------:R-:W-:Y:S02]  /*2c250*/  MOV R23, R24 ;  /* 0x0000001800177202 */ /* 0x000fe40000000f00 */
[----:B------:R-:W-:Y:S01]  /*2c260*/  MOV R15, R25 ;  /* 0x00000019000f7202 */ /* 0x000fe20000000f00 */
[----:B------:R-:W2:Y:S04]  /*2c270*/  LDL.LU.64 R26, [R1+0x34a8] ;  /* 0x0034a800011a7983 */ /* 0x000ea80000300a00 */
[----:B------:R-:W2:Y:S04]  /*2c280*/  LDL.LU.64 R24, [R1+0x34a0] ;  /* 0x0034a00001187983 */ /* 0x000ea80000300a00 */
[----:B------:R-:W-:Y:S01]  /*2c290*/  STL [R1+0x3488], R23 ;  /* 0x0034881701007387 */ /* 0x000fe20000100800 */
[----:B------:R-:W-:Y:S01]  /*2c2a0*/  MOV R19, R20 ;  /* 0x0000001400137202 */ /* 0x000fe20000000f00 */
[----:B------:R-:W-:-:S02]  /*2c2b0*/  IMAD.MOV.U32 R18, RZ, RZ, R21 ;  /* 0x000000ffff127224 */ /* 0x000fc400078e0015 */
[----:B------:R0:W-:Y:S01]  /*2c2c0*/  STL.64 [R1+0x3478], R14 ;  /* 0x0034780e01007387 */ /* 0x0001e20000100a00 */
[----:B------:R-:W-:Y:S02]  /*2c2d0*/  MOV R20, R7 ;  /* 0x0000000700147202 */ /* 0x000fe40000000f00 */
[----:B------:R-:W-:Y:S01]  /*2c2e0*/  MOV R21, R6 ;  /* 0x0000000600157202 */ /* 0x000fe20000000f00 */
[----:B------:R1:W-:Y:S04]  /*2c2f0*/  STL.64 [R1+0x3470], R12 ;  /* 0x0034700c01007387 */ /* 0x0003e80000100a00 */
[----:B------:R-:W3:Y:S01]  /*2c300*/  LDL.LU.64 R6, [R1+0x3498] ;  /* 0x0034980001067983 */ /* 0x000ee20000300a00 */
[----:B0-----:R-:W-:Y:S01]  /*2c310*/  MOV R15, R4 ;  /* 0x00000004000f7202 */ /* 0x001fe20000000f00 */
[----:B------:R-:W-:Y:S01]  /*2c320*/  IMAD.MOV.U32 R14, RZ, RZ, R5 ;  /* 0x000000ffff0e7224 */ /* 0x000fe200078e0005 */
[----:B--2---:R-:W-:Y:S01]  /*2c330*/  HMMA.16816.F32 R24, R8, R4, R24 ;  /* 0x000000040818723c */ /* 0x004fe20000001818 */
[----:B------:R-:W3:Y:S04]  /*2c340*/  LDL.LU.64 R4, [R1+0x3490] ;  /* 0x0034900001047983 */ /* 0x000ee80000300a00 */
[----:B------:R-:W3:Y:S04]  /*2c350*/  LDL.LU R8, [R1] ;  /* 0x0000000001087983 */ /* 0x000ee80000300800 */
[----:B------:R-:W3:Y:S01]  /*2c360*/  LDL.LU R9, [R1+0x4] ;  /* 0x0000040001097983 */ /* 0x000ee20000300800 */
[----:B------:R-:W-:-:S02]  /*2c370*/  MOV R10, R29 ;  /* 0x0000001d000a7202 */ /* 0x000fc40000000f00 */
[----:B------:R-:W-:Y:S02]  /*2c380*/  MOV R11, R28 ;  /* 0x0000001c000b7202 */ /* 0x000fe40000000f00 */
[----:B-1----:R-:W-:Y:S02]  /*2c390*/  MOV R12, R19 ;  /* 0x00000013000c7202 */ /* 0x002fe40000000f00 */
[----:B------:R-:W-:-:S03]  /*2c3a0*/  MOV R13, R18 ;  /* 0x00000012000d7202 */ /* 0x000fc60000000f00 */
[----:B------:R-:W-:Y:S04]  /*2c3b0*/  STL [R1+0x3400], R24 ;  /* 0x0034001801007387 */ /* 0x000fe80000100800 */
[----:B------:R-:W-:Y:S04]  /*2c3c0*/  STL [R1+0x33fc], R25 ;  /* 0x0033fc1901007387 */ /* 0x000fe80000100800 */
[----:B------:R-:W-:Y:S04]  /*2c3d0*/  STL [R1+0x33f8], R26 ;  /* 0x0033f81a01007387 */ /* 0x000fe80000100800 */
[----:B------:R0:W-:Y:S02]  /*2c3e0*/  STL [R1+0x33f4], R27 ;  /* 0x0033f41b01007387 */ /* 0x0001e40000100800 */
[----:B0-----:R-:W-:Y:S01]  /*2c3f0*/  MOV R27, R3 ;  /* 0x00000003001b7202 */ /* 0x001fe20000000f00 */
[----:B---3--:R-:W-:-:S15]  /*2c400*/  HMMA.16816.F32 R8, R4, R20, R8 ;  /* 0x000000140408723c */ /* 0x008fde0000001808 */
[----:B------:R-:W-:-:S04]  /*2c410*/  NOP ;  /* 0x0000000000007918 */ /* 0x000fc80000000000 */
[----:B------:R-:W-:Y:S04]  /*2c420*/  STL.64 [R1], R8 ;  /* 0x0000000801007387 */ /* 0x000fe80000100a00 */
[----:B------:R-:W-:Y:S04]  /*2c430*/  STL.64 [R1+0x3480], R12 ;  /* 0x0034800c01007387 */ /* 0x000fe80000100a00 */
[----:B------:R-:W2:Y:S04]  /*2c440*/  LDL.LU R20, [R1+0x50] ;  /* 0x0000500001147983 */ /* 0x000ea80000300800 */
[----:B------:R-:W2:Y:S01]  /*2c450*/  LDL.LU R21, [R1+0x54] ;  /* 0x0000540001157983 */ /* 0x000ea20000300800 */
[----:B------:R-:W-:Y:S01]  /*2c460*/  MOV R29, R10 ;  /* 0x0000000a001d7202 */ /* 0x000fe20000000f00 */
[----:B------:R-:W-:-:S02]  /*2c470*/  IMAD.MOV.U32 R28, RZ, RZ, R11 ;  /* 0x000000ffff1c7224 */ /* 0x000fc400078e000b */
[----:B------:R-:W2:Y:S04]  /*2c480*/  LDL.LU R22, [R1+0x58] ;  /* 0x0000580001167983 */ /* 0x000ea80000300800 */
[----:B------:R-:W2:Y:S04]  /*2c490*/  LDL.LU R23, [R1+0x5c] ;  /* 0x00005c0001177983 */ /* 0x000ea80000300800 */
[----:B------:R-:W0:Y:S04]  /*2c4a0*/  LDSM.16.MT88.4 R8, [R2+UR6+0x24800] ;  /* 0x024800060208783b */ /* 0x000e280008004200 */
[----:B------:R-:W3:Y:S04]  /*2c4b0*/  LDL.LU R24, [R1+0x60] ;  /* 0x0000600001187983 */ /* 0x000ee80000300800 */
[----:B------:R-:W3:Y:S04]  /*2c4c0*/  LDL.LU R25, [R1+0x64] ;  /* 0x0000640001197983 */ /* 0x000ee80000300800 */
[----:B------:R-:W3:Y:S04]  /*2c4d0*/  LDL.LU R26, [R1+0x68] ;  /* 0x00006800011a7983 */ /* 0x000ee80000300800 */
[----:B------:R-:W4:Y:S04]  /*2c4e0*/  LDL.LU R3, [R1+0x348c] ;  /* 0x00348c0001037983 */ /* 0x000f280000300800 */
[----:B------:R-:W-:Y:S04]  /*2c4f0*/  STL [R1+0x3404], R28 ;  /* 0x0034041c01007387 */ /* 0x000fe80000100800 */
[----:B------:R-:W-:Y:S04]  /*2c500*/  STL [R1+0x33f0], R29 ;  /* 0x0033f01d01007387 */ /* 0x000fe80000100800 */
[----:B------:R-:W-:Y:S04]  /*2c510*/  STL [R1+0x33dc], R2 ;  /* 0x0033dc0201007387 */ /* 0x000fe80000100800 */
[----:B0-----:R0:W-:Y:S04]  /*2c520*/  STL.64 [R1+0x33a8], R10 ;  /* 0x0033a80a01007387 */ /* 0x0011e80000100a00 */
[----:B------:R1:W-:Y:S04]  /*2c530*/  STL.64 [R1+0x33a0], R8 ;  /* 0x0033a00801007387 */ /* 0x0003e80000100a00 */
[----:B0-----:R-:W2:Y:S01]  /*2c540*/  LDL.LU R10, [R1+0xf8] ;  /* 0x0000f800010a7983 */ /* 0x001ea20000300800 */
[----:B------:R-:W-:Y:S01]  /*2c550*/  MOV R12, R17 ;  /* 0x00000011000c7202 */ /* 0x000fe20000000f00 */
[----:B------:R-:W-:Y:S01]  /*2c560*/  IMAD.MOV.U32 R13, RZ, RZ, R16 ;  /* 0x000000ffff0d7224 */ /* 0x000fe200078e0010 */
[----:B-1----:R-:W-:-:S02]  /*2c570*/  MOV R8, R15 ;  /* 0x0000000f00087202 */ /* 0x002fc40000000f00 */
[----:B------:R-:W-:Y:S01]  /*2c580*/  MOV R9, R14 ;  /* 0x0000000e00097202 */ /* 0x000fe20000000f00 */
[----:B----4-:R-:W0:Y:S04]  /*2c590*/  LDSM.16.M88.4 R16, [R3+UR6+0x200] ;  /* 0x000200060310783b */ /* 0x010e280008000200 */
[----:B--2---:R-:W-:Y:S04]  /*2c5a0*/  STL [R1+0x3408], R10 ;  /* 0x0034080a01007387 */ /* 0x004fe80000100800 */
[----:B------:R-:W2:Y:S04]  /*2c5b0*/  LDL.LU R11, [R1+0xfc] ;  /* 0x0000fc00010b7983 */ /* 0x000ea80000300800 */
[----:B0-----:R-:W-:Y:S04]  /*2c5c0*/  STL.64 [R1+0x70], R16 ;  /* 0x0000701001007387 */ /* 0x001fe80000100a00 */
        /* <DEDUP_REMOVED lines=8> */
[----:B------:R-:W-:Y:S01]  /*2c650*/  STL [R1+0x3238], R3 ;  /* 0x0032380301007387 */ /* 0x000fe20000100800 */
[----:B------:R-:W-:Y:S03]  /*2c660*/  HMMA.16816.F32 R12, R4, R12, R20 ;  /* 0x0000000c040c723c */ /* 0x000fe60000001814 */
[----:B0-----:R-:W-:Y:S04]  /*2c670*/  STL.64 [R1+0xc0], R16 ;  /* 0x0000c01001007387 */ /* 0x001fe80000100a00 */
[----:B------:R-:W-:Y:S04]  /*2c680*/  STL.64 [R1+0xc8], R18 ;  /* 0x0000c81201007387 */ /* 0x000fe80000100a00 */
[----:B------:R-:W0:Y:S04]  /*2c690*/  LDSM.16.MT88.4 R16, [R0+UR6+0x24800] ;  /* 0x024800060010783b */ /* 0x000e280008004200 */
[----:B------:R-:W-:Y:S04]  /*2c6a0*/  STL [R1+0x33d8], R0 ;  /* 0x0033d80001007387 */ /* 0x000fe80000100800 */
[----:B------:R-:W-:Y:S01]  /*2c6b0*/  IMAD.MOV.U32 R29, RZ, RZ, R12 ;  /* 0x000000ffff1d7224 */ /* 0x000fe200078e000c */
[----:B------:R-:W-:Y:S01]  /*2c6c0*/  MOV R20, R13 ;  /* 0x0000000d00147202 */ /* 0x000fe20000000f00 */
[----:B0-----:R0:W-:Y:S04]  /*2c6d0*/  STL [R1+0x3394], R16 ;  /* 0x0033941001007387 */ /* 0x0011e80000100800 */
[----:B------:R1:W-:Y:S04]  /*2c6e0*/  STL [R1+0x3390], R17 ;  /* 0x0033901101007387 */ /* 0x0003e80000100800 */
[----:B------:R4:W-:Y:S04]  /*2c6f0*/  STL [R1+0x336c], R18 ;  /* 0x00336c1201007387 */ /* 0x0009e80000100800 */
[----:B------:R3:W-:Y:S04]  /*2c700*/  STL [R1+0x3368], R19 ;  /* 0x0033681301007387 */ /* 0x0007e80000100800 */
[----:B0-----:R-:W2:Y:S04]  /*2c710*/  LDL.LU R16, [R1+0x30] ;  /* 0x0000300001107983 */ /* 0x001ea80000300800 */
[----:B-1----:R-:W2:Y:S04]  /*2c720*/  LDL.LU R17, [R1+0x34] ;  /* 0x0000340001117983 */ /* 0x002ea80000300800 */
[----:B----4-:R-:W2:Y:S04]  /*2c730*/  LDL.LU R18, [R1+0x38] ;  /* 0x0000380001127983 */ /* 0x010ea80000300800 */
[----:B---3--:R-:W2:Y:S04]  /*2c740*/  LDL.LU R19, [R1+0x3c] ;  /* 0x00003c0001137983 */ /* 0x008ea80000300800 */
[----:B------:R-:W3:Y:S04]  /*2c750*/  LDL.LU R23, [R1+0x3488] ;  /* 0x0034880001177983 */ /* 0x000ee80000300800 */
[----:B------:R-:W4:Y:S01]  /*2c760*/  LDL.LU.64 R12, [R1+0x3480] ;  /* 0x00348000010c7983 */ /* 0x000f220000300a00 */
[----:B------:R-:W-:-:S02]  /*2c770*/  MOV R21, R14 ;  /* 0x0000000e00157202 */ /* 0x000fc40000000f00 */
[----:B------:R-:W-:Y:S02]  /*2c780*/  MOV R22, R15 ;  /* 0x0000000f00167202 */ /* 0x000fe40000000f00 */
[----:B----4-:R-:W-:-:S15]  /*2c790*/  HMMA.16816.F32 R12, R4, R12, R24 ;  /* 0x0000000c040c723c */ /* 0x010fde0000001818 */
[----:B------:R-:W-:-:S04]  /*2c7a0*/  NOP ;  /* 0x0000000000007918 */ /* 0x000fc80000000000 */
[----:B------:R-:W-:Y:S02]  /*2c7b0*/  MOV R26, R14 ;  /* 0x0000000e001a7202 */ /* 0x000fe40000000f00 */
[----:B------:R-:W-:Y:S01]  /*2c7c0*/  MOV R27, R15 ;  /* 0x0000000f001b7202 */ /* 0x000fe20000000f00 */
[----:B------:R-:W-:Y:S01]  /*2c7d0*/  IMAD.MOV.U32 R24, RZ, RZ, R12 ;  /* 0x000000ffff187224 */ /* 0x000fe200078e000c */
[----:B------:R-:W-:Y:S01]  /*2c7e0*/  MOV R25, R13 ;  /* 0x0000000d00197202 */ /* 0x000fe20000000f00 */
[----:B------:R-:W4:Y:S04]  /*2c7f0*/  LDL.LU.64 R14, [R1+0x3478] ;  /* 0x00347800010e7983 */ /* 0x000f280000300a00 */
[----:B------:R-:W2:Y:S04]  /*2c800*/  LDL.LU.64 R12, [R1+0x3470] ;  /* 0x00347000010c7983 */ /* 0x000ea80000300a00 */
[----:B------:R-:W-:Y:S04]  /*2c810*/  STL.64 [R1+0x3418], R26 ;  /* 0x0034181a01007387 */ /* 0x000fe80000100a00 */
[----:B------:R3:W-:Y:S02]  /*2c820*/  STL.64 [R1+0x3410], R24 ;  /* 0x0034101801007387 */ /* 0x0007e40000100a00 */
[----:B---3--:R-:W-:-:S02]  /*2c830*/  IMAD.MOV.U32 R24, RZ, RZ, R23 ;  /* 0x000000ffff187224 */ /* 0x008fc400078e0017 */
[----:B------:R-:W3:Y:S01]  /*2c840*/  LDL.LU R23, [R1+0x346c] ;  /* 0x00346c0001177983 */ /* 0x000ee20000300800 */
[----:B----4-:R-:W-:Y:S02]  /*2c850*/  MOV R26, R14 ;  /* 0x0000000e001a7202 */ /* 0x010fe40000000f00 */
[----:B--2---:R-:W-:Y:S02]  /*2c860*/  MOV R27, R13 ;  /* 0x0000000d001b7202 */ /* 0x004fe40000000f00 */
[----:B------:R-:W-:Y:S02]  /*2c870*/  MOV R25, R15 ;  /* 0x0000000f00197202 */ /* 0x000fe40000000f00 */
[----:B------:R-:W2:Y:S04]  /*2c880*/  LDL.LU R15, [R1+0x3468] ;  /* 0x00346800010f7983 */ /* 0x000ea80000300800 */
[----:B------:R-:W4:Y:S04]  /*2c890*/  LDL.LU R14, [R1+0x3464] ;  /* 0x00346400010e7983 */ /* 0x000f280000300800 */
[----:B------:R-:W2:Y:S04]  /*2c8a0*/  LDL.LU R13, [R1+0x3460] ;  /* 0x00346000010d7983 */ /* 0x000ea80000300800 */
[----:B------:R-:W-:Y:S04]  /*2c8b0*/  STL.64 [R1+0x3430], R26 ;  /* 0x0034301a01007387 */ /* 0x000fe80000100a00 */
[----:B------:R0:W-:Y:S04]  /*2c8c0*/  STL.64 [R1+0x3428], R24 ;  /* 0x0034281801007387 */ /* 0x0001e80000100a00 */
[----:B0-----:R-:W2:Y:S04]  /*2c8d0*/  LDL.LU R24, [R1+0x10] ;  /* 0x0000100001187983 */ /* 0x001ea80000300800 */
[----:B------:R-:W2:Y:S04]  /*2c8e0*/  LDL.LU R25, [R1+0x14] ;  /* 0x0000140001197983 */ /* 0x000ea80000300800 */
[----:B------:R-:W2:Y:S01]  /*2c8f0*/  LDL.LU R26, [R1+0x18] ;  /* 0x00001800011a7983 */ /* 0x000ea20000300800 */
[----:B------:R-:W-:Y:S01]  /*2c900*/  HMMA.16816.F32 R4, R4, R8, R16 ;  /* 0x000000080404723c */ /* 0x000fe20000001810 */
[----:B------:R-:W-:-:S02]  /*2c910*/  IMAD.MOV.U32 R27, RZ, RZ, R12 ;  /* 0x000000ffff1b7224 */ /* 0x000fc400078e000c */
[----:B------:R-:W3:-:S15]  /*2c920*/  LDL.LU R12, [R1+0x345c] ;  /* 0x00345c00010c7983 */ /* 0x000ede0000300800 */
[----:B------:R-:W-:Y:S01]  /*2c930*/  NOP ;  /* 0x0000000000007918 */ /* 0x000fe20000000000 */
[----:B------:R-:W-:Y:S01]  /*2c940*/  MOV R18, R6 ;  /* 0x0000000600127202 */ /* 0x000fe20000000f00 */
[----:B------:R-:W-:Y:S01]  /*2c950*/  IMAD.MOV.U32 R19, RZ, RZ, R7 ;  /* 0x000000ffff137224 */ /* 0x000fe200078e0007 */
[----:B--2---:R-:W-:Y:S04]  /*2c960*/  STL.64 [R1+0x3440], R26 ;  /* 0x0034401a01007387 */ /* 0x004fe80000100a00 */
[----:B------:R0:W-:Y:S02]  /*2c970*/  STL.64 [R1+0x3438], R24 ;  /* 0x0034381801007387 */ /* 0x0001e40000100a00 */
[----:B0-----:R-:W-:Y:S02]  /*2c980*/  MOV R24, R13 ;  /* 0x0000000d00187202 */ /* 0x001fe40000000f00 */
[----:B----4-:R-:W-:Y:S01]  /*2c990*/  MOV R25, R14 ;  /* 0x0000000e00197202 */ /* 0x010fe20000000f00 */
[----:B------:R-:W2:Y:S04]  /*2c9a0*/  LDL.LU R13, [R1+0x3458] ;  /* 0x00345800010d7983 */ /* 0x000ea80000300800 */
[----:B------:R-:W2:Y:S01]  /*2c9b0*/  LDL.LU R14, [R1+0x3454] ;  /* 0x00345400010e7983 */ /* 0x000ea20000300800 */
[----:B------:R-:W-:-:S03]  /*2c9c0*/  MOV R26, R15 ;  /* 0x0000000f001a7202 */ /* 0x000fc60000000f00 */
[----:B------:R-:W2:Y:S04]  /*2c9d0*/  LDL.LU R15, [R1+0x3450] ;  /* 0x00345000010f7983 */ /* 0x000ea80000300800 */
[----:B------:R0:W-:Y:S04]  /*2c9e0*/  STL.64 [R1+0x3448], R18 ;  /* 0x0034481201007387 */ /* 0x0001e80000100a00 */
[----:B0-----:R-:W2:Y:S01]  /*2c9f0*/  LDL.LU.64 R18, [R1+0x88] ;  /* 0x0000880001127983 */ /* 0x001ea20000300a00 */
[----:B---3--:R-:W-:Y:S01]  /*2ca00*/  IMAD.MOV.U32 R27, RZ, RZ, R23 ;  /* 0x000000ffff1b7224 */ /* 0x008fe200078e0017 */
[----:B------:R-:W-:-:S05]  /*2ca10*/  MOV R10, R4 ;  /* 0x00000004000a7202 */ /* 0x000fca0000000f00 */
[----:B------:R0:W-:Y:S04]  /*2ca20*/  STL.64 [R1+0x3420], R10 ;  /* 0x0034200a01007387 */ /* 0x0001e80000100a00 */
[----:B0-----:R-:W3:Y:S04]  /*2ca30*/  LDL.LU.64 R10, [R1+0xe8] ;  /* 0x0000e800010a7983 */ /* 0x001ee80000300a00 */
[----:B------:R-:W4:Y:S04]  /*2ca40*/  LDL.LU R6, [R1+0xa8] ;  /* 0x0000a80001067983 */ /* 0x000f280000300800 */
[----:B------:R-:W4:Y:S01]  /*2ca50*/  LDL.LU R7, [R1+0xac] ;  /* 0x0000ac0001077983 */ /* 0x000f220000300800 */
[----:B--2---:R-:W-:Y:S01]  /*2ca60*/  HMMA.16816.F32 R24, R12, R18, R24 ;  /* 0x000000120c18723c */ /* 0x004fe20000001818 */
[----:B------:R-:W-:-:S02]  /*2ca70*/  MOV R23, R18 ;  /* 0x0000001200177202 */ /* 0x000fc40000000f00 */
[----:B------:R-:W-:Y:S02]  /*2ca80*/  MOV R2, R19 ;  /* 0x0000001300027202 */ /* 0x000fe40000000f00 */
[----:B------:R-:W2:-:S14]  /*2ca90*/  LDL.LU.64 R18, [R1+0x3448] ;  /* 0x0034480001127983 */ /* 0x000e9c0000300a00 */
[----:B------:R-:W-:Y:S04]  /*2caa0*/  STL.64 [R1+0x20], R24 ;  /* 0x0000201801007387 */ /* 0x000fe80000100a00 */
[----:B------:R0:W-:Y:S01]  /*2cab0*/  STL [R1+0x28], R26 ;  /* 0x0000281a01007387 */ /* 0x0001e20000100800 */
[----:B------:R-:W-:-:S03]  /*2cac0*/  MOV R0, R27 ;  /* 0x0000001b00007202 */ /* 0x000fc60000000f00 */
[----:B0-----:R-:W4:Y:S04]  /*2cad0*/  LDL.LU.64 R26, [R1+0x3440] ;  /* 0x00344000011a7983 */ /* 0x001f280000300a00 */
[----:B------:R-:W4:Y:S02]  /*2cae0*/  LDL.LU.64 R24, [R1+0x3438] ;  /* 0x0034380001187983 */ /* 0x000f240000300a00 */
[----:B----4-:R-:W-:-:S15]  /*2caf0*/  HMMA.16816.F32 R24, R12, R6, R24 ;  /* 0x000000060c18723c */ /* 0x010fde0000001818 */
[----:B------:R-:W-:-:S04]  /*2cb00*/  NOP ;  /* 0x0000000000007918 */ /* 0x000fc80000000000 */
[----:B------:R-:W-:Y:S01]  /*2cb10*/  MOV R17, R26 ;  /* 0x0000001a00117202 */ /* 0x000fe20000000f00 */
[----:B------:R0:W-:Y:S01]  /*2cb20*/  STL [R1+0x10], R24 ;  /* 0x0000101801007387 */ /* 0x0001e20000100800 */
[----:B------:R-:W-:Y:S01]  /*2cb30*/  MOV R3, R27 ;  /* 0x0000001b00037202 */ /* 0x000fe20000000f00 */
[----:B------:R-:W-:Y:S02]  /*2cb40*/  IMAD.MOV.U32 R16, RZ, RZ, R25 ;  /* 0x000000ffff107224 */ /* 0x000fe400078e0019 */
[----:B------:R-:W4:Y:S04]  /*2cb50*/  LDL.LU.64 R26, [R1+0x3430] ;  /* 0x00343000011a7983 */ /* 0x000f280000300a00 */
[----:B0-----:R-:W4:Y:S01]  /*2cb60*/  LDL.LU.64 R24, [R1+0x3428] ;  /* 0x0034280001187983 */ /* 0x001f220000300a00 */
[----:B------:R-:W-:-:S03]  /*2cb70*/  MOV R28, R5 ;  /* 0x00000005001c7202 */ /* 0x000fc60000000f00 */
[----:B------:R-:W-:Y:S01]  /*2cb80*/  STL.64 [R1+0x33b0], R16 ;  /* 0x0033b01001007387 */ /* 0x000fe20000100a00 */
[----:B---3--:R-:W-:Y:S01]  /*2cb90*/  MOV R5, R10 ;  /* 0x0000000a00057202 */ /* 0x008fe20000000f00 */
[----:B------:R-:W-:Y:S01]  /*2cba0*/  IMAD.MOV.U32 R4, RZ, RZ, R11 ;  /* 0x000000ffff047224 */ /* 0x000fe200078e000b */
[----:B----4-:R-:W-:Y:S01]  /*2cbb0*/  HMMA.16816.F32 R24, R12, R10, R24 ;  /* 0x0000000a0c18723c */ /* 0x010fe20000001818 */
[----:B------:R-:W3:-:S15]  /*2cbc0*/  LDL.LU.64 R10, [R1+0x3420] ;  /* 0x00342000010a7983 */ /* 0x000ede0000300a00 */
[----:B------:R-:W-:-:S03]  /*2cbd0*/  NOP ;  /* 0x0000000000007918 */ /* 0x000fc60000000000 */
[----:B------:R-:W-:Y:S01]  /*2cbe0*/  MOV R9, R26 ;  /* 0x0000001a00097202 */ /* 0x000fe20000000f00 */
[----:B------:R0:W-:Y:S01]  /*2cbf0*/  STL.64 [R1+0x40], R24 ;  /* 0x0000401801007387 */ /* 0x0001e20000100a00 */
[----:B------:R-:W-:-:S03]  /*2cc00*/  MOV R8, R27 ;  /* 0x0000001b00087202 */ /* 0x000fc60000000f00 */
[----:B------:R-:W4:Y:S04]  /*2cc10*/  LDL.LU.64 R26, [R1+0x3418] ;  /* 0x00341800011a7983 */ /* 0x000f280000300a00 */
[----:B0-----:R-:W4:Y:S01]  /*2cc20*/  LDL.LU.64 R24, [R1+0x3410] ;  /* 0x0034100001187983 */ /* 0x001f220000300a00 */
[----:B------:R-:W-:Y:S01]  /*2cc30*/  IMAD.MOV.U32 R17, RZ, RZ, R28 ;  /* 0x000000ffff117224 */ /* 0x000fe200078e001c */
[----:B---3--:R-:W-:Y:S02]  /*2cc40*/  MOV R16, R10 ;  /* 0x0000000a00107202 */ /* 0x008fe40000000f00 */
[----:B------:R-:W3:Y:S04]  /*2cc50*/  LDL.LU R10, [R1+0x3408] ;  /* 0x00340800010a7983 */ /* 0x000ee80000300800 */
[----:B------:R-:W3:Y:S04]  /*2cc60*/  LDL.LU R28, [R1+0x3404] ;  /* 0x00340400011c7983 */ /* 0x000ee80000300800 */
[----:B--2---:R4:W-:Y:S04]  /*2cc70*/  STL.64 [R1+0x33c0], R18 ;  /* 0x0033c01201007387 */ /* 0x0049e80000100a00 */
[----:B------:R0:W-:Y:S01]  /*2cc80*/  STL.64 [R1+0x33b8], R16 ;  /* 0x0033b81001007387 */ /* 0x0001e20000100a00 */
[----:B----4-:R-:W-:Y:S01]  /*2cc90*/  MOV R18, R26 ;  /* 0x0000001a00127202 */ /* 0x010fe20000000f00 */
[----:B------:R-:W-:Y:S01]  /*2cca0*/  IMAD.MOV.U32 R19, RZ, RZ, R27 ;  /* 0x000000ffff137224 */ /* 0x000fe200078e001b */
[----:B0-----:R-:W-:-:S02]  /*2ccb0*/  MOV R16, R24 ;  /* 0x0000001800107202 */ /* 0x001fc40000000f00 */
[----:B------:R-:W-:Y:S01]  /*2ccc0*/  MOV R17, R25 ;  /* 0x0000001900117202 */ /* 0x000fe20000000f00 */
[----:B------:R-:W3:Y:S04]  /*2ccd0*/  LDL.LU R24, [R1+0x3400] ;  /* 0x0034000001187983 */ /* 0x000ee80000300800 */
[----:B------:R-:W3:Y:S04]  /*2cce0*/  LDL.LU R25, [R1+0x33fc] ;  /* 0x0033fc0001197983 */ /* 0x000ee80000300800 */
[----:B------:R-:W3:Y:S04]  /*2ccf0*/  LDL.LU R26, [R1+0x33f8] ;  /* 0x0033f800011a7983 */ /* 0x000ee80000300800 */
[----:B------:R-:W3:Y:S04]  /*2cd00*/  LDL.LU R27, [R1+0x33f4] ;  /* 0x0033f400011b7983 */ /* 0x000ee80000300800 */
[----:B------:R-:W-:Y:S04]  /*2cd10*/  STL.64 [R1+0x33d0], R18 ;  /* 0x0033d01201007387 */ /* 0x000fe80000100a00 */
[----:B------:R0:W-:Y:S02]  /*2cd20*/  STL.64 [R1+0x33c8], R16 ;  /* 0x0033c81001007387 */ /* 0x0001e40000100a00 */
[----:B0-----:R-:W-:-:S02]  /*2cd30*/  MOV R16, R29 ;  /* 0x0000001d00107202 */ /* 0x001fc40000000f00 */
[----:B------:R-:W-:Y:S01]  /*2cd40*/  MOV R17, R20 ;  /* 0x0000001400117202 */ /* 0x000fe20000000f00 */
[----:B------:R-:W2:Y:S04]  /*2cd50*/  LDL.LU R29, [R1+0x33f0] ;  /* 0x0033f000011d7983 */ /* 0x000ea80000300800 */
[----:B------:R-:W4:Y:S01]  /*2cd60*/  LDL.LU R20, [R1+0x33ec] ;  /* 0x0033ec0001147983 */ /* 0x000f220000300800 */
[----:B------:R-:W-:Y:S01]  /*2cd70*/  MOV R18, R21 ;  /* 0x0000001500127202 */ /* 0x000fe20000000f00 */
[----:B------:R-:W-:Y:S02]  /*2cd80*/  IMAD.MOV.U32 R19, RZ, RZ, R22 ;  /* 0x000000ffff137224 */ /* 0x000fe400078e0016 */
[----:B------:R-:W4:Y:S04]  /*2cd90*/  LDL.LU R21, [R1+0x33e8] ;  /* 0x0033e80001157983 */ /* 0x000f280000300800 */
[----:B------:R-:W4:Y:S01]  /*2cda0*/  LDL.LU R22, [R1+0x33e4] ;  /* 0x0033e40001167983 */ /* 0x000f220000300800 */
[----:B---3--:R-:W-:Y:S01]  /*2cdb0*/  HMMA.16816.F32 R24, R12, R10, R24 ;  /* 0x0000000a0c18723c */ /* 0x008fe20000001818 */
[----:B------:R-:W-:-:S02]  /*2cdc0*/  MOV R14, R23 ;  /* 0x00000017000e7202 */ /* 0x000fc40000000f00 */
[----:B------:R-:W-:Y:S01]  /*2cdd0*/  MOV R15, R2 ;  /* 0x00000002000f7202 */ /* 0x000fe20000000f00 */
[----:B------:R-:W4:Y:S04]  /*2cde0*/  LDL.LU R23, [R1+0x33e0] ;  /* 0x0033e00001177983 */ /* 0x000f280000300800 */
[----:B------:R-:W3:Y:S11]  /*2cdf0*/  LDL.LU R2, [R1+0x33dc] ;  /* 0x0033dc0001027983 */ /* 0x000ef60000300800 */
[----:B------:R-:W-:Y:S04]  /*2ce00*/  STL.64 [R1+0x3378], R26 ;  /* 0x0033781a01007387 */ /* 0x000fe80000100a00 */
[----:B------:R0:W-:Y:S04]  /*2ce10*/  STL.64 [R1+0x3370], R24 ;  /* 0x0033701801007387 */ /* 0x0001e80000100a00 */
[----:B0-----:R-:W4:Y:S04]  /*2ce20*/  LDL.LU R24, [R1] ;  /* 0x0000000001187983 */ /* 0x001f280000300800 */
[----:B------:R-:W4:Y:S01]  /*2ce30*/  LDL.LU R25, [R1+0x4] ;  /* 0x0000040001197983 */ /* 0x000f220000300800 */
[----:B--2---:R-:W-:Y:S01]  /*2ce40*/  MOV R26, R29 ;  /* 0x0000001d001a7202 */ /* 0x004fe20000000f00 */
[----:B------:R-:W-:-:S07]  /*2ce50*/  IMAD.MOV.U32 R27, RZ, RZ, R28 ;  /* 0x000000ffff1b7224 */ /* 0x000fce00078e001c */
[----:B----4-:R-:W-:-:S15]  /*2ce60*/  HMMA.16816.F32 R12, R20, R14, R24 ;  /* 0x0000000e140c723c */ /* 0x010fde0000001818 */
[----:B------:R-:W-:-:S04]  /*2ce70*/  NOP ;  /* 0x0000000000007918 */ /* 0x000fc80000000000 */
[----:B------:R-:W-:Y:S04]  /*2ce80*/  STL.64 [R1], R12 ;  /* 0x0000000c01007387 */ /* 0x000fe80000100a00 */
[----:B------:R-:W2:Y:S01]  /*2ce90*/  LDL.LU.64 R24, [R1+0xb0] ;  /* 0x0000b00001187983 */ /* 0x000ea20000300a00 */
[----:B------:R-:W-:Y:S02]  /*2cea0*/  MOV R27, R0 ;  /* 0x00000000001b7202 */ /* 0x000fe40000000f00 */
[----:B------:R-:W-:Y:S02]  /*2ceb0*/  MOV R29, R14 ;  /* 0x0000000e001d7202 */ /* 0x000fe40000000f00 */
[----:B------:R-:W-:Y:S02]  /*2cec0*/  MOV R28, R15 ;  /* 0x0000000f001c7202 */ /* 0x000fe40000000f00 */
[----:B---3--:R-:W0:Y:S04]  /*2ced0*/  LDSM.16.MT88.4 R12, [R2+UR6+0x24c00] ;  /* 0x024c0006020c783b */ /* 0x008e280008004200 */
[----:B--2---:R1:W-:Y:S04]  /*2cee0*/  STL.64 [R1+0x3398], R24 ;  /* 0x0033981801007387 */ /* 0x0043e80000100a00 */
[----:B-1----:R-:W2:Y:S04]  /*2cef0*/  LDL.LU R24, [R1+0x20] ;  /* 0x0000200001187983 */ /* 0x002ea80000300800 */
[----:B------:R-:W2:Y:S04]  /*2cf00*/  LDL.LU R25, [R1+0x24] ;  /* 0x0000240001197983 */ /* 0x000ea80000300800 */
[----:B------:R-:W2:Y:S04]  /*2cf10*/  LDL.LU R26, [R1+0x28] ;  /* 0x00002800011a7983 */ /* 0x000ea80000300800 */
[----:B------:R-:W3:Y:S04]  /*2cf20*/  LDL.LU R0, [R1+0x33d8] ;  /* 0x0033d80001007983 */ /* 0x000ee80000300800 */
[----:B0-----:R0:W-:Y:S02]  /*2cf30*/  STL.64 [R1+0x3328], R14 ;  /* 0x0033280e01007387 */ /* 0x0011e40000100a00 */
[----:B0-----:R-:W-:Y:S01]  /*2cf40*/  IMAD.MOV.U32 R14, RZ, RZ, R5 ;  /* 0x000000ffff0e7224 */ /* 0x001fe200078e0005 */
[----:B------:R-:W-:-:S02]  /*2cf50*/  MOV R15, R4 ;  /* 0x00000004000f7202 */ /* 0x000fc40000000f00 */
[C---:B------:R-:W-:Y:S01]  /*2cf60*/  HMMA.16816.F32 R4, R20.reuse, R6, R16 ;  /* 0x000000061404723c */ /* 0x040fe20000001810 */
[----:B------:R-:W-:Y:S04]  /*2cf70*/  STL.64 [R1+0x3320], R12 ;  /* 0x0033200c01007387 */ /* 0x000fe80000100a00 */
[----:B------:R-:W4:Y:S04]  /*2cf80*/  LDL.LU.64 R18, [R1+0x33d0] ;  /* 0x0033d00001127983 */ /* 0x000f280000300a00 */
[----:B------:R-:W4:Y:S10]  /*2cf90*/  LDL.LU.64 R16, [R1+0x33c8] ;  /* 0x0033c80001107983 */ /* 0x000f340000300a00 */
[----:B------:R-:W-:Y:S04]  /*2cfa0*/  STL.64 [R1+0x50], R4 ;  /* 0x0000500401007387 */ /* 0x000fe80000100a00 */
[----:B------:R-:W-:Y:S04]  /*2cfb0*/  STL.64 [R1+0x58], R6 ;  /* 0x0000580601007387 */ /* 0x000fe80000100a00 */
[----:B---3--:R-:W0:Y:S04]  /*2cfc0*/  LDSM.16.MT88.4 R4, [R0+UR6+0x24c00] ;  /* 0x024c00060004783b */ /* 0x008e280008004200 */
[----:B------:R-:W-:Y:S04]  /*2cfd0*/  STL [R1+0x3350], R0 ;  /* 0x0033500001007387 */ /* 0x000fe80000100800 */
[----:B0-----:R-:W-:Y:S04]  /*2cfe0*/  STL.64 [R1+0x32e8], R6 ;  /* 0x0032e80601007387 */ /* 0x001fe80000100a00 */
[----:B------:R0:W-:Y:S04]  /*2cff0*/  STL.64 [R1+0x32e0], R4 ;  /* 0x0032e00401007387 */ /* 0x0001e80000100a00 */
[----:B0-----:R-:W3:Y:S04]  /*2d000*/  LDL.LU.64 R4, [R1+0xc0] ;  /* 0x0000c00001047983 */ /* 0x001ee80000300a00 */
[----:B------:R-:W2:Y:S01]  /*2d010*/  LDL.LU.64 R6, [R1+0xc8] ;  /* 0x0000c80001067983 */ /* 0x000ea20000300a00 */
[----:B----4-:R-:W-:Y:S03]  /*2d020*/  HMMA.16816.F32 R12, R20, R14, R16 ;  /* 0x0000000e140c723c */ /* 0x010fe60000001810 */
[----:B--2---:R-:W-:Y:S04]  /*2d030*/  STL.64 [R1+0x3388], R6 ;  /* 0x0033880601007387 */ /* 0x004fe80000100a00 */
[----:B---3--:R0:W-:Y:S04]  /*2d040*/  STL.64 [R1+0x3380], R4 ;  /* 0x0033800401007387 */ /* 0x0081e80000100a00 */
[----:B0-----:R-:W2:Y:S04]  /*2d050*/  LDL.LU R4, [R1+0x40] ;  /* 0x0000400001047983 */ /* 0x001ea80000300800 */
[----:B------:R-:W2:Y:S04]  /*2d060*/  LDL.LU R5, [R1+0x44] ;  /* 0x0000440001057983 */ /* 0x000ea80000300800 */
[----:B------:R-:W3:Y:S04]  /*2d070*/  LDL.LU.64 R18, [R1+0x33c0] ;  /* 0x0033c00001127983 */ /* 0x000ee80000300a00 */
[----:B------:R-:W3:Y:S04]  /*2d080*/  LDL.LU.64 R16, [R1+0x33b8] ;  /* 0x0033b80001107983 */ /* 0x000ee80000300a00 */
[----:B------:R-:W-:Y:S04]  /*2d090*/  STL.64 [R1+0x3338], R14 ;  /* 0x0033380e01007387 */ /* 0x000fe80000100a00 */
[----:B------:R0:W-:Y:S01]  /*2d0a0*/  STL.64 [R1+0x3330], R12 ;  /* 0x0033300c01007387 */ /* 0x0001e20000100a00 */
[----:B------:R-:W-:-:S02]  /*2d0b0*/  MOV R6, R9 ;  /* 0x0000000900067202 */ /* 0x000fc40000000f00 */
[----:B------:R-:W-:Y:S01]  /*2d0c0*/  MOV R7, R8 ;  /* 0x0000000800077202 */ /* 0x000fe20000000f00 */
[----:B0-----:R-:W4:Y:S04]  /*2d0d0*/  LDL.LU R12, [R1+0x90] ;  /* 0x00009000010c7983 */ /* 0x001f280000300800 */
[----:B------:R-:W4:Y:S01]  /*2d0e0*/  LDL.LU R13, [R1+0x94] ;  /* 0x00009400010d7983 */ /* 0x000f220000300800 */
[----:B---3--:R-:W-:Y:S03]  /*2d0f0*/  HMMA.16816.F32 R20, R20, R10, R16 ;  /* 0x0000000a1414723c */ /* 0x008fe60000001810 */
[----:B------:R-:W3:Y:S04]  /*2d100*/  LDL.LU.64 R16, [R1+0x33b0] ;  /* 0x0033b00001107983 */ /* 0x000ee80000300a00 */
[----:B------:R-:W2:Y:S04]  /*2d110*/  LDL.LU.64 R10, [R1+0x33a8] ;  /* 0x0033a800010a7983 */ /* 0x000ea80000300a00 */
[----:B------:R-:W2:Y:S08]  /*2d120*/  LDL.LU.64 R8, [R1+0x33a0] ;  /* 0x0033a00001087983 */ /* 0x000eb00000300a00 */
[----:B------:R0:W-:Y:S04]  /*2d130*/  STL.64 [R1+0x30], R20 ;  /* 0x0000301401007387 */ /* 0x0001e80000100a00 */
[----:B------:R1:W-:Y:S04]  /*2d140*/  STL.64 [R1+0x38], R22 ;  /* 0x0000381601007387 */ /* 0x0003e80000100a00 */
[----:B0-----:R-:W2:Y:S02]  /*2d150*/  LDL.LU.64 R20, [R1+0x70] ;  /* 0x0000700001147983 */ /* 0x001ea40000300a00 */
[----:B--2---:R-:W-:Y:S01]  /*2d160*/  HMMA.16816.F32 R24, R8, R20, R24 ;  /* 0x000000140818723c */ /* 0x004fe20000001818 */
[----:B------:R-:W-:Y:S01]  /*2d170*/  IMAD.MOV.U32 R18, RZ, RZ, R20 ;  /* 0x000000ffff127224 */ /* 0x000fe200078e0014 */
[----:B------:R-:W-:-:S15]  /*2d180*/  MOV R19, R21 ;  /* 0x0000001500137202 */ /* 0x000fde0000000f00 */
[----:B------:R-:W-:Y:S02]  /*2d190*/  NOP ;  /* 0x0000000000007918 */ /* 0x000fe40000000000 */
[----:B------:R-:W-:Y:S01]  /*2d1a0*/  MOV R15, R27 ;  /* 0x0000001b000f7202 */ /* 0x000fe20000000f00 */
[----:B------:R-:W-:Y:S01]  /*2d1b0*/  IMAD.MOV.U32 R20, RZ, RZ, R26 ;  /* 0x000000ffff147224 */ /* 0x000fe200078e001a */
[----:B------:R-:W-:Y:S02]  /*2d1c0*/  MOV R21, R25 ;  /* 0x0000001900157202 */ /* 0x000fe40000000f00 */
[----:B-1----:R-:W-:Y:S02]  /*2d1d0*/  MOV R22, R24 ;  /* 0x0000001800167202 */ /* 0x002fe40000000f00 */
[----:B------:R-:W2:Y:S04]  /*2d1e0*/  LDL.LU.64 R24, [R1+0x3398] ;  /* 0x0033980001187983 */ /* 0x000ea80000300a00 */
[----:B------:R-:W-:Y:S04]  /*2d1f0*/  STL [R1+0x3360], R15 ;  /* 0x0033600f01007387 */ /* 0x000fe80000100800 */
[----:B------:R0:W-:Y:S04]  /*2d200*/  STL [R1+0x335c], R20 ;  /* 0x00335c1401007387 */ /* 0x0001e80000100800 */
[----:B------:R3:W-:Y:S04]  /*2d210*/  STL [R1+0x3358], R21 ;  /* 0x0033581501007387 */ /* 0x0007e80000100800 */
[----:B------:R1:W-:Y:S04]  /*2d220*/  STL [R1+0x3354], R22 ;  /* 0x0033541601007387 */ /* 0x0003e80000100800 */
[----:B0-----:R-:W4:Y:S01]  /*2d230*/  LDL.LU R20, [R1+0x10] ;  /* 0x0000100001147983 */ /* 0x001f220000300800 */
[----:B---3--:R-:W-:-:S02]  /*2d240*/  MOV R21, R16 ;  /* 0x0000001000157202 */ /* 0x008fc40000000f00 */
[----:B-1----:R-:W-:Y:S01]  /*2d250*/  MOV R22, R17 ;  /* 0x0000001100167202 */ /* 0x002fe20000000f00 */
[----:B------:R-:W-:Y:S01]  /*2d260*/  IMAD.MOV.U32 R23, RZ, RZ, R3 ;  /* 0x000000ffff177224 */ /* 0x000fe200078e0003 */
[----:B------:R-:W3:Y:S04]  /*2d270*/  LDL.LU R16, [R1+0x3394] ;  /* 0x0033940001107983 */ /* 0x000ee80000300800 */
[----:B------:R-:W3:Y:S01]  /*2d280*/  LDL.LU R17, [R1+0x3390] ;  /* 0x0033900001117983 */ /* 0x000ee20000300800 */
[C---:B--2---:R-:W-:Y:S08]  /*2d290*/  HMMA.16816.F32 R4, R8.reuse, R24, R4 ;  /* 0x000000180804723c */ /* 0x044ff00000001804 */
[----:B----4-:R-:W-:Y:S01]  /*2d2a0*/  HMMA.16816.F32 R20, R8, R12, R20 ;  /* 0x0000000c0814723c */ /* 0x010fe20000001814 */
[----:B------:R-:W-:-:S02]  /*2d2b0*/  MOV R14, R24 ;  /* 0x00000018000e7202 */ /* 0x000fc40000000f00 */
[----:B------:R-:W-:-:S08]  /*2d2c0*/  MOV R3, R25 ;  /* 0x0000001900037202 */ /* 0x000fd00000000f00 */
[----:B------:R-:W-:-:S08]  /*2d2d0*/  MOV R15, R4 ;  /* 0x00000004000f7202 */ /* 0x000fd00000000f00 */
[----:B------:R0:W-:Y:S01]  /*2d2e0*/  STL [R1+0x10], R20 ;  /* 0x0000101401007387 */ /* 0x0001e20000100800 */
[----:B------:R-:W-:-:S03]  /*2d2f0*/  MOV R0, R21 ;  /* 0x0000001500007202 */ /* 0x000fc60000000f00 */
[----:B------:R1:W-:Y:S01]  /*2d300*/  STL [R1+0x18], R22 ;  /* 0x0000181601007387 */ /* 0x0003e20000100800 */
[----:B------:R-:W-:Y:S01]  /*2d310*/  IMAD.MOV.U32 R21, RZ, RZ, R6 ;  /* 0x000000ffff157224 */ /* 0x000fe200078e0006 */
[----:B0-----:R-:W-:Y:S02]  /*2d320*/  MOV R20, R5 ;  /* 0x0000000500147202 */ /* 0x001fe40000000f00 */
[----:B-1----:R-:W-:Y:S02]  /*2d330*/  MOV R22, R7 ;  /* 0x0000000700167202 */ /* 0x002fe40000000f00 */
[----:B------:R-:W2:Y:S04]  /*2d340*/  LDL.LU.64 R6, [R1+0x3388] ;  /* 0x0033880001067983 */ /* 0x000ea80000300a00 */
[----:B------:R-:W4:Y:S04]  /*2d350*/  LDL.LU.64 R4, [R1+0x3380] ;  /* 0x0033800001047983 */ /* 0x000f280000300a00 */
[----:B------:R-:W4:Y:S04]  /*2d360*/  LDL.LU.64 R26, [R1+0x3378] ;  /* 0x00337800011a7983 */ /* 0x000f280000300a00 */
[----:B------:R-:W4:Y:S02]  /*2d370*/  LDL.LU.64 R24, [R1+0x3370] ;  /* 0x0033700001187983 */ /* 0x000f240000300a00 */
[----:B----4-:R-:W-:Y:S01]  /*2d380*/  HMMA.16816.F32 R24, R8, R4, R24 ;  /* 0x000000040818723c */ /* 0x010fe20000001818 */
[----:B------:R-:W-:Y:S01]  /*2d390*/  IMAD.MOV.U32 R8, RZ, RZ, R18 ;  /* 0x000000ffff087224 */ /* 0x000fe200078e0012 */
[----:B------:R-:W-:Y:S01]  /*2d3a0*/  MOV R9, R19 ;  /* 0x0000001300097202 */ /* 0x000fe20000000f00 */
[----:B------:R-:W3:Y:S04]  /*2d3b0*/  LDL.LU R18, [R1+0x336c] ;  /* 0x00336c0001127983 */ /* 0x000ee80000300800 */
[----:B------:R-:W3:Y:S04]  /*2d3c0*/  LDL.LU R19, [R1+0x3368] ;  /* 0x0033680001137983 */ /* 0x000ee80000300800 */
[----:B--2---:R-:W-:Y:S04]  /*2d3d0*/  STL.64 [R1+0x3348], R6 ;  /* 0x0033480601007387 */ /* 0x004fe80000100a00 */
[----:B------:R0:W-:Y:S04]  /*2d3e0*/  STL.64 [R1+0x3340], R4 ;  /* 0x0033400401007387 */ /* 0x0001e80000100a00 */
[----:B0-----:R-:W3:Y:S04]  /*2d3f0*/  LDL.LU R4, [R1] ;  /* 0x0000000001047983 */ /* 0x001ee80000300800 */
[----:B------:R-:W3:Y:S01]  /*2d400*/  LDL.LU R5, [R1+0x4] ;  /* 0x0000040001057983 */ /* 0x000ee20000300800 */
[----:B------:R-:W-:-:S03]  /*2d410*/  MOV R6, R29 ;  /* 0x0000001d00067202 */ /* 0x000fc60000000f00 */
[----:B------:R-:W2:Y:S04]  /*2d420*/  LDL.LU R29, [R1+0x3364] ;  /* 0x00336400011d7983 */ /* 0x000ea80000300800 */
[----:B------:R0:W-:Y:S04]  /*2d430*/  STL.64 [R1+0x32f8], R26 ;  /* 0x0032f81a01007387 */ /* 0x0001e80000100a00 */
[----:B0-----:R-:W4:Y:S01]  /*2d440*/  LDL R27, [R1+0x130] ;  /* 0x00013000011b7983 */ /* 0x001f220000100800 */
[----:B------:R-:W-:-:S03]  /*2d450*/  MOV R7, R28 ;  /* 0x0000001c00077202 */ /* 0x000fc60000000f00 */
[----:B------:R-:W-:Y:S04]  /*2d460*/  STL.64 [R1+0x32f0], R24 ;  /* 0x0032f01801007387 */ /* 0x000fe80000100a00 */
[----:B---3--:R-:W-:Y:S01]  /*2d470*/  HMMA.16816.F32 R4, R16, R8, R4 ;  /* 0x000000081004723c */ /* 0x008fe20000001804 */
[----:B------:R-:W0:Y:S04]  /*2d480*/  LDSM.16.MT88.4 R8, [R2+UR6+0x25000] ;  /* 0x025000060208783b */ /* 0x000e280008004200 */
[----:B0-----:R-:W-:-:S14]  /*2d490*/  STL.64 [R1+0x3290], R10 ;  /* 0x0032900a01007387 */ /* 0x001fdc0000100a00 */
[----:B------:R-:W-:Y:S04]  /*2d4a0*/  STL.64 [R1], R4 ;  /* 0x0000000401007387 */ /* 0x000fe80000100a00 */
[----:B------:R-:W-:Y:S04]  /*2d4b0*/  STL.64 [R1+0x8], R6 ;  /* 0x0000080601007387 */ /* 0x000fe80000100a00 */
[----:B----4-:R-:W0:Y:S04]  /*2d4c0*/  LDSM.16.M88.4 R4, [R27+UR6+0x280] ;  /* 0x000280061b04783b */ /* 0x010e280008000200 */
[----:B------:R-:W-:Y:S04]  /*2d4d0*/  STL.64 [R1+0x3288], R8 ;  /* 0x0032880801007387 */ /* 0x000fe80000100a00 */
[----:B------:R-:W1:Y:S04]  /*2d4e0*/  LDSM.16.M88.4 R8, [R27+UR6+0x8280] ;  /* 0x008280061b08783b */ /* 0x000e680008000200 */
[----:B0-----:R-:W-:Y:S04]  /*2d4f0*/  STL.64 [R1+0x80], R4 ;  /* 0x0000800401007387 */ /* 0x001fe80000100a00 */
[----:B------:R-:W-:Y:S04]  /*2d500*/  STL.64 [R1+0x88], R6 ;  /* 0x0000880601007387 */ /* 0x000fe80000100a00 */
[----:B------:R-:W0:Y:S04]  /*2d510*/  LDSM.16.M88.4 R4, [R27+UR6+0x10280] ;  /* 0x010280061b04783b */ /* 0x000e280008000200 */
[----:B------:R-:W3:Y:S04]  /*2d520*/  LDSM.16.M88.4 R24, [R27+UR6+0x18280] ;  /* 0x018280061b18783b */ /* 0x000ee80008000200 */
[----:B-1----:R-:W-:Y:S04]  /*2d530*/  STL.64 [R1+0xa0], R8 ;  /* 0x0000a00801007387 */ /* 0x002fe80000100a00 */
[----:B------:R-:W-:Y:S04]  /*2d540*/  STL.64 [R1+0xa8], R10 ;  /* 0x0000a80a01007387 */ /* 0x000fe80000100a00 */
[----:B0-----:R0:W-:Y:S01]  /*2d550*/  STL.64 [R1+0xe0], R4 ;  /* 0x0000e00401007387 */ /* 0x0011e20000100a00 */
[----:B------:R-:W-:-:S03]  /*2d560*/  IMAD.MOV.U32 R28, RZ, RZ, R4 ;  /* 0x000000ffff1c7224 */ /* 0x000fc600078e0004 */
[----:B------:R1:W-:Y:S01]  /*2d570*/  STL.64 [R1+0xe8], R6 ;  /* 0x0000e80601007387 */ /* 0x0003e20000100a00 */
[----:B------:R-:W-:-:S03]  /*2d580*/  MOV R2, R5 ;  /* 0x0000000500027202 */ /* 0x000fc60000000f00 */
[----:B0-----:R-:W4:Y:S04]  /*2d590*/  LDL.LU R4, [R1+0x50] ;  /* 0x0000500001047983 */ /* 0x001f280000300800 */
[----:B------:R-:W4:Y:S04]  /*2d5a0*/  LDL.LU R5, [R1+0x54] ;  /* 0x0000540001057983 */ /* 0x000f280000300800 */
[----:B-1----:R-:W4:Y:S04]  /*2d5b0*/  LDL.LU R6, [R1+0x58] ;  /* 0x0000580001067983 */ /* 0x002f280000300800 */
[----:B------:R-:W4:Y:S04]  /*2d5c0*/  LDL.LU R7, [R1+0x5c] ;  /* 0x00005c0001077983 */ /* 0x000f280000300800 */
[----:B------:R-:W2:Y:S04]  /*2d5d0*/  LDL.LU R8, [R1+0x30] ;  /* 0x0000300001087983 */ /* 0x000ea80000300800 */
[----:B------:R-:W2:Y:S04]  /*2d5e0*/  LDL.LU R9, [R1+0x34] ;  /* 0x0000340001097983 */ /* 0x000ea80000300800 */
[----:B------:R-:W2:Y:S04]  /*2d5f0*/  LDL.LU R10, [R1+0x38] ;  /* 0x00003800010a7983 */ /* 0x000ea80000300800 */
[----:B------:R-:W2:Y:S04]  /*2d600*/  LDL.LU R11, [R1+0x3c] ;  /* 0x00003c00010b7983 */ /* 0x000ea80000300800 */
[----:B------:R-:W-:Y:S04]  /*2d610*/  STL [R1+0x32c4], R2 ;  /* 0x0032c40201007387 */ /* 0x000fe80000100800 */
[----:B------:R-:W-:Y:S04]  /*2d620*/  STL [R1+0x32c0], R28 ;  /* 0x0032c01c01007387 */ /* 0x000fe80000100800 */
[----:B---3--:R0:W-:Y:S04]  /*2d630*/  STL.64 [R1+0xf0], R24 ;  /* 0x0000f01801007387 */ /* 0x0081e80000100a00 */
[----:B------:R1:W-:Y:S01]  /*2d640*/  STL.64 [R1+0xf8], R26 ;  /* 0x0000f81a01007387 */ /* 0x0003e20000100a00 */
[----:B0-----:R-:W-:Y:S01]  /*2d650*/  MOV R24, R15 ;  /* 0x0000000f00187202 */ /* 0x001fe20000000f00 */
[----:B-1----:R-:W-:Y:S01]  /*2d660*/  IMAD.MOV.U32 R26, RZ, RZ, R21 ;  /* 0x000000ffff1a7224 */ /* 0x002fe200078e0015 */
[----:B------:R-:W-:Y:S01]  /*2d670*/  MOV R27, R22 ;  /* 0x00000016001b7202 */ /* 0x000fe20000000f00 */
[----:B------:R-:W3:Y:S01]  /*2d680*/  LDL.LU R15, [R1+0x3360] ;  /* 0x00336000010f7983 */ /* 0x000ee20000300800 */
[----:B------:R-:W-:-:S03]  /*2d690*/  MOV R25, R20 ;  /* 0x0000001400197202 */ /* 0x000fc60000000f00 */
[----:B------:R-:W2:Y:S04]  /*2d6a0*/  LDL.LU R20, [R1+0x335c] ;  /* 0x00335c0001147983 */ /* 0x000ea80000300800 */
[----:B------:R-:W2:Y:S04]  /*2d6b0*/  LDL.LU R21, [R1+0x3358] ;  /* 0x0033580001157983 */ /* 0x000ea80000300800 */
[----:B------:R-:W2:Y:S04]  /*2d6c0*/  LDL.LU R22, [R1+0x3354] ;  /* 0x0033540001167983 */ /* 0x000ea80000300800 */
[----:B------:R-:W-:Y:S04]  /*2d6d0*/  STL.64 [R1+0x3308], R26 ;  /* 0x0033081a01007387 */ /* 0x000fe80000100a00 */
[----:B------:R0:W-:Y:S04]  /*2d6e0*/  STL.64 [R1+0x3300], R24 ;  /* 0x0033001801007387 */ /* 0x0001e80000100a00 */
[----:B0-----:R-:W2:Y:S01]  /*2d6f0*/  LDL.LU R24, [R1+0x10] ;  /* 0x0000100001187983 */ /* 0x001ea20000300800 */
[----:B------:R-:W-:-:S03]  /*2d700*/  MOV R25, R0 ;  /* 0x0000000000197202 */ /* 0x000fc60000000f00 */
[----:B------:R-:W2:Y:S04]  /*2d710*/  LDL.LU R0, [R1+0x3350] ;  /* 0x0033500001007983 */ /* 0x000ea80000300800 */
[----:B------:R-:W2:Y:S01]  /*2d720*/  LDL.LU R26, [R1+0x18] ;  /* 0x00001800011a7983 */ /* 0x000ea20000300800 */
[----:B------:R-:W-:-:S05]  /*2d730*/  MOV R27, R23 ;  /* 0x00000017001b7202 */ /* 0x000fca0000000f00 */
[----:B--2---:R0:W-:Y:S04]  /*2d740*/  STL.64 [R1+0x3318], R26 ;  /* 0x0033181a01007387 */ /* 0x0041e80000100a00 */
[----:B------:R1:W-:Y:S01]  /*2d750*/  STL.64 [R1+0x3310], R24 ;  /* 0x0033101801007387 */ /* 0x0003e20000100a00 */
[----:B0-----:R-:W-:Y:S01]  /*2d760*/  MOV R26, R20 ;  /* 0x00000014001a7202 */ /* 0x001fe20000000f00 */
[----:B-1----:R-:W-:Y:S01]  /*2d770*/  IMAD.MOV.U32 R24, RZ, RZ, R22 ;  /* 0x000000ffff187224 */ /* 0x002fe200078e0016 */
[----:B------:R-:W-:Y:S02]  /*2d780*/  MOV R25, R21 ;  /* 0x0000001500197202 */ /* 0x000fe40000000f00 */
[----:B------:R-:W0:Y:S04]  /*2d790*/  LDSM.16.MT88.4 R20, [R0+UR6+0x25000] ;  /* 0x025000060014783b */ /* 0x000e280008004200 */
[----:B------:R-:W-:Y:S04]  /*2d7a0*/  STL [R1+0x32c8], R29 ;  /* 0x0032c81d01007387 */ /* 0x000fe80000100800 */
[----:B------:R-:W-:Y:S01]  /*2d7b0*/  STL [R1+0x32cc], R0 ;  /* 0x0032cc0001007387 */ /* 0x000fe20000100800 */
[----:B---3--:R-:W-:-:S03]  /*2d7c0*/  MOV R27, R15 ;  /* 0x0000000f001b7202 */ /* 0x008fc60000000f00 */
[----:B0-----:R-:W-:Y:S04]  /*2d7d0*/  STL [R1+0x323c], R23 ;  /* 0x00323c1701007387 */ /* 0x001fe80000100800 */
[----:B------:R0:W-:Y:S04]  /*2d7e0*/  STL [R1+0x32a0], R22 ;  /* 0x0032a01601007387 */ /* 0x0001e80000100800 */
[----:B------:R1:W-:Y:S04]  /*2d7f0*/  STL.64 [R1+0x3298], R20 ;  /* 0x0032981401007387 */ /* 0x0003e80000100a00 */
[----:B0-----:R-:W2:Y:S04]  /*2d800*/  LDL.LU R22, [R1+0xb8] ;  /* 0x0000b80001167983 */ /* 0x001ea80000300800 */
[----:B------:R-:W2:Y:S01]  /*2d810*/  LDL.LU R23, [R1+0xbc] ;  /* 0x0000bc0001177983 */ /* 0x000ea20000300800 */
[----:B-1----:R-:W-:-:S02]  /*2d820*/  IMAD.MOV.U32 R20, RZ, RZ, R14 ;  /* 0x000000ffff147224 */ /* 0x002fc400078e000e */
[----:B----4-:R-:W-:Y:S01]  /*2d830*/  HMMA.16816.F32 R12, R16, R12, R4 ;  /* 0x0000000c100c723c */ /* 0x010fe20000001804 */
[----:B------:R-:W3:Y:S04]  /*2d840*/  LDL.LU.64 R6, [R1+0x3348] ;  /* 0x0033480001067983 */ /* 0x000ee80000300a00 */
[----:B------:R-:W4:Y:S01]  /*2d850*/  LDL.LU.64 R4, [R1+0x3340] ;  /* 0x0033400001047983 */ /* 0x000f220000300a00 */
[----:B------:R-:W-:-:S13]  /*2d860*/  MOV R21, R3 ;  /* 0x0000000300157202 */ /* 0x000fda0000000f00 */
[----:B------:R-:W-:Y:S04]  /*2d870*/  STL.64 [R1+0x50], R12 ;  /* 0x0000500c01007387 */ /* 0x000fe80000100a00 */
[----:B------:R0:W-:Y:S01]  /*2d880*/  STL [R1+0x58], R14 ;  /* 0x0000580e01007387 */ /* 0x0001e20000100800 */
[----:B------:R-:W-:-:S03]  /*2d890*/  MOV R3, R15 ;  /* 0x0000000f00037202 */ /* 0x000fc60000000f00 */
[----:B0-----:R-:W2:Y:S04]  /*2d8a0*/  LDL.LU.64 R14, [R1+0x3338] ;  /* 0x00333800010e7983 */ /* 0x001ea80000300a00 */
[----:B------:R-:W2:Y:S01]  /*2d8b0*/  LDL.LU.64 R12, [R1+0x3330] ;  /* 0x00333000010c7983 */ /* 0x000ea20000300a00 */
[C---:B----4-:R-:W-:Y:S08]  /*2d8c0*/  HMMA.16816.F32 R8, R16.reuse, R4, R8 ;  /* 0x000000041008723c */ /* 0x050ff00000001808 */
[----:B--2---:R-:W-:-:S15]  /*2d8d0*/  HMMA.16816.F32 R12, R16, R20, R12 ;  /* 0x00000014100c723c */ /* 0x004fde000000180c */
[----:B------:R-:W-:-:S04]  /*2d8e0*/  NOP ;  /* 0x0000000000007918 */ /* 0x000fc80000000000 */
[----:B------:R-:W-:Y:S04]  /*2d8f0*/  STL.64 [R1+0x60], R12 ;  /* 0x0000600c01007387 */ /* 0x000fe80000100a00 */
[----:B------:R0:W-:Y:S04]  /*2d900*/  STL.64 [R1+0x68], R14 ;  /* 0x0000680e01007387 */ /* 0x0001e80000100a00 */
[----:B0-----:R-:W2:Y:S04]  /*2d910*/  LDL.LU.64 R14, [R1+0x3328] ;  /* 0x00332800010e7983 */ /* 0x001ea80000300a00 */
[----:B------:R-:W2:Y:S04]  /*2d920*/  LDL.LU.64 R12, [R1+0x3320] ;  /* 0x00332000010c7983 */ /* 0x000ea80000300a00 */
[----:B------:R-:W4:Y:S04]  /*2d930*/  LDL.LU R18, [R1+0x98] ;  /* 0x0000980001127983 */ /* 0x000f280000300800 */
[----:B------:R-:W4:Y:S04]  /*2d940*/  LDL.LU R19, [R1+0x9c] ;  /* 0x00009c0001137983 */ /* 0x000f280000300800 */
[----:B------:R0:W-:Y:S04]  /*2d950*/  STL.64 [R1+0x32b0], R10 ;  /* 0x0032b00a01007387 */ /* 0x0001e80000100a00 */
[----:B------:R-:W-:Y:S04]  /*2d960*/  STL.64 [R1+0x32a8], R8 ;  /* 0x0032a80801007387 */ /* 0x000fe80000100a00 */
[----:B0-----:R-:W2:Y:S04]  /*2d970*/  LDL.LU R10, [R1+0x78] ;  /* 0x00007800010a7983 */ /* 0x001ea80000300800 */
[----:B------:R-:W2:Y:S02]  /*2d980*/  LDL.LU R11, [R1+0x7c] ;  /* 0x00007c00010b7983 */ /* 0x000ea40000300800 */
[----:B--2---:R-:W-:-:S15]  /*2d990*/  HMMA.16816.F32 R24, R12, R10, R24 ;  /* 0x0000000a0c18723c */ /* 0x004fde0000001818 */
[----:B------:R-:W-:-:S04]  /*2d9a0*/  NOP ;  /* 0x0000000000007918 */ /* 0x000fc80000000000 */
[----:B------:R-:W-:Y:S02]  /*2d9b0*/  MOV R2, R26 ;  /* 0x0000001a00027202 */ /* 0x000fe40000000f00 */
[----:B------:R-:W-:Y:S02]  /*2d9c0*/  MOV R28, R27 ;  /* 0x0000001b001c7202 */ /* 0x000fe40000000f00 */
[----:B------:R-:W-:Y:S01]  /*2d9d0*/  MOV R0, R24 ;  /* 0x0000001800007202 */ /* 0x000fe20000000f00 */
[----:B------:R-:W-:Y:S01]  /*2d9e0*/  IMAD.MOV.U32 R29, RZ, RZ, R25 ;  /* 0x000000ffff1d7224 */ /* 0x000fe200078e0019 */
        /* <DEDUP_REMOVED lines=8> */
[----:B------:R-:W-:Y:S04]  /*2da70*/  STL.64 [R1+0x10], R24 ;  /* 0x0000101801007387 */ /* 0x000fe80000100a00 */
[----:B------:R0:W-:Y:S04]  /*2da80*/  STL.64 [R1+0x18], R26 ;  /* 0x0000181a01007387 */ /* 0x0001e80000100a00 */
[----:B0-----:R-:W2:Y:S04]  /*2da90*/  LDL.LU.64 R26, [R1+0x3308] ;  /* 0x00330800011a7983 */ /* 0x001ea80000300a00 */
[----:B------:R-:W2:Y:S02]  /*2daa0*/  LDL.LU.64 R24, [R1+0x3300] ;  /* 0x0033000001187983 */ /* 0x000ea40000300a00 */
[----:B--2---:R-:W-:-:S15]  /*2dab0*/  HMMA.16816.F32 R24, R12, R22, R24 ;  /* 0x000000160c18723c */ /* 0x004fde0000001818 */
[----:B------:R-:W-:-:S04]  /*2dac0*/  NOP ;  /* 0x0000000000007918 */ /* 0x000fc80000000000 */
[----:B------:R-:W-:Y:S02]  /*2dad0*/  MOV R29, R26 ;  /* 0x0000001a001d7202 */ /* 0x000fe40000000f00 */
[----:B------:R-:W-:Y:S02]  /*2dae0*/  MOV R0, R27 ;  /* 0x0000001b00007202 */ /* 0x000fe40000000f00 */
[----:B------:R-:W-:Y:S01]  /*2daf0*/  MOV R28, R24 ;  /* 0x00000018001c7202 */ /* 0x000fe20000000f00 */
[----:B------:R-:W-:Y:S01]  /*2db00*/  IMAD.MOV.U32 R2, RZ, RZ, R25 ;  /* 0x000000ffff027224 */ /* 0x000fe200078e0019 */
[----:B------:R-:W2:Y:S04]  /*2db10*/  LDL.LU.64 R26, [R1+0x32f8] ;  /* 0x0032f800011a7983 */ /* 0x000ea80000300a00 */
[----:B------:R-:W2:Y:S04]  /*2db20*/  LDL.LU.64 R24, [R1+0x32f0] ;  /* 0x0032f00001187983 */ /* 0x000ea80000300a00 */
[----:B------:R-:W4:Y:S04]  /*2db30*/  LDL R17, [R1+0x134] ;  /* 0x0001340001117983 */ /* 0x000f280000100800 */
[----:B------:R0:W-:Y:S04]  /*2db40*/  STL.64 [R1+0x32b8], R22 ;  /* 0x0032b81601007387 */ /* 0x0001e80000100a00 */
[----:B------:R-:W4:Y:S04]  /*2db50*/  LDL.LU R20, [R1+0x50] ;  /* 0x0000500001147983 */ /* 0x000f280000300800 */
[----:B------:R-:W4:Y:S01]  /*2db60*/  LDL.LU R21, [R1+0x54] ;  /* 0x0000540001157983 */ /* 0x000f220000300800 */
[----:B---3--:R-:W-:Y:S01]  /*2db70*/  IMAD.MOV.U32 R16, RZ, RZ, R6 ;  /* 0x000000ffff107224 */ /* 0x008fe200078e0006 */
[----:B0-----:R-:W-:-:S02]  /*2db80*/  MOV R23, R3 ;  /* 0x0000000300177202 */ /* 0x001fc40000000f00 */
[----:B------:R-:W3:Y:S01]  /*2db90*/  LDL.LU R22, [R1+0x58] ;  /* 0x0000580001167983 */ /* 0x000ee20000300800 */
[----:B------:R-:W-:Y:S01]  /*2dba0*/  MOV R3, R7 ;  /* 0x0000000700037202 */ /* 0x000fe20000000f00 */
[----:B--2---:R-:W-:Y:S02]  /*2dbb0*/  HMMA.16816.F32 R24, R12, R6, R24 ;  /* 0x000000060c18723c */ /* 0x004fe40000001818 */
[----:B------:R-:W2:Y:S04]  /*2dbc0*/  LDL.LU.64 R6, [R1+0x32e8] ;  /* 0x0032e80001067983 */ /* 0x000ea80000300a00 */
[----:B------:R-:W2:Y:S04]  /*2dbd0*/  LDL.LU.64 R4, [R1+0x32e0] ;  /* 0x0032e00001047983 */ /* 0x000ea80000300a00 */
[----:B------:R-:W2:Y:S04]  /*2dbe0*/  LDL.LU R12, [R1] ;  /* 0x00000000010c7983 */ /* 0x000ea80000300800 */
[----:B------:R-:W2:Y:S04]  /*2dbf0*/  LDL.LU R13, [R1+0x4] ;  /* 0x00000400010d7983 */ /* 0x000ea80000300800 */
[----:B------:R-:W2:Y:S04]  /*2dc00*/  LDL.LU R14, [R1+0x8] ;  /* 0x00000800010e7983 */ /* 0x000ea80000300800 */
[----:B------:R-:W2:Y:S04]  /*2dc10*/  LDL.LU R15, [R1+0xc] ;  /* 0x00000c00010f7983 */ /* 0x000ea80000300800 */
[----:B------:R0:W-:Y:S04]  /*2dc20*/  STL.64 [R1+0x3258], R26 ;  /* 0x0032581a01007387 */ /* 0x0001e80000100a00 */
[----:B------:R1:W-:Y:S04]  /*2dc30*/  STL.64 [R1+0x3250], R24 ;  /* 0x0032501801007387 */ /* 0x0003e80000100a00 */
[----:B------:R-:W3:Y:S01]  /*2dc40*/  LDL.LU R8, [R1+0x60] ;  /* 0x0000600001087983 */ /* 0x000ee20000300800 */
[----:B0-----:R-:W-:Y:S01]  /*2dc50*/  IMAD.MOV.U32 R26, RZ, RZ, R29 ;  /* 0x000000ffff1a7224 */ /* 0x001fe200078e001d */
[----:B-1----:R-:W-:-:S02]  /*2dc60*/  MOV R24, R28 ;  /* 0x0000001c00187202 */ /* 0x002fc40000000f00 */
[----:B------:R-:W-:Y:S02]  /*2dc70*/  MOV R27, R0 ;  /* 0x00000000001b7202 */ /* 0x000fe40000000f00 */
[----:B------:R-:W-:Y:S01]  /*2dc80*/  MOV R25, R2 ;  /* 0x0000000200197202 */ /* 0x000fe20000000f00 */
[----:B--2---:R-:W-:-:S15]  /*2dc90*/  HMMA.16816.F32 R12, R4, R10, R12 ;  /* 0x0000000a040c723c */ /* 0x004fde000000180c */
[----:B------:R-:W-:-:S04]  /*2dca0*/  NOP ;  /* 0x0000000000007918 */ /* 0x000fc80000000000 */
[----:B------:R-:W-:Y:S04]  /*2dcb0*/  STL.64 [R1], R12 ;  /* 0x0000000c01007387 */ /* 0x000fe80000100a00 */
[----:B------:R-:W-:Y:S04]  /*2dcc0*/  STL.64 [R1+0x8], R14 ;  /* 0x0000080e01007387 */ /* 0x000fe80000100a00 */
[----:B------:R-:W2:Y:S04]  /*2dcd0*/  LDL.LU R9, [R1+0x64] ;  /* 0x0000640001097983 */ /* 0x000ea80000300800 */
[----:B------:R-:W2:Y:S04]  /*2dce0*/  LDL.LU R10, [R1+0x68] ;  /* 0x00006800010a7983 */ /* 0x000ea80000300800 */
[----:B------:R-:W2:Y:S04]  /*2dcf0*/  LDL.LU R11, [R1+0x6c] ;  /* 0x00006c00010b7983 */ /* 0x000ea80000300800 */
[----:B------:R-:W2:Y:S04]  /*2dd00*/  LDL.LU R28, [R1+0x32dc] ;  /* 0x0032dc00011c7983 */ /* 0x000ea80000300800 */
[----:B------:R-:W2:Y:S04]  /*2dd10*/  LDL.LU R2, [R1+0x32d8] ;  /* 0x0032d80001027983 */ /* 0x000ea80000300800 */
[----:B------:R-:W2:Y:S04]  /*2dd20*/  LDL.LU R29, [R1+0x32d4] ;  /* 0x0032d400011d7983 */ /* 0x000ea80000300800 */
[----:B------:R-:W2:Y:S04]  /*2dd30*/  LDL.LU R0, [R1+0x32d0] ;  /* 0x0032d00001007983 */ /* 0x000ea80000300800 */
[----:B------:R-:W-:Y:S04]  /*2dd40*/  STL.64 [R1+0x3268], R26 ;  /* 0x0032681a01007387 */ /* 0x000fe80000100a00 */
[----:B------:R0:W-:Y:S04]  /*2dd50*/  STL.64 [R1+0x3260], R24 ;  /* 0x0032601801007387 */ /* 0x0001e80000100a00 */
[----:B----4-:R-:W1:Y:S04]  /*2dd60*/  LDSM.16.MT88.4 R12, [R17+UR6+0x25400] ;  /* 0x02540006110c783b */ /* 0x010e680008004200 */
[----:B0-----:R-:W4:Y:S04]  /*2dd70*/  LDL.LU R24, [R1+0x10] ;  /* 0x0000100001187983 */ /* 0x001f280000300800 */
[----:B------:R-:W4:Y:S04]  /*2dd80*/  LDL.LU R25, [R1+0x14] ;  /* 0x0000140001197983 */ /* 0x000f280000300800 */
[----:B------:R-:W2:Y:S04]  /*2dd90*/  LDL.LU R26, [R1+0x18] ;  /* 0x00001800011a7983 */ /* 0x000ea80000300800 */
[----:B------:R-:W2:Y:S04]  /*2dda0*/  LDL.LU R27, [R1+0x1c] ;  /* 0x00001c00011b7983 */ /* 0x000ea80000300800 */
[----:B--2---:R-:W-:Y:S04]  /*2ddb0*/  STL.64 [R1+0x3278], R26 ;  /* 0x0032781a01007387 */ /* 0x004fe80000100a00 */
[----:B----4-:R0:W-:Y:S02]  /*2ddc0*/  STL.64 [R1+0x3270], R24 ;  /* 0x0032701801007387 */ /* 0x0101e40000100a00 */
[----:B0-----:R-:W-:-:S02]  /*2ddd0*/  MOV R24, R0 ;  /* 0x0000000000187202 */ /* 0x001fc40000000f00 */
[----:B------:R-:W2:Y:S01]  /*2dde0*/  LDL.LU R0, [R1+0x32cc] ;  /* 0x0032cc0001007983 */ /* 0x000ea20000300800 */
[----:B------:R-:W-:-:S03]  /*2ddf0*/  MOV R25, R29 ;  /* 0x0000001d00197202 */ /* 0x000fc60000000f00 */
[----:B------:R-:W4:Y:S01]  /*2de00*/  LDL.LU R29, [R1+0x32c8] ;  /* 0x0032c800011d7983 */ /* 0x000f220000300800 */
[----:B------:R-:W-:Y:S01]  /*2de10*/  IMAD.MOV.U32 R26, RZ, RZ, R2 ;  /* 0x000000ffff1a7224 */ /* 0x000fe200078e0002 */
[----:B------:R-:W-:Y:S02]  /*2de20*/  MOV R27, R28 ;  /* 0x0000001c001b7202 */ /* 0x000fe40000000f00 */
[----:B------:R-:W4:Y:S04]  /*2de30*/  LDL.LU R2, [R1+0x32c4] ;  /* 0x0032c40001027983 */ /* 0x000f280000300800 */
[----:B------:R-:W4:Y:S04]  /*2de40*/  LDL.LU R28, [R1+0x32c0] ;  /* 0x0032c000011c7983 */ /* 0x000f280000300800 */
[----:B-1----:R0:W-:Y:S04]  /*2de50*/  STL.64 [R1+0x3200], R14 ;  /* 0x0032000e01007387 */ /* 0x0021e80000100a00 */
[----:B------:R-:W-:Y:S01]  /*2de60*/  STL.64 [R1+0x31f8], R12 ;  /* 0x0031f80c01007387 */ /* 0x000fe20000100a00 */
[----:B0-----:R-:W-:-:S02]  /*2de70*/  MOV R14, R16 ;  /* 0x00000010000e7202 */ /* 0x001fc40000000f00 */
[----:B---3--:R-:W-:Y:S01]  /*2de80*/  HMMA.16816.F32 R16, R4, R18, R20 ;  /* 0x000000120410723c */ /* 0x008fe20000001814 */
[----:B------:R-:W3:Y:S01]  /*2de90*/  LDL.LU.64 R22, [R1+0x32b8] ;  /* 0x0032b80001167983 */ /* 0x000ee20000300a00 */
[----:B------:R-:W-:-:S15]  /*2dea0*/  MOV R15, R3 ;  /* 0x00000003000f7202 */ /* 0x000fde0000000f00 */
[----:B------:R-:W-:Y:S02]  /*2deb0*/  NOP ;  /* 0x0000000000007918 */ /* 0x000fe40000000000 */
[----:B------:R-:W-:Y:S04]  /*2dec0*/  STL.64 [R1+0x50], R16 ;  /* 0x0000501001007387 */ /* 0x000fe80000100a00 */
[----:B------:R-:W-:Y:S01]  /*2ded0*/  STL [R1+0x5c], R19 ;  /* 0x00005c1301007387 */ /* 0x000fe20000100800 */
[----:B------:R-:W-:-:S03]  /*2dee0*/  IMAD.MOV.U32 R3, RZ, RZ, R18 ;  /* 0x000000ffff037224 */ /* 0x000fc600078e0012 */
[----:B--2---:R-:W0:Y:S01]  /*2def0*/  LDSM.16.MT88.4 R16, [R0+UR6+0x25400] ;  /* 0x025400060010783b */ /* 0x004e220008004200 */
[----:B---3--:R-:W-:Y:S03]  /*2df00*/  HMMA.16816.F32 R20, R4, R22, R8 ;  /* 0x000000160414723c */ /* 0x008fe60000001808 */
[----:B0-----:R-:W-:Y:S04]  /*2df10*/  STL.64 [R1+0x31b8], R18 ;  /* 0x0031b81201007387 */ /* 0x001fe80000100a00 */
[----:B------:R4:W-:Y:S02]  /*2df20*/  STL.64 [R1+0x31b0], R16 ;  /* 0x0031b01001007387 */ /* 0x0009e40000100a00 */
[----:B----4-:R-:W-:-:S02]  /*2df30*/  MOV R16, R28 ;  /* 0x0000001c00107202 */ /* 0x010fc40000000f00 */
[----:B------:R-:W-:-:S05]  /*2df40*/  MOV R17, R2 ;  /* 0x0000000200117202 */ /* 0x000fca0000000f00 */
[----:B------:R0:W-:Y:S04]  /*2df50*/  STL.64 [R1+0x3280], R16 ;  /* 0x0032801001007387 */ /* 0x0001e80000100a00 */
[----:B0-----:R-:W2:Y:S04]  /*2df60*/  LDL.LU.64 R16, [R1+0x80] ;  /* 0x0000800001107983 */ /* 0x001ea80000300a00 */
[----:B------:R-:W3:Y:S04]  /*2df70*/  LDL.LU.64 R10, [R1+0x32b0] ;  /* 0x0032b000010a7983 */ /* 0x000ee80000300a00 */
[----:B------:R-:W3:Y:S04]  /*2df80*/  LDL.LU.64 R8, [R1+0x32a8] ;  /* 0x0032a80001087983 */ /* 0x000ee80000300a00 */
[----:B------:R-:W-:Y:S04]  /*2df90*/  STL.64 [R1+0x60], R20 ;  /* 0x0000601401007387 */ /* 0x000fe80000100a00 */
[----:B------:R0:W-:Y:S04]  /*2dfa0*/  STL.64 [R1+0x68], R22 ;  /* 0x0000681601007387 */ /* 0x0001e80000100a00 */
[----:B0-----:R-:W4:Y:S04]  /*2dfb0*/  LDL.LU R22, [R1+0x32a0] ;  /* 0x0032a00001167983 */ /* 0x001f280000300800 */
[----:B------:R-:W4:Y:S01]  /*2dfc0*/  LDL.LU.64 R20, [R1+0x3298] ;  /* 0x0032980001147983 */ /* 0x000f220000300a00 */
[----:B---3--:R-:W-:Y:S03]  /*2dfd0*/  HMMA.16816.F32 R12, R4, R14, R8 ;  /* 0x0000000e040c723c */ /* 0x008fe60000001808 */
[----:B------:R-:W3:Y:S04]  /*2dfe0*/  LDL.LU.64 R10, [R1+0x3290] ;  /* 0x00329000010a7983 */ /* 0x000ee80000300a00 */
[----:B------:R-:W3:Y:S04]  /*2dff0*/  LDL.LU.64 R8, [R1+0x3288] ;  /* 0x0032880001087983 */ /* 0x000ee80000300a00 */
[----:B------:R-:W4:Y:S01]  /*2e000*/  LDL.LU.64 R4, [R1+0xa0] ;  /* 0x0000a00001047983 */ /* 0x000f220000300a00 */
[----:B--2---:R-:W-:-:S07]  /*2e010*/  MOV R23, R16 ;  /* 0x0000001000177202 */ /* 0x004fce0000000f00 */
[----:B------:R0:W-:Y:S04]  /*2e020*/  STL.64 [R1+0x3210], R14 ;  /* 0x0032100e01007387 */ /* 0x0001e80000100a00 */
[----:B0-----:R-:W2:Y:S04]  /*2e030*/  LDL R15, [R1+0x134] ;  /* 0x00013400010f7983 */ /* 0x001ea80000100800 */
[----:B------:R-:W-:Y:S01]  /*2e040*/  STL.64 [R1+0x3208], R12 ;  /* 0x0032080c01007387 */ /* 0x000fe20000100a00 */
[----:B------:R-:W-:Y:S01]  /*2e050*/  IMAD.MOV.U32 R14, RZ, RZ, R17 ;  /* 0x000000ffff0e7224 */ /* 0x000fe200078e0011 */
[----:B---3--:R-:W-:Y:S02]  /*2e060*/  HMMA.16816.F32 R24, R8, R16, R24 ;  /* 0x000000100818723c */ /* 0x008fe40000001818 */
[----:B------:R-:W3:-:S15]  /*2e070*/  LDL.LU.64 R16, [R1+0x3280] ;  /* 0x0032800001107983 */ /* 0x000ede0000300a00 */
[----:B------:R-:W-:Y:S02]  /*2e080*/  NOP ;  /* 0x0000000000007918 */ /* 0x000fe40000000000 */
[----:B------:R-:W-:Y:S01]  /*2e090*/  MOV R28, R26 ;  /* 0x0000001a001c7202 */ /* 0x000fe20000000f00 */
[----:B------:R0:W-:Y:S01]  /*2e0a0*/  STL.64 [R1+0x20], R24 ;  /* 0x0000201801007387 */ /* 0x0001e20000100a00 */
[----:B------:R-:W-:-:S03]  /*2e0b0*/  MOV R2, R27 ;  /* 0x0000001b00027202 */ /* 0x000fc60000000f00 */
[----:B------:R-:W2:Y:S04]  /*2e0c0*/  LDL.LU.64 R26, [R1+0x3278] ;  /* 0x00327800011a7983 */ /* 0x000ea80000300a00 */
[----:B0-----:R-:W2:Y:S04]  /*2e0d0*/  LDL.LU.64 R24, [R1+0x3270] ;  /* 0x0032700001187983 */ /* 0x001ea80000300a00 */
[----:B----4-:R-:W-:Y:S04]  /*2e0e0*/  STL.64 [R1+0x3248], R22 ;  /* 0x0032481601007387 */ /* 0x010fe80000100a00 */
[----:B------:R0:W-:Y:S01]  /*2e0f0*/  STL.64 [R1+0x3240], R20 ;  /* 0x0032401401007387 */ /* 0x0001e20000100a00 */
[----:B------:R-:W-:Y:S01]  /*2e100*/  MOV R13, R4 ;  /* 0x00000004000d7202 */ /* 0x000fe20000000f00 */
[----:B------:R-:W-:-:S02]  /*2e110*/  IMAD.MOV.U32 R12, RZ, RZ, R5 ;  /* 0x000000ffff0c7224 */ /* 0x000fc400078e0005 */
[----:B0-----:R-:W4:Y:S01]  /*2e120*/  LDL.LU.64 R20, [R1+0xf0] ;  /* 0x0000f00001147983 */ /* 0x001f220000300a00 */
[----:B--2---:R-:W-:-:S15]  /*2e130*/  HMMA.16816.F32 R24, R8, R4, R24 ;  /* 0x000000040818723c */ /* 0x004fde0000001818 */
[----:B------:R-:W-:-:S04]  /*2e140*/  NOP ;  /* 0x0000000000007918 */ /* 0x000fc80000000000 */
[----:B------:R-:W-:Y:S01]  /*2e150*/  MOV R5, R26 ;  /* 0x0000001a00057202 */ /* 0x000fe20000000f00 */
[----:B------:R-:W-:Y:S01]  /*2e160*/  IMAD.MOV.U32 R4, RZ, RZ, R27 ;  /* 0x000000ffff047224 */ /* 0x000fe200078e001b */
[----:B------:R-:W-:Y:S02]  /*2e170*/  MOV R7, R24 ;  /* 0x0000001800077202 */ /* 0x000fe40000000f00 */
[----:B------:R-:W-:Y:S01]  /*2e180*/  MOV R6, R25 ;  /* 0x0000001900067202 */ /* 0x000fe20000000f00 */
[----:B------:R-:W3:Y:S04]  /*2e190*/  LDL.LU.64 R26, [R1+0x3268] ;  /* 0x00326800011a7983 */ /* 0x000ee80000300a00 */
[----:B------:R-:W3:Y:S02]  /*2e1a0*/  LDL.LU.64 R24, [R1+0x3260] ;  /* 0x0032600001187983 */ /* 0x000ee40000300a00 */
[----:B---3--:R-:W-:Y:S02]  /*2e1b0*/  HMMA.16816.F32 R16, R8, R16, R24 ;  /* 0x000000100810723c */ /* 0x008fe40000001818 */
[----:B------:R-:W2:Y:S04]  /*2e1c0*/  LDL.LU.64 R26, [R1+0x3258] ;  /* 0x00325800011a7983 */ /* 0x000ea80000300a00 */
[----:B------:R-:W2:-:S13]  /*2e1d0*/  LDL.LU.64 R24, [R1+0x3250] ;  /* 0x0032500001187983 */ /* 0x000e9a0000300a00 */
[----:B------:R-:W-:Y:S04]  /*2e1e0*/  STL.64 [R1+0x31d8], R18 ;  /* 0x0031d81201007387 */ /* 0x000fe80000100a00 */
[----:B------:R4:W-:Y:S04]  /*2e1f0*/  STL.64 [R1+0x31d0], R16 ;  /* 0x0031d01001007387 */ /* 0x0009e80000100a00 */
[----:B------:R-:W3:Y:S01]  /*2e200*/  LDL.LU.64 R22, [R1+0x3248] ;  /* 0x0032480001167983 */ /* 0x000ee20000300a00 */
[----:B----4-:R-:W-:Y:S02]  /*2e210*/  MOV R17, R20 ;  /* 0x0000001400117202 */ /* 0x010fe40000000f00 */
[----:B------:R-:W-:Y:S01]  /*2e220*/  MOV R16, R21 ;  /* 0x0000001500107202 */ /* 0x000fe20000000f00 */
[----:B--2---:R-:W-:Y:S01]  /*2e230*/  HMMA.16816.F32 R24, R8, R20, R24 ;  /* 0x000000140818723c */ /* 0x004fe20000001818 */
[----:B------:R-:W2:Y:S01]  /*2e240*/  LDL.LU.64 R20, [R1+0x3240] ;  /* 0x0032400001147983 */ /* 0x000ea20000300a00 */
[----:B---3--:R-:W-:-:S03]  /*2e250*/  MOV R8, R23 ;  /* 0x0000001700087202 */ /* 0x008fc60000000f00 */
[----:B------:R-:W2:-:S14]  /*2e260*/  LDL.LU R23, [R1+0x323c] ;  /* 0x00323c0001177983 */ /* 0x000e9c0000300800 */
[----:B------:R-:W-:Y:S04]  /*2e270*/  STL.64 [R1+0x31c8], R26 ;  /* 0x0031c81a01007387 */ /* 0x000fe80000100a00 */
[----:B------:R0:W-:Y:S04]  /*2e280*/  STL.64 [R1+0x31c0], R24 ;  /* 0x0031c01801007387 */ /* 0x0001e80000100a00 */
[----:B0-----:R-:W3:Y:S04]  /*2e290*/  LDL.LU.64 R24, [R1+0xe0] ;  /* 0x0000e00001187983 */ /* 0x001ee80000300a00 */
[----:B------:R-:W4:Y:S01]  /*2e2a0*/  LDL.LU.64 R26, [R1+0xe8] ;  /* 0x0000e800011a7983 */ /* 0x000f220000300a00 */
[----:B------:R-:W-:-:S03]  /*2e2b0*/  IMAD.MOV.U32 R9, RZ, RZ, R14 ;  /* 0x000000ffff097224 */ /* 0x000fc600078e000e */
[----:B----4-:R-:W-:Y:S04]  /*2e2c0*/  STL.64 [R1+0x3220], R26 ;  /* 0x0032201a01007387 */ /* 0x010fe80000100a00 */
[----:B---3--:R0:W-:Y:S04]  /*2e2d0*/  STL.64 [R1+0x3218], R24 ;  /* 0x0032181801007387 */ /* 0x0081e80000100a00 */
[----:B0-----:R-:W2:Y:S04]  /*2e2e0*/  LDL.LU R24, [R1] ;  /* 0x0000000001187983 */ /* 0x001ea80000300800 */
[----:B------:R-:W2:Y:S04]  /*2e2f0*/  LDL.LU R25, [R1+0x4] ;  /* 0x0000040001197983 */ /* 0x000ea80000300800 */
[----:B------:R-:W2:Y:S04]  /*2e300*/  LDL.LU R26, [R1+0x8] ;  /* 0x00000800011a7983 */ /* 0x000ea80000300800 */
[----:B------:R-:W2:Y:S02]  /*2e310*/  LDL.LU R27, [R1+0xc] ;  /* 0x00000c00011b7983 */ /* 0x000ea40000300800 */
[----:B--2---:R-:W-:Y:S02]  /*2e320*/  HMMA.16816.F32 R24, R20, R8, R24 ;  /* 0x000000081418723c */ /* 0x004fe40000001818 */
[----:B------:R-:W0:-:S15]  /*2e330*/  LDSM.16.MT88.4 R8, [R15+UR6+0x25800] ;  /* 0x025800060f08783b */ /* 0x000e1e0008004200 */
[----:B------:R-:W-:Y:S02]  /*2e340*/  NOP ;  /* 0x0000000000007918 */ /* 0x000fe40000000000 */
[----:B------:R1:W-:Y:S04]  /*2e350*/  STL.64 [R1], R24 ;  /* 0x0000001801007387 */ /* 0x0003e80000100a00 */
[----:B------:R-:W-:Y:S01]  /*2e360*/  STL.64 [R1+0x8], R26 ;  /* 0x0000081a01007387 */ /* 0x000fe20000100a00 */
[----:B-1----:R-:W-:Y:S02]  /*2e370*/  MOV R25, R12 ;  /* 0x0000000c00197202 */ /* 0x002fe40000000f00 */
[----:B------:R-:W-:Y:S01]  /*2e380*/  MOV R24, R13 ;  /* 0x0000000d00187202 */ /* 0x000fe20000000f00 */
[----:B------:R-:W2:Y:S04]  /*2e390*/  LDL.LU R12, [R1+0x60] ;  /* 0x00006000010c7983 */ /* 0x000ea80000300800 */
[----:B------:R-:W2:Y:S04]  /*2e3a0*/  LDL.LU R13, [R1+0x64] ;  /* 0x00006400010d7983 */ /* 0x000ea80000300800 */
[----:B------:R-:W3:Y:S04]  /*2e3b0*/  LDL.LU R14, [R1+0x68] ;  /* 0x00006800010e7983 */ /* 0x000ee80000300800 */
[----:B------:R-:W3:Y:S04]  /*2e3c0*/  LDL.LU R15, [R1+0x6c] ;  /* 0x00006c00010f7983 */ /* 0x000ee80000300800 */
[----:B---3--:R1:W-:Y:S04]  /*2e3d0*/  STL.64 [R1+0x3230], R14 ;  /* 0x0032300e01007387 */ /* 0x0083e80000100a00 */
[----:B--2---:R2:W-:Y:S01]  /*2e3e0*/  STL.64 [R1+0x3228], R12 ;  /* 0x0032280c01007387 */ /* 0x0045e20000100a00 */
[----:B-1----:R-:W-:-:S03]  /*2e3f0*/  MOV R14, R3 ;  /* 0x00000003000e7202 */ /* 0x002fc60000000f00 */
[----:B--2---:R-:W2:Y:S04]  /*2e400*/  LDL.LU R12, [R1+0x50] ;  /* 0x00005000010c7983 */ /* 0x004ea80000300800 */
[----:B------:R-:W2:Y:S04]  /*2e410*/  LDL.LU R13, [R1+0x54] ;  /* 0x00005400010d7983 */ /* 0x000ea80000300800 */
[----:B------:R-:W3:Y:S04]  /*2e420*/  LDL.LU R3, [R1+0x3238] ;  /* 0x0032380001037983 */ /* 0x000ee80000300800 */
[----:B------:R-:W2:Y:S04]  /*2e430*/  LDL.LU R15, [R1+0x5c] ;  /* 0x00005c00010f7983 */ /* 0x000ea80000300800 */
[----:B0-----:R0:W-:Y:S04]  /*2e440*/  STL.64 [R1+0x3160], R10 ;  /* 0x0031600a01007387 */ /* 0x0011e80000100a00 */
[----:B------:R1:W-:Y:S04]  /*2e450*/  STL.64 [R1+0x3158], R8 ;  /* 0x0031580801007387 */ /* 0x0003e80000100a00 */
[----:B0-----:R-:W4:Y:S01]  /*2e460*/  LDL.LU R10, [R1+0xf8] ;  /* 0x0000f800010a7983 */ /* 0x001f220000300800 */
[----:B-1----:R-:W-:Y:S01]  /*2e470*/  IMAD.MOV.U32 R8, RZ, RZ, R17 ;  /* 0x000000ffff087224 */ /* 0x002fe200078e0011 */
[----:B------:R-:W-:-:S02]  /*2e480*/  MOV R9, R16 ;  /* 0x0000001000097202 */ /* 0x000fc40000000f00 */
[----:B------:R-:W4:Y:S04]  /*2e490*/  LDL.LU R11, [R1+0xfc] ;  /* 0x0000fc00010b7983 */ /* 0x000f280000300800 */
[----:B------:R-:W-:Y:S04]  /*2e4a0*/  STL [R1+0x3108], R29 ;  /* 0x0031081d01007387 */ /* 0x000fe80000100800 */
[----:B---3--:R-:W0:Y:S04]  /*2e4b0*/  LDSM.16.M88.4 R16, [R3+UR6+0x280] ;  /* 0x000280060310783b */ /* 0x008e280008000200 */
[----:B0-----:R-:W-:Y:S04]  /*2e4c0*/  STL.64 [R1+0x70], R16 ;  /* 0x0000701001007387 */ /* 0x001fe80000100a00 */
[----:B------:R-:W-:Y:S04]  /*2e4d0*/  STL.64 [R1+0x78], R18 ;  /* 0x0000781201007387 */ /* 0x000fe80000100a00 */
[----:B------:R-:W0:Y:S04]  /*2e4e0*/  LDSM.16.M88.4 R16, [R3+UR6+0x8280] ;  /* 0x008280060310783b */ /* 0x000e280008000200 */
[----:B0-----:R0:W-:Y:S04]  /*2e4f0*/  STL.64 [R1+0x90], R16 ;  /* 0x0000901001007387 */ /* 0x0011e80000100a00 */
[----:B------:R1:W-:Y:S01]  /*2e500*/  STL.64 [R1+0x98], R18 ;  /* 0x0000981201007387 */ /* 0x0003e20000100a00 */
[----:B0-----:R-:W-:-:S02]  /*2e510*/  MOV R16, R7 ;  /* 0x0000000700107202 */ /* 0x001fc40000000f00 */
[----:B------:R-:W-:Y:S01]  /*2e520*/  MOV R17, R6 ;  /* 0x0000000600117202 */ /* 0x000fe20000000f00 */
[----:B-1----:R-:W-:Y:S01]  /*2e530*/  IMAD.MOV.U32 R18, RZ, RZ, R5 ;  /* 0x000000ffff127224 */ /* 0x002fe200078e0005 */
[----:B------:R-:W-:Y:S02]  /*2e540*/  MOV R19, R4 ;  /* 0x0000000400137202 */ /* 0x000fe40000000f00 */
[----:B------:R-:W0:Y:S04]  /*2e550*/  LDSM.16.M88.4 R4, [R3+UR6+0x10280] ;  /* 0x010280060304783b */ /* 0x000e280008000200 */
[----:B------:R1:W-:Y:S04]  /*2e560*/  STL.64 [R1+0x31f0], R18 ;  /* 0x0031f01201007387 */ /* 0x0003e80000100a00 */
[----:B------:R-:W-:Y:S04]  /*2e570*/  STL.64 [R1+0x31e8], R16 ;  /* 0x0031e81001007387 */ /* 0x000fe80000100a00 */
[----:B-1----:R-:W3:Y:S04]  /*2e580*/  LDL.LU.64 R18, [R1+0x88] ;  /* 0x0000880001127983 */ /* 0x002ee80000300a00 */
[----:B0-----:R-:W-:Y:S04]  /*2e590*/  STL.64 [R1+0xb0], R4 ;  /* 0x0000b00401007387 */ /* 0x001fe80000100a00 */
[----:B------:R-:W-:Y:S04]  /*2e5a0*/  STL.64 [R1+0xb8], R6 ;  /* 0x0000b80601007387 */ /* 0x000fe80000100a00 */
[----:B------:R-:W0:Y:S04]  /*2e5b0*/  LDSM.16.M88.4 R4, [R3+UR6+0x18280] ;  /* 0x018280060304783b */ /* 0x000e280008000200 */
[----:B------:R1:W-:Y:S04]  /*2e5c0*/  STL [R1+0x2fd0], R3 ;  /* 0x002fd00301007387 */ /* 0x0003e80000100800 */
[----:B-1----:R-:W3:Y:S04]  /*2e5d0*/  LDL R3, [R1+0x134] ;  /* 0x0001340001037983 */ /* 0x002ee80000100800 */
[----:B0-----:R-:W-:Y:S04]  /*2e5e0*/  STL.64 [R1+0xd0], R4 ;  /* 0x0000d00401007387 */ /* 0x001fe80000100a00 */
[----:B------:R-:W-:Y:S04]  /*2e5f0*/  STL.64 [R1+0xd8], R6 ;  /* 0x0000d80601007387 */ /* 0x000fe80000100a00 */
[----:B------:R-:W0:Y:S01]  /*2e600*/  LDSM.16.MT88.4 R4, [R0+UR6+0x25800] ;  /* 0x025800060004783b */ /* 0x000e220008004200 */
[----:B--2---:R-:W-:Y:S03]  /*2e610*/  HMMA.16816.F32 R24, R20, R24, R12 ;  /* 0x000000181418723c */ /* 0x004fe6000000180c */
[----:B---3--:R-:W-:Y:S04]  /*2e620*/  STL [R1+0x3190], R3 ;  /* 0x0031900301007387 */ /* 0x008fe80000100800 */
[----:B------:R-:W-:Y:S04]  /*2e630*/  STL [R1+0x3194], R0 ;  /* 0x0031940001007387 */ /* 0x000fe80000100800 */
[----:B0-----:R-:W-:Y:S04]  /*2e640*/  STL.64 [R1+0x3128], R6 ;  /* 0x0031280601007387 */ /* 0x001fe80000100a00 */
[----:B------:R0:W-:Y:S04]  /*2e650*/  STL.64 [R1+0x3120], R4 ;  /* 0x0031200401007387 */ /* 0x0001e80000100a00 */
[----:B0-----:R-:W2:Y:S04]  /*2e660*/  LDL.LU R4, [R1+0x20] ;  /* 0x0000200001047983 */ /* 0x001ea80000300800 */
[----:B------:R-:W2:Y:S04]  /*2e670*/  LDL.LU R5, [R1+0x24] ;  /* 0x0000240001057983 */ /* 0x000ea80000300800 */
[----:B------:R-:W3:Y:S04]  /*2e680*/  LDL.LU.64 R14, [R1+0x3230] ;  /* 0x00323000010e7983 */ /* 0x000ee80000300a00 */
[----:B------:R-:W3:Y:S04]  /*2e690*/  LDL.LU.64 R12, [R1+0x3228] ;  /* 0x00322800010c7983 */ /* 0x000ee80000300a00 */
[----:B------:R-:W-:Y:S04]  /*2e6a0*/  STL.64 [R1+0x50], R24 ;  /* 0x0000501801007387 */ /* 0x000fe80000100a00 */
[----:B------:R0:W-:Y:S04]  /*2e6b0*/  STL.64 [R1+0x58], R26 ;  /* 0x0000581a01007387 */ /* 0x0001e80000100a00 */
[----:B0-----:R-:W2:Y:S04]  /*2e6c0*/  LDL.LU.64 R26, [R1+0x3220] ;  /* 0x00322000011a7983 */ /* 0x001ea80000300a00 */
[----:B------:R-:W3:Y:S01]  /*2e6d0*/  LDL.LU.64 R24, [R1+0x3218] ;  /* 0x0032180001187983 */ /* 0x000ee20000300a00 */
[----:B------:R-:W-:-:S02]  /*2e6e0*/  MOV R6, R28 ;  /* 0x0000001c00067202 */ /* 0x000fc40000000f00 */
[----:B------:R-:W-:Y:S01]  /*2e6f0*/  MOV R7, R2 ;  /* 0x0000000200077202 */ /* 0x000fe20000000f00 */
[----:B---3--:R-:W-:-:S15]  /*2e700*/  HMMA.16816.F32 R12, R20, R24, R12 ;  /* 0x00000018140c723c */ /* 0x008fde000000180c */
[----:B------:R-:W-:-:S04]  /*2e710*/  NOP ;  /* 0x0000000000007918 */ /* 0x000fc80000000000 */
[----:B------:R-:W-:Y:S01]  /*2e720*/  MOV R28, R14 ;  /* 0x0000000e001c7202 */ /* 0x000fe20000000f00 */
[----:B------:R0:W-:Y:S01]  /*2e730*/  STL [R1+0x60], R12 ;  /* 0x0000600c01007387 */ /* 0x0001e20000100800 */
[----:B------:R-:W-:Y:S01]  /*2e740*/  MOV R2, R15 ;  /* 0x0000000f00027202 */ /* 0x000fe20000000f00 */
[----:B------:R-:W-:Y:S02]  /*2e750*/  IMAD.MOV.U32 R29, RZ, RZ, R13 ;  /* 0x000000ffff1d7224 */ /* 0x000fe400078e000d */
[----:B------:R-:W3:Y:S04]  /*2e760*/  LDL.LU.64 R14, [R1+0x3210] ;  /* 0x00321000010e7983 */ /* 0x000ee80000300a00 */
[----:B0-----:R-:W3:Y:S04]  /*2e770*/  LDL.LU.64 R12, [R1+0x3208] ;  /* 0x00320800010c7983 */ /* 0x001ee80000300a00 */
[----:B--2---:R0:W-:Y:S04]  /*2e780*/  STL.64 [R1+0x31e0], R26 ;  /* 0x0031e01a01007387 */ /* 0x0041e80000100a00 */
[----:B0-----:R-:W2:Y:S04]  /*2e790*/  LDL.LU.64 R26, [R1+0xa8] ;  /* 0x0000a800011a7983 */ /* 0x001ea80000300a00 */
[----:B------:R-:W-:Y:S04]  /*2e7a0*/  STL [R1+0x31a0], R2 ;  /* 0x0031a00201007387 */ /* 0x000fe80000100800 */
[----:B------:R-:W-:Y:S04]  /*2e7b0*/  STL [R1+0x319c], R28 ;  /* 0x00319c1c01007387 */ /* 0x000fe80000100800 */
[----:B------:R-:W-:Y:S01]  /*2e7c0*/  STL [R1+0x3198], R29 ;  /* 0x0031981d01007387 */ /* 0x000fe20000100800 */
[----:B---3--:R-:W-:-:S15]  /*2e7d0*/  HMMA.16816.F32 R12, R20, R8, R12 ;  /* 0x00000008140c723c */ /* 0x008fde000000180c */
[----:B------:R-:W-:-:S04]  /*2e7e0*/  NOP ;  /* 0x0000000000007918 */ /* 0x000fc80000000000 */
[----:B------:R-:W-:Y:S02]  /*2e7f0*/  MOV R23, R14 ;  /* 0x0000000e00177202 */ /* 0x000fe40000000f00 */
[----:B------:R-:W-:Y:S02]  /*2e800*/  MOV R22, R15 ;  /* 0x0000000f00167202 */ /* 0x000fe40000000f00 */
[----:B------:R-:W-:Y:S01]  /*2e810*/  MOV R0, R12 ;  /* 0x0000000c00007202 */ /* 0x000fe20000000f00 */
[----:B------:R-:W-:Y:S01]  /*2e820*/  IMAD.MOV.U32 R3, RZ, RZ, R13 ;  /* 0x000000ffff037224 */ /* 0x000fe200078e000d */
[----:B------:R-:W3:Y:S04]  /*2e830*/  LDL.LU.64 R14, [R1+0x3200] ;  /* 0x00320000010e7983 */ /* 0x000ee80000300a00 */
[----:B------:R-:W3:Y:S04]  /*2e840*/  LDL.LU.64 R12, [R1+0x31f8] ;  /* 0x0031f800010c7983 */ /* 0x000ee80000300a00 */
[----:B------:R-:W-:Y:S04]  /*2e850*/  STL [R1+0x31ac], R23 ;  /* 0x0031ac1701007387 */ /* 0x000fe80000100800 */
[----:B------:R-:W-:Y:S04]  /*2e860*/  STL [R1+0x31a8], R3 ;  /* 0x0031a80301007387 */ /* 0x000fe80000100800 */
[----:B------:R-:W-:Y:S01]  /*2e870*/  STL [R1+0x31a4], R0 ;  /* 0x0031a40001007387 */ /* 0x000fe20000100800 */
[----:B---3--:R-:W-:-:S15]  /*2e880*/  HMMA.16816.F32 R4, R12, R18, R4 ;  /* 0x000000120c04723c */ /* 0x008fde0000001804 */
[----:B------:R-:W-:-:S04]  /*2e890*/  NOP ;  /* 0x0000000000007918 */ /* 0x000fc80000000000 */
[----:B------:R0:W-:Y:S04]  /*2e8a0*/  STL.64 [R1+0x20], R4 ;  /* 0x0000200401007387 */ /* 0x0001e80000100a00 */
[----:B------:R1:W-:Y:S01]  /*2e8b0*/  STL.64 [R1+0x28], R6 ;  /* 0x0000280601007387 */ /* 0x0003e20000100a00 */
[----:B0-----:R-:W-:Y:S01]  /*2e8c0*/  MOV R5, R18 ;  /* 0x0000001200057202 */ /* 0x001fe20000000f00 */
[----:B------:R-:W-:Y:S02]  /*2e8d0*/  IMAD.MOV.U32 R4, RZ, RZ, R19 ;  /* 0x000000ffff047224 */ /* 0x000fe400078e0013 */
[----:B------:R-:W3:Y:S04]  /*2e8e0*/  LDL.LU.64 R18, [R1+0x31f0] ;  /* 0x0031f00001127983 */ /* 0x000ee80000300a00 */
[----:B------:R-:W3:Y:S01]  /*2e8f0*/  LDL.LU.64 R16, [R1+0x31e8] ;  /* 0x0031e80001107983 */ /* 0x000ee20000300a00 */
[----:B--2---:R-:W-:-:S02]  /*2e900*/  MOV R0, R26 ;  /* 0x0000001a00007202 */ /* 0x004fc40000000f00 */
[----:B------:R-:W-:Y:S01]  /*2e910*/  MOV R2, R27 ;  /* 0x0000001b00027202 */ /* 0x000fe20000000f00 */
[----:B---3--:R-:W-:Y:S01]  /*2e920*/  HMMA.16816.F32 R16, R12, R26, R16 ;  /* 0x0000001a0c10723c */ /* 0x008fe20000001810 */
[----:B------:R-:W2:-:S15]  /*2e930*/  LDL.LU.64 R26, [R1+0x31e0] ;  /* 0x0031e000011a7983 */ /* 0x000e9e0000300a00 */
[----:B------:R-:W-:-:S03]  /*2e940*/  NOP ;  /* 0x0000000000007918 */ /* 0x000fc60000000000 */
[----:B-1----:R-:W-:Y:S02]  /*2e950*/  MOV R6, R18 ;  /* 0x0000001200067202 */ /* 0x002fe40000000f00 */
[----:B------:R-:W-:Y:S02]  /*2e960*/  MOV R7, R19 ;  /* 0x0000001300077202 */ /* 0x000fe40000000f00 */
[----:B------:R-:W-:Y:S01]  /*2e970*/  MOV R28, R16 ;  /* 0x00000010001c7202 */ /* 0x000fe20000000f00 */
[----:B------:R-:W-:Y:S01]  /*2e980*/  IMAD.MOV.U32 R29, RZ, RZ, R17 ;  /* 0x000000ffff1d7224 */ /* 0x000fe200078e0011 */
[----:B------:R-:W3:Y:S04]  /*2e990*/  LDL.LU.64 R18, [R1+0x31d8] ;  /* 0x0031d80001127983 */ /* 0x000ee80000300a00 */
[----:B------:R-:W3:Y:S01]  /*2e9a0*/  LDL.LU.64 R16, [R1+0x31d0] ;  /* 0x0031d00001107983 */ /* 0x000ee20000300a00 */
[----:B--2---:R-:W-:Y:S01]  /*2e9b0*/  MOV R23, R26 ;  /* 0x0000001a00177202 */ /* 0x004fe20000000f00 */
[----:B------:R-:W-:Y:S01]  /*2e9c0*/  IMAD.MOV.U32 R3, RZ, RZ, R27 ;  /* 0x000000ffff037224 */ /* 0x000fe200078e001b */
[----:B---3--:R-:W-:Y:S01]  /*2e9d0*/  HMMA.16816.F32 R16, R12, R26, R16 ;  /* 0x0000001a0c10723c */ /* 0x008fe20000001810 */
[----:B------:R-:W2:Y:S04]  /*2e9e0*/  LDL.LU.64 R26, [R1+0x31c8] ;  /* 0x0031c800011a7983 */ /* 0x000ea80000300a00 */
[----:B------:R-:W2:-:S14]  /*2e9f0*/  LDL.LU.64 R24, [R1+0x31c0] ;  /* 0x0031c00001187983 */ /* 0x000e9c0000300a00 */
[----:B------:R-:W-:Y:S01]  /*2ea00*/  MOV R9, R18 ;  /* 0x0000001200097202 */ /* 0x000fe20000000f00 */
[----:B------:R-:W-:Y:S01]  /*2ea10*/  IMAD.MOV.U32 R8, RZ, RZ, R19 ;  /* 0x000000ffff087224 */ /* 0x000fe200078e0013 */
[----:B------:R-:W-:Y:S02]  /*2ea20*/  MOV R21, R16 ;  /* 0x0000001000157202 */ /* 0x000fe40000000f00 */
[----:B------:R-:W-:Y:S01]  /*2ea30*/  MOV R20, R17 ;  /* 0x0000001100147202 */ /* 0x000fe20000000f00 */
[----:B------:R-:W3:Y:S04]  /*2ea40*/  LDL.LU.64 R18, [R1+0x31b8] ;  /* 0x0031b80001127983 */ /* 0x000ee80000300a00 */
[----:B------:R-:W3:Y:S04]  /*2ea50*/  LDL.LU.64 R16, [R1+0x31b0] ;  /* 0x0031b00001107983 */ /* 0x000ee80000300a00 */
[----:B----4-:R-:W-:Y:S01]  /*2ea60*/  STL.64 [R1+0x3170], R10 ;  /* 0x0031700a01007387 */ /* 0x010fe20000100a00 */
[----:B--2---:R-:W-:-:S15]  /*2ea70*/  HMMA.16816.F32 R24, R12, R10, R24 ;  /* 0x0000000a0c18723c */ /* 0x004fde0000001818 */
[----:B------:R-:W-:-:S04]  /*2ea80*/  NOP ;  /* 0x0000000000007918 */ /* 0x000fc80000000000 */
[----:B------:R-:W-:Y:S04]  /*2ea90*/  STL.64 [R1+0x3138], R26 ;  /* 0x0031381a01007387 */ /* 0x000fe80000100a00 */
[----:B------:R0:W-:Y:S04]  /*2eaa0*/  STL.64 [R1+0x3130], R24 ;  /* 0x0031301801007387 */ /* 0x0001e80000100a00 */
[----:B0-----:R-:W3:Y:S04]  /*2eab0*/  LDL.LU R24, [R1] ;  /* 0x0000000001187983 */ /* 0x001ee80000300800 */
[----:B------:R-:W3:Y:S04]  /*2eac0*/  LDL.LU R25, [R1+0x4] ;  /* 0x0000040001197983 */ /* 0x000ee80000300800 */
[----:B------:R-:W3:Y:S04]  /*2ead0*/  LDL.LU R26, [R1+0x8] ;  /* 0x00000800011a7983 */ /* 0x000ee80000300800 */
[----:B------:R-:W3:Y:S01]  /*2eae0*/  LDL.LU R27, [R1+0xc] ;  /* 0x00000c00011b7983 */ /* 0x000ee20000300800 */
[----:B------:R-:W-:-:S02]  /*2eaf0*/  MOV R14, R5 ;  /* 0x00000005000e7202 */ /* 0x000fc40000000f00 */
[----:B------:R-:W-:Y:S02]  /*2eb00*/  MOV R15, R4 ;  /* 0x00000004000f7202 */ /* 0x000fe40000000f00 */
[----:B------:R-:W2:Y:S05]  /*2eb10*/  LDL R4, [R1+0xd0] ;  /* 0x0000d00001047983 */ /* 0x000eaa0000100800 */
[----:B---3--:R-:W-:-:S15]  /*2eb20*/  HMMA.16816.F32 R12, R16, R14, R24 ;  /* 0x0000000e100c723c */ /* 0x008fde0000001818 */
[----:B------:R-:W-:-:S04]  /*2eb30*/  NOP ;  /* 0x0000000000007918 */ /* 0x000fc80000000000 */
[----:B------:R-:W-:Y:S04]  /*2eb40*/  STL.64 [R1], R12 ;  /* 0x0000000c01007387 */ /* 0x000fe80000100a00 */
[----:B------:R-:W-:Y:S04]  /*2eb50*/  STL.64 [R1+0x8], R14 ;  /* 0x0000080e01007387 */ /* 0x000fe80000100a00 */
[----:B------:R-:W2:Y:S01]  /*2eb60*/  LDL R5, [R1+0xd4] ;  /* 0x0000d40001057983 */ /* 0x000ea20000100800 */
[----:B------:R-:W-:Y:S01]  /*2eb70*/  MOV R10, R23 ;  /* 0x00000017000a7202 */ /* 0x000fe20000000f00 */
[----:B------:R-:W-:-:S02]  /*2eb80*/  IMAD.MOV.U32 R11, RZ, RZ, R3 ;  /* 0x000000ffff0b7224 */ /* 0x000fc400078e0003 */
[----:B------:R-:W3:Y:S04]  /*2eb90*/  LDL.LU R23, [R1+0x31ac] ;  /* 0x0031ac0001177983 */ /* 0x000ee80000300800 */
[----:B------:R-:W4:Y:S04]  /*2eba0*/  LDL.LU R3, [R1+0x31a8] ;  /* 0x0031a80001037983 */ /* 0x000f280000300800 */
[----:B------:R0:W-:Y:S02]  /*2ebb0*/  STL.64 [R1+0x3178], R10 ;  /* 0x0031780a01007387 */ /* 0x0001e40000100a00 */
[----:B0-----:R-:W-:-:S02]  /*2ebc0*/  MOV R10, R0 ;  /* 0x00000000000a7202 */ /* 0x001fc40000000f00 */
[----:B------:R-:W-:Y:S01]  /*2ebd0*/  MOV R11, R2 ;  /* 0x00000002000b7202 */ /* 0x000fe20000000f00 */
[----:B------:R-:W3:Y:S04]  /*2ebe0*/  LDL.LU R0, [R1+0x31a4] ;  /* 0x0031a40001007983 */ /* 0x000ee80000300800 */
[----:B------:R-:W3:Y:S04]  /*2ebf0*/  LDL.LU R2, [R1+0x31a0] ;  /* 0x0031a00001027983 */ /* 0x000ee80000300800 */
[----:B--2---:R0:W-:Y:S02]  /*2ec00*/  STL.64 [R1+0x3140], R4 ;  /* 0x0031400401007387 */ /* 0x0041e40000100a00 */
[----:B0-----:R-:W-:Y:S01]  /*2ec10*/  MOV R4, R28 ;  /* 0x0000001c00047202 */ /* 0x001fe20000000f00 */
[----:B------:R-:W-:Y:S01]  /*2ec20*/  IMAD.MOV.U32 R5, RZ, RZ, R29 ;  /* 0x000000ffff057224 */ /* 0x000fe200078e001d */
[----:B------:R-:W2:Y:S04]  /*2ec30*/  LDL.LU R28, [R1+0x319c] ;  /* 0x00319c00011c7983 */ /* 0x000ea80000300800 */
[----:B------:R-:W2:Y:S04]  /*2ec40*/  LDL.LU R29, [R1+0x3198] ;  /* 0x00319800011d7983 */ /* 0x000ea80000300800 */
[----:B------:R-:W-:Y:S04]  /*2ec50*/  STL.64 [R1+0x3150], R6 ;  /* 0x0031500601007387 */ /* 0x000fe80000100a00 */
[----:B------:R0:W-:Y:S04]  /*2ec60*/  STL.64 [R1+0x3148], R4 ;  /* 0x0031480401007387 */ /* 0x0001e80000100a00 */
[----:B0-----:R-:W2:Y:S01]  /*2ec70*/  LDL.LU.64 R4, [R1+0x70] ;  /* 0x0000700001047983 */ /* 0x001ea20000300a00 */
[----:B---3--:R-:W-:Y:S01]  /*2ec80*/  MOV R6, R23 ;  /* 0x0000001700067202 */ /* 0x008fe20000000f00 */
[----:B------:R-:W-:-:S02]  /*2ec90*/  IMAD.MOV.U32 R7, RZ, RZ, R22 ;  /* 0x000000ffff077224 */ /* 0x000fc400078e0016 */
[----:B--2---:R0:W-:Y:S02]  /*2eca0*/  STL.64 [R1+0x3168], R4 ;  /* 0x0031680401007387 */ /* 0x0041e40000100a00 */
[----:B0-----:R-:W-:Y:S02]  /*2ecb0*/  MOV R4, R0 ;  /* 0x0000000000047202 */ /* 0x001fe40000000f00 */
[----:B----4-:R-:W-:Y:S01]  /*2ecc0*/  MOV R5, R3 ;  /* 0x0000000300057202 */ /* 0x010fe20000000f00 */
[----:B------:R-:W2:Y:S04]  /*2ecd0*/  LDL.LU R0, [R1+0x3194] ;  /* 0x0031940001007983 */ /* 0x000ea80000300800 */
[----:B------:R-:W3:Y:S04]  /*2ece0*/  LDL.LU R3, [R1+0x3190] ;  /* 0x0031900001037983 */ /* 0x000ee80000300800 */
[----:B------:R-:W-:Y:S04]  /*2ecf0*/  STL.64 [R1+0x3188], R6 ;  /* 0x0031880601007387 */ /* 0x000fe80000100a00 */
[----:B------:R0:W-:Y:S04]  /*2ed00*/  STL.64 [R1+0x3180], R4 ;  /* 0x0031800401007387 */ /* 0x0001e80000100a00 */
[----:B0-----:R-:W4:Y:S04]  /*2ed10*/  LDL.LU R4, [R1+0x50] ;  /* 0x0000500001047983 */ /* 0x001f280000300800 */
[----:B------:R-:W4:Y:S04]  /*2ed20*/  LDL.LU R5, [R1+0x54] ;  /* 0x0000540001057983 */ /* 0x000f280000300800 */
[----:B------:R-:W4:Y:S04]  /*2ed30*/  LDL.LU R6, [R1+0x58] ;  /* 0x0000580001067983 */ /* 0x000f280000300800 */
[----:B------:R-:W4:Y:S01]  /*2ed40*/  LDL.LU R7, [R1+0x5c] ;  /* 0x00005c0001077983 */ /* 0x000f220000300800 */
[----:B------:R-:W-:-:S02]  /*2ed50*/  MOV R24, R21 ;  /* 0x0000001500187202 */ /* 0x000fc40000000f00 */
[----:B------:R-:W-:Y:S02]  /*2ed60*/  MOV R25, R20 ;  /* 0x0000001400197202 */ /* 0x000fe40000000f00 */
[----:B------:R-:W-:Y:S01]  /*2ed70*/  MOV R26, R9 ;  /* 0x00000009001a7202 */ /* 0x000fe20000000f00 */
[----:B------:R-:W-:Y:S01]  /*2ed80*/  IMAD.MOV.U32 R27, RZ, RZ, R8 ;  /* 0x000000ffff1b7224 */ /* 0x000fe200078e0008 */
[----:B--2---:R-:W-:Y:S04]  /*2ed90*/  LDSM.16.MT88.4 R20, [R0+UR6+0x25c00] ;  /* 0x025c00060014783b */ /* 0x004fe80008004200 */
[----:B---3--:R-:W0:Y:S04]  /*2eda0*/  LDSM.16.MT88.4 R12, [R3+UR6+0x25c00] ;  /* 0x025c0006030c783b */ /* 0x008e280008004200 */
[----:B------:R-:W-:Y:S01]  /*2edb0*/  STL [R1+0x310c], R3 ;  /* 0x00310c0301007387 */ /* 0x000fe20000100800 */
[----:B----4-:R-:W-:Y:S03]  /*2edc0*/  HMMA.16816.F32 R8, R16, R10, R4 ;  /* 0x0000000a1008723c */ /* 0x010fe60000001804 */
[----:B0-----:R-:W-:Y:S04]  /*2edd0*/  STL [R1+0x30dc], R12 ;  /* 0x0030dc0c01007387 */ /* 0x001fe80000100800 */
[----:B------:R0:W-:Y:S04]  /*2ede0*/  STL [R1+0x30d8], R13 ;  /* 0x0030d80d01007387 */ /* 0x0001e80000100800 */
[----:B------:R-:W-:Y:S04]  /*2edf0*/  STL [R1+0x30d4], R14 ;  /* 0x0030d40e01007387 */ /* 0x000fe80000100800 */
[----:B------:R-:W-:Y:S04]  /*2ee00*/  STL [R1+0x30d0], R15 ;  /* 0x0030d00f01007387 */ /* 0x000fe80000100800 */
[----:B0-----:R-:W2:Y:S04]  /*2ee10*/  LDL.LU.64 R12, [R1+0x90] ;  /* 0x00009000010c7983 */ /* 0x001ea80000300a00 */
[----:B------:R0:W-:Y:S04]  /*2ee20*/  STL [R1+0x3118], R20 ;  /* 0x0031181401007387 */ /* 0x0001e80000100800 */
[----:B------:R-:W-:Y:S04]  /*2ee30*/  STL [R1+0x3114], R21 ;  /* 0x0031141501007387 */ /* 0x000fe80000100800 */
[----:B------:R-:W-:Y:S04]  /*2ee40*/  STL [R1+0x3110], R0 ;  /* 0x0031100001007387 */ /* 0x000fe80000100800 */
[----:B------:R1:W-:Y:S04]  /*2ee50*/  STL [R1+0x3060], R22 ;  /* 0x0030601601007387 */ /* 0x0003e80000100800 */
[----:B------:R3:W-:Y:S04]  /*2ee60*/  STL [R1+0x305c], R23 ;  /* 0x00305c1701007387 */ /* 0x0007e80000100800 */
[----:B0-----:R-:W4:Y:S04]  /*2ee70*/  LDL.LU R20, [R1+0x60] ;  /* 0x0000600001147983 */ /* 0x001f280000300800 */
[----:B------:R-:W2:Y:S04]  /*2ee80*/  LDL.LU.64 R6, [R1+0x3188] ;  /* 0x0031880001067983 */ /* 0x000ea80000300a00 */
[----:B------:R-:W2:Y:S01]  /*2ee90*/  LDL.LU.64 R4, [R1+0x3180] ;  /* 0x0031800001047983 */ /* 0x000ea20000300a00 */
[----:B-1----:R-:W-:-:S02]  /*2eea0*/  MOV R22, R28 ;  /* 0x0000001c00167202 */ /* 0x002fc40000000f00 */
[----:B---3--:R-:W-:Y:S02]  /*2eeb0*/  MOV R23, R2 ;  /* 0x0000000200177202 */ /* 0x008fe40000000f00 */
[----:B------:R-:W-:Y:S01]  /*2eec0*/  MOV R28, R10 ;  /* 0x0000000a001c7202 */ /* 0x000fe20000000f00 */
[----:B------:R4:W-:Y:S01]  /*2eed0*/  STL [R1+0x50], R8 ;  /* 0x0000500801007387 */ /* 0x0009e20000100800 */
[----:B------:R-:W-:-:S03]  /*2eee0*/  MOV R2, R11 ;  /* 0x0000000b00027202 */ /* 0x000fc60000000f00 */
[----:B------:R-:W4:Y:S01]  /*2eef0*/  LDL.LU.64 R10, [R1+0x3178] ;  /* 0x00317800010a7983 */ /* 0x000f220000300a00 */
[----:B------:R-:W-:Y:S01]  /*2ef00*/  MOV R21, R29 ;  /* 0x0000001d00157202 */ /* 0x000fe20000000f00 */
[----:B------:R-:W-:-:S06]  /*2ef10*/  IMAD.MOV.U32 R29, RZ, RZ, R9 ;  /* 0x000000ffff1d7224 */ /* 0x000fcc00078e0009 */
[----:B----4-:R-:W-:-:S15]  /*2ef20*/  HMMA.16816.F32 R8, R16, R10, R20 ;  /* 0x0000000a1008723c */ /* 0x010fde0000001814 */
[----:B------:R-:W-:-:S04]  /*2ef30*/  NOP ;  /* 0x0000000000007918 */ /* 0x000fc80000000000 */
[----:B------:R-:W-:Y:S02]  /*2ef40*/  MOV R0, R10 ;  /* 0x0000000a00007202 */ /* 0x000fe40000000f00 */
[----:B------:R-:W-:Y:S02]  /*2ef50*/  MOV R3, R11 ;  /* 0x0000000b00037202 */ /* 0x000fe40000000f00 */
[----:B------:R-:W2:Y:S01]  /*2ef60*/  LDL.LU.64 R10, [R1+0x3170] ;  /* 0x00317000010a7983 */ /* 0x000ea20000300a00 */
[----:B------:R-:W-:Y:S01]  /*2ef70*/  MOV R20, R8 ;  /* 0x0000000800147202 */ /* 0x000fe20000000f00 */
[----:B------:R-:W-:Y:S01]  /*2ef80*/  IMAD.MOV.U32 R21, RZ, RZ, R9 ;  /* 0x000000ffff157224 */ /* 0x000fe200078e0009 */
[----:B--2---:R-:W-:Y:S01]  /*2ef90*/  HMMA.16816.F32 R16, R16, R10, R4 ;  /* 0x0000000a1010723c */ /* 0x004fe20000001804 */
[----:B------:R-:W2:Y:S04]  /*2efa0*/  LDL.LU.64 R4, [R1+0x3168] ;  /* 0x0031680001047983 */ /* 0x000ea80000300a00 */
[----:B------:R-:W2:Y:S04]  /*2efb0*/  LDL.LU.64 R10, [R1+0x3160] ;  /* 0x00316000010a7983 */ /* 0x000ea80000300a00 */
[----:B------:R-:W2:Y:S10]  /*2efc0*/  LDL.LU.64 R8, [R1+0x3158] ;  /* 0x0031580001087983 */ /* 0x000eb40000300a00 */
[----:B------:R0:W-:Y:S04]  /*2efd0*/  STL.64 [R1+0x30], R16 ;  /* 0x0000301001007387 */ /* 0x0001e80000100a00 */
[----:B------:R1:W-:Y:S04]  /*2efe0*/  STL.64 [R1+0x38], R18 ;  /* 0x0000381201007387 */ /* 0x0003e80000100a00 */
[----:B0-----:R-:W2:Y:S04]  /*2eff0*/  LDL.LU R16, [R1+0x20] ;  /* 0x0000200001107983 */ /* 0x001ea80000300800 */
[----:B------:R-:W2:Y:S04]  /*2f000*/  LDL.LU R17, [R1+0x24] ;  /* 0x0000240001117983 */ /* 0x000ea80000300800 */
[----:B-1----:R-:W2:Y:S04]  /*2f010*/  LDL.LU R18, [R1+0x28] ;  /* 0x0000280001127983 */ /* 0x002ea80000300800 */
[----:B------:R-:W2:Y:S02]  /*2f020*/  LDL.LU R19, [R1+0x2c] ;  /* 0x00002c0001137983 */ /* 0x000ea40000300800 */
[----:B--2---:R-:W-:-:S15]  /*2f030*/  HMMA.16816.F32 R16, R8, R4, R16 ;  /* 0x000000040810723c */ /* 0x004fde0000001810 */
[----:B------:R-:W-:-:S04]  /*2f040*/  NOP ;  /* 0x0000000000007918 */ /* 0x000fc80000000000 */
[----:B------:R-:W-:Y:S04]  /*2f050*/  STL.64 [R1+0x20], R16 ;  /* 0x0000201001007387 */ /* 0x000fe80000100a00 */
[----:B------:R0:W-:Y:S04]  /*2f060*/  STL.64 [R1+0x28], R18 ;  /* 0x0000281201007387 */ /* 0x0001e80000100a00 */
[----:B------:R-:W2:Y:S01]  /*2f070*/  LDL.LU.64 R6, [R1+0x3150] ;  /* 0x0031500001067983 */ /* 0x000ea20000300a00 */
[----:B0-----:R-:W-:Y:S01]  /*2f080*/  MOV R19, R4 ;  /* 0x0000000400137202 */ /* 0x001fe20000000f00 */
[----:B------:R-:W-:-:S02]  /*2f090*/  IMAD.MOV.U32 R18, RZ, RZ, R5 ;  /* 0x000000ffff127224 */ /* 0x000fc400078e0005 */
[----:B------:R-:W2:Y:S01]  /*2f0a0*/  LDL.LU.64 R4, [R1+0x3148] ;  /* 0x0031480001047983 */ /* 0x000ea20000300a00 */
[----:B------:R-:W-:Y:S02]  /*2f0b0*/  MOV R17, R12 ;  /* 0x0000000c00117202 */ /* 0x000fe40000000f00 */
[----:B------:R-:W-:Y:S01]  /*2f0c0*/  MOV R16, R13 ;  /* 0x0000000d00107202 */ /* 0x000fe20000000f00 */
[----:B--2---:R-:W-:-:S15]  /*2f0d0*/  HMMA.16816.F32 R4, R8, R12, R4 ;  /* 0x0000000c0804723c */ /* 0x004fde0000001804 */
[----:B------:R-:W-:-:S04]  /*2f0e0*/  NOP ;  /* 0x0000000000007918 */ /* 0x000fc80000000000 */
[----:B------:R-:W-:Y:S02]  /*2f0f0*/  MOV R14, R6 ;  /* 0x00000006000e7202 */ /* 0x000fe40000000f00 */
[----:B------:R-:W-:Y:S02]  /*2f100*/  MOV R15, R7 ;  /* 0x00000007000f7202 */ /* 0x000fe40000000f00 */
[----:B------:R-:W-:Y:S01]  /*2f110*/  MOV R12, R4 ;  /* 0x00000004000c7202 */ /* 0x000fe20000000f00 */
[----:B------:R-:W-:Y:S02]  /*2f120*/  IMAD.MOV.U32 R13, RZ, RZ, R5 ;  /* 0x000000ffff0d7224 */ /* 0x000fe400078e0005 */
[----:B------:R-:W2:Y:S04]  /*2f130*/  LDL.LU.64 R4, [R1+0x3140] ;  /* 0x0031400001047983 */ /* 0x000ea80000300a00 */
[----:B------:R-:W-:Y:S04]  /*2f140*/  STL.64 [R1+0x30e8], R14 ;  /* 0x0030e80e01007387 */ /* 0x000fe80000100a00 */
[----:B------:R0:W-:Y:S04]  /*2f150*/  STL.64 [R1+0x30e0], R12 ;  /* 0x0030e00c01007387 */ /* 0x0001e80000100a00 */
[----:B0-----:R-:W3:Y:S04]  /*2f160*/  LDL.LU R12, [R1+0xb0] ;  /* 0x0000b000010c7983 */ /* 0x001ee80000300800 */
[----:B------:R-:W3:Y:S02]  /*2f170*/  LDL.LU R13, [R1+0xb4] ;  /* 0x0000b400010d7983 */ /* 0x000ee40000300800 */
[----:B---3--:R-:W-:-:S15]  /*2f180*/  HMMA.16816.F32 R24, R8, R12, R24 ;  /* 0x0000000c0818723c */ /* 0x008fde0000001818 */
[----:B------:R-:W-:-:S04]  /*2f190*/  NOP ;  /* 0x0000000000007918 */ /* 0x000fc80000000000 */
[----:B------:R-:W-:Y:S04]  /*2f1a0*/  STL.64 [R1+0x40], R24 ;  /* 0x0000401801007387 */ /* 0x000fe80000100a00 */
[----:B------:R0:W-:Y:S04]  /*2f1b0*/  STL.64 [R1+0x48], R26 ;  /* 0x0000481a01007387 */ /* 0x0001e80000100a00 */
[----:B0-----:R-:W2:Y:S04]  /*2f1c0*/  LDL.LU.64 R26, [R1+0x3138] ;  /* 0x00313800011a7983 */ /* 0x001ea80000300a00 */
[----:B------:R-:W2:Y:S04]  /*2f1d0*/  LDL.LU.64 R24, [R1+0x3130] ;  /* 0x0031300001187983 */ /* 0x000ea80000300a00 */
[----:B------:R-:W3:Y:S04]  /*2f1e0*/  LDL R15, [R1+0x130] ;  /* 0x00013000010f7983 */ /* 0x000ee80000100800 */
[----:B------:R-:W-:Y:S04]  /*2f1f0*/  STL.64 [R1+0x30f0], R12 ;  /* 0x0030f00c01007387 */ /* 0x000fe80000100a00 */
[----:B------:R-:W4:Y:S01]  /*2f200*/  LDL.LU.64 R6, [R1+0x3128] ;  /* 0x0031280001067983 */ /* 0x000f220000300a00 */
[----:B--2---:R-:W-:Y:S03]  /*2f210*/  HMMA.16816.F32 R24, R8, R4, R24 ;  /* 0x000000040818723c */ /* 0x004fe60000001818 */
[----:B------:R-:W4:-:S15]  /*2f220*/  LDL.LU.64 R4, [R1+0x3120] ;  /* 0x0031200001047983 */ /* 0x000f1e0000300a00 */
[----:B------:R-:W-:Y:S01]  /*2f230*/  NOP ;  /* 0x0000000000007918 */ /* 0x000fe20000000000 */
[----:B------:R0:W-:Y:S04]  /*2f240*/  STL [R1+0x3088], R24 ;  /* 0x0030881801007387 */ /* 0x0001e80000100800 */
[----:B------:R1:W-:Y:S04]  /*2f250*/  STL [R1+0x3084], R25 ;  /* 0x0030841901007387 */ /* 0x0003e80000100800 */
[----:B------:R2:W-:Y:S04]  /*2f260*/  STL [R1+0x3080], R26 ;  /* 0x0030801a01007387 */ /* 0x0005e80000100800 */
[----:B------:R2:W-:Y:S04]  /*2f270*/  STL [R1+0x307c], R27 ;  /* 0x00307c1b01007387 */ /* 0x0005e80000100800 */
[----:B0-----:R-:W4:Y:S04]  /*2f280*/  LDL.LU R24, [R1] ;  /* 0x0000000001187983 */ /* 0x001f280000300800 */
[----:B-1----:R-:W4:Y:S04]  /*2f290*/  LDL.LU R25, [R1+0x4] ;  /* 0x0000040001197983 */ /* 0x002f280000300800 */
[----:B--2---:R-:W4:Y:S04]  /*2f2a0*/  LDL.LU R26, [R1+0x8] ;  /* 0x00000800011a7983 */ /* 0x004f280000300800 */
[----:B------:R-:W4:Y:S01]  /*2f2b0*/  LDL.LU R27, [R1+0xc] ;  /* 0x00000c00011b7983 */ /* 0x000f220000300800 */
[----:B------:R-:W-:Y:S01]  /*2f2c0*/  MOV R8, R19 ;  /* 0x0000001300087202 */ /* 0x000fe20000000f00 */
[----:B------:R-:W-:-:S07]  /*2f2d0*/  IMAD.MOV.U32 R9, RZ, RZ, R18 ;  /* 0x000000ffff097224 */ /* 0x000fce00078e0012 */
[----:B----4-:R-:W-:Y:S01]  /*2f2e0*/  HMMA.16816.F32 R8, R4, R8, R24 ;  /* 0x000000080408723c */ /* 0x010fe20000001818 */
[----:B------:R-:W-:Y:S01]  /*2f2f0*/  MOV R24, R20 ;  /* 0x0000001400187202 */ /* 0x000fe20000000f00 */
[----:B------:R-:W-:-:S15]  /*2f300*/  IMAD.MOV.U32 R25, RZ, RZ, R21 ;  /* 0x000000ffff197224 */ /* 0x000fde00078e0015 */
[----:B------:R-:W-:Y:S02]  /*2f310*/  NOP ;  /* 0x0000000000007918 */ /* 0x000fe40000000000 */
[----:B------:R-:W-:Y:S04]  /*2f320*/  STL.64 [R1+0x8], R10 ;  /* 0x0000080a01007387 */ /* 0x000fe80000100a00 */
[----:B------:R-:W2:Y:S04]  /*2f330*/  LDL.LU R20, [R1+0x3118] ;  /* 0x0031180001147983 */ /* 0x000ea80000300800 */
[----:B------:R-:W2:Y:S01]  /*2f340*/  LDL.LU R21, [R1+0x3114] ;  /* 0x0031140001157983 */ /* 0x000ea20000300800 */
[----:B------:R-:W-:Y:S02]  /*2f350*/  MOV R26, R0 ;  /* 0x00000000001a7202 */ /* 0x000fe40000000f00 */
[----:B------:R-:W-:Y:S01]  /*2f360*/  MOV R27, R3 ;  /* 0x00000003001b7202 */ /* 0x000fe20000000f00 */
[----:B------:R-:W4:Y:S04]  /*2f370*/  LDL.LU R0, [R1+0x3110] ;  /* 0x0031100001007983 */ /* 0x000f280000300800 */
[----:B------:R-:W4:Y:S01]  /*2f380*/  LDL.LU R3, [R1+0x310c] ;  /* 0x00310c0001037983 */ /* 0x000f220000300800 */
[----:B------:R-:W-:-:S02]  /*2f390*/  MOV R22, R8 ;  /* 0x0000000800167202 */ /* 0x000fc40000000f00 */
[----:B------:R-:W-:Y:S01]  /*2f3a0*/  MOV R23, R9 ;  /* 0x0000000900177202 */ /* 0x000fe20000000f00 */
[----:B------:R-:W-:Y:S04]  /*2f3b0*/  STL.64 [R1+0x3100], R26 ;  /* 0x0031001a01007387 */ /* 0x000fe80000100a00 */
[----:B------:R0:W-:Y:S01]  /*2f3c0*/  STL.64 [R1+0x30f8], R24 ;  /* 0x0030f81801007387 */ /* 0x0001e20000100a00 */
[----:B------:R-:W-:Y:S01]  /*2f3d0*/  MOV R12, R17 ;  /* 0x00000011000c7202 */ /* 0x000fe20000000f00 */
[----:B------:R-:W-:Y:S02]  /*2f3e0*/  IMAD.MOV.U32 R13, RZ, RZ, R16 ;  /* 0x000000ffff0d7224 */ /* 0x000fe400078e0010 */
[----:B---3--:R-:W1:Y:S04]  /*2f3f0*/  LDSM.16.M88.4 R8, [R15+UR6+0x8300] ;  /* 0x008300060f08783b */ /* 0x008e680008000200 */
[----:B0-----:R-:W3:Y:S01]  /*2f400*/  LDL.LU R24, [R1+0x50] ;  /* 0x0000500001187983 */ /* 0x001ee20000300800 */
[----:B------:R-:W-:-:S03]  /*2f410*/  MOV R25, R29 ;  /* 0x0000001d00197202 */ /* 0x000fc60000000f00 */
[----:B------:R-:W3:Y:S04]  /*2f420*/  LDL.LU R29, [R1+0x3108] ;  /* 0x00310800011d7983 */ /* 0x000ee80000300800 */
[----:B------:R-:W-:Y:S04]  /*2f430*/  STL.64 [R1+0x3070], R22 ;  /* 0x0030701601007387 */ /* 0x000fe80000100a00 */
[----:B--2---:R0:W-:Y:S04]  /*2f440*/  STL.64 [R1+0x3068], R20 ;  /* 0x0030681401007387 */ /* 0x0041e80000100a00 */
[----:B----4-:R-:W2:Y:S04]  /*2f450*/  LDSM.16.MT88.4 R16, [R3+UR6+0x26000] ;  /* 0x026000060310783b */ /* 0x010ea80008004200 */
[----:B0-----:R-:W4:Y:S04]  /*2f460*/  LDL.LU.64 R20, [R1+0xd0] ;  /* 0x0000d00001147983 */ /* 0x001f280000300a00 */
[----:B------:R-:W2:Y:S01]  /*2f470*/  LDL.LU.64 R22, [R1+0xd8] ;  /* 0x0000d80001167983 */ /* 0x000ea20000300a00 */
[----:B------:R-:W-:-:S02]  /*2f480*/  MOV R26, R28 ;  /* 0x0000001c001a7202 */ /* 0x000fc40000000f00 */
[----:B------:R-:W-:Y:S01]  /*2f490*/  MOV R27, R2 ;  /* 0x00000002001b7202 */ /* 0x000fe20000000f00 */
[----:B-1----:R-:W-:Y:S01]  /*2f4a0*/  IMAD.MOV.U32 R28, RZ, RZ, R10 ;  /* 0x000000ffff1c7224 */ /* 0x002fe200078e000a */
[----:B------:R-:W-:Y:S01]  /*2f4b0*/  MOV R2, R11 ;  /* 0x0000000b00027202 */ /* 0x000fe20000000f00 */
[----:B--2---:R-:W-:Y:S04]  /*2f4c0*/  STL [R1+0x3090], R22 ;  /* 0x0030901601007387 */ /* 0x004fe80000100800 */
[----:B------:R-:W-:Y:S04]  /*2f4d0*/  STL [R1+0x308c], R23 ;  /* 0x00308c1701007387 */ /* 0x000fe80000100800 */
[----:B------:R-:W-:Y:S04]  /*2f4e0*/  STL [R1+0x3078], R3 ;  /* 0x0030780301007387 */ /* 0x000fe80000100800 */
[----:B------:R-:W-:Y:S04]  /*2f4f0*/  STL.64 [R1+0x3018], R18 ;  /* 0x0030181201007387 */ /* 0x000fe80000100a00 */
[----:B------:R-:W-:Y:S04]  /*2f500*/  STL.64 [R1+0x3010], R16 ;  /* 0x0030101001007387 */ /* 0x000fe80000100a00 */
[----:B------:R-:W0:Y:S04]  /*2f510*/  LDSM.16.M88.4 R16, [R15+UR6+0x300] ;  /* 0x000300060f10783b */ /* 0x000e280008000200 */
[----:B0-----:R-:W-:Y:S04]  /*2f520*/  STL.64 [R1+0xa0], R16 ;  /* 0x0000a01001007387 */ /* 0x001fe80000100a00 */
[----:B------:R-:W-:Y:S04]  /*2f530*/  STL.64 [R1+0xa8], R18 ;  /* 0x0000a81201007387 */ /* 0x000fe80000100a00 */
[----:B------:R-:W-:Y:S04]  /*2f540*/  STL.64 [R1+0xc0], R8 ;  /* 0x0000c00801007387 */ /* 0x000fe80000100a00 */
[----:B------:R-:W0:Y:S04]  /*2f550*/  LDSM.16.M88.4 R8, [R15+UR6+0x10300] ;  /* 0x010300060f08783b */ /* 0x000e280008000200 */
[----:B------:R-:W-:Y:S04]  /*2f560*/  STL [R1+0x2fc4], R2 ;  /* 0x002fc40201007387 */ /* 0x000fe80000100800 */
[----:B------:R-:W-:Y:S04]  /*2f570*/  STL [R1+0x2fc0], R28 ;  /* 0x002fc01c01007387 */ /* 0x000fe80000100800 */
[----:B0-----:R-:W-:Y:S01]  /*2f580*/  STL.64 [R1+0xe0], R8 ;  /* 0x0000e00801007387 */ /* 0x001fe20000100a00 */
[----:B------:R-:W-:-:S03]  /*2f590*/  MOV R22, R8 ;  /* 0x0000000800167202 */ /* 0x000fc60000000f00 */
[----:B------:R-:W-:Y:S01]  /*2f5a0*/  STL.64 [R1+0xe8], R10 ;  /* 0x0000e80a01007387 */ /* 0x000fe20000100a00 */
[----:B------:R-:W-:-:S03]  /*2f5b0*/  MOV R23, R9 ;  /* 0x0000000900177202 */ /* 0x000fc60000000f00 */
[----:B------:R-:W4:Y:S04]  /*2f5c0*/  LDL.LU R16, [R1+0x30] ;  /* 0x0000300001107983 */ /* 0x000f280000300800 */
[----:B------:R3:W0:Y:S02]  /*2f5d0*/  LDSM.16.M88.4 R8, [R15+UR6+0x18300] ;  /* 0x018300060f08783b */ /* 0x0006240008000200 */
[----:B---3--:R-:W-:Y:S02]  /*2f5e0*/  HMMA.16816.F32 R12, R4, R12, R24 ;  /* 0x0000000c040c723c */ /* 0x008fe40000001818 */
[----:B0-----:R-:W-:Y:S04]  /*2f5f0*/  STL.64 [R1+0x100], R8 ;  /* 0x0001000801007387 */ /* 0x001fe80000100a00 */
[----:B------:R-:W-:Y:S04]  /*2f600*/  STL.64 [R1+0x108], R10 ;  /* 0x0001080a01007387 */ /* 0x000fe80000100a00 */
[----:B------:R-:W0:Y:S04]  /*2f610*/  LDSM.16.MT88.4 R8, [R0+UR6+0x26000] ;  /* 0x026000060008783b */ /* 0x000e280008004200 */
[----:B------:R-:W4:Y:S04]  /*2f620*/  LDL.LU R17, [R1+0x34] ;  /* 0x0000340001117983 */ /* 0x000f280000300800 */
[----:B------:R-:W4:Y:S04]  /*2f630*/  LDL.LU R18, [R1+0x38] ;  /* 0x0000380001127983 */ /* 0x000f280000300800 */
[----:B------:R-:W4:Y:S04]  /*2f640*/  LDL.LU R19, [R1+0x3c] ;  /* 0x00003c0001137983 */ /* 0x000f280000300800 */
[----:B------:R-:W-:Y:S04]  /*2f650*/  STL [R1+0x2fd4], R29 ;  /* 0x002fd41d01007387 */ /* 0x000fe80000100800 */
        /* <DEDUP_REMOVED lines=8> */
[----:B------:R-:W3:Y:S04]  /*2f6e0*/  LDL.LU.64 R24, [R1+0x30f8] ;  /* 0x0030f80001187983 */ /* 0x000ee80000300a00 */
[----:B------:R0:W-:Y:S04]  /*2f6f0*/  STL.64 [R1+0x50], R12 ;  /* 0x0000500c01007387 */ /* 0x0001e80000100a00 */
[----:B------:R3:W-:Y:S04]  /*2f700*/  STL [R1+0x58], R14 ;  /* 0x0000580e01007387 */ /* 0x0007e80000100800 */
[----:B0-----:R-:W3:Y:S01]  /*2f710*/  LDL.LU.64 R12, [R1+0x30f0] ;  /* 0x0030f000010c7983 */ /* 0x001ee20000300a00 */
[----:B------:R-:W-:-:S02]  /*2f720*/  IMAD.MOV.U32 R3, RZ, RZ, R15 ;  /* 0x000000ffff037224 */ /* 0x000fc400078e000f */
[----:B---3--:R-:W-:-:S15]  /*2f730*/  HMMA.16816.F32 R12, R4, R12, R24 ;  /* 0x0000000c040c723c */ /* 0x008fde0000001818 */
[----:B------:R-:W-:-:S04]  /*2f740*/  NOP ;  /* 0x0000000000007918 */ /* 0x000fc80000000000 */
[----:B------:R-:W-:Y:S01]  /*2f750*/  MOV R26, R14 ;  /* 0x0000000e001a7202 */ /* 0x000fe20000000f00 */
[----:B------:R-:W-:Y:S01]  /*2f760*/  IMAD.MOV.U32 R27, RZ, RZ, R15 ;  /* 0x000000ffff1b7224 */ /* 0x000fe200078e000f */
[----:B------:R-:W-:Y:S02]  /*2f770*/  MOV R24, R12 ;  /* 0x0000000c00187202 */ /* 0x000fe40000000f00 */
[----:B------:R-:W-:Y:S01]  /*2f780*/  MOV R25, R13 ;  /* 0x0000000d00197202 */ /* 0x000fe20000000f00 */
[----:B------:R-:W3:Y:S04]  /*2f790*/  LDL.LU.64 R14, [R1+0x30e8] ;  /* 0x0030e800010e7983 */ /* 0x000ee80000300a00 */
[----:B------:R-:W2:Y:S04]  /*2f7a0*/  LDL.LU.64 R12, [R1+0x30e0] ;  /* 0x0030e000010c7983 */ /* 0x000ea80000300a00 */
[----:B------:R-:W-:Y:S04]  /*2f7b0*/  STL.64 [R1+0x30a0], R26 ;  /* 0x0030a01a01007387 */ /* 0x000fe80000100a00 */
[----:B------:R0:W-:Y:S04]  /*2f7c0*/  STL.64 [R1+0x3098], R24 ;  /* 0x0030981801007387 */ /* 0x0001e80000100a00 */
[----:B0-----:R-:W2:Y:S04]  /*2f7d0*/  LDL.LU R24, [R1+0x40] ;  /* 0x0000400001187983 */ /* 0x001ea80000300800 */
[----:B------:R-:W2:Y:S04]  /*2f7e0*/  LDL.LU R25, [R1+0x44] ;  /* 0x0000440001197983 */ /* 0x000ea80000300800 */
[----:B------:R-:W2:Y:S04]  /*2f7f0*/  LDL.LU R26, [R1+0x48] ;  /* 0x00004800011a7983 */ /* 0x000ea80000300800 */
[----:B------:R-:W2:Y:S01]  /*2f800*/  LDL.LU R27, [R1+0x4c] ;  /* 0x00004c00011b7983 */ /* 0x000ea20000300800 */
[----:B----4-:R-:W-:Y:S03]  /*2f810*/  HMMA.16816.F32 R16, R4, R20, R16 ;  /* 0x000000140410723c */ /* 0x010fe60000001810 */
[----:B--2---:R3:W-:Y:S04]  /*2f820*/  STL.64 [R1+0x30b0], R26 ;  /* 0x0030b01a01007387 */ /* 0x0047e80000100a00 */
[----:B------:R0:W-:Y:S01]  /*2f830*/  STL.64 [R1+0x30a8], R24 ;  /* 0x0030a81801007387 */ /* 0x0001e20000100a00 */
[----:B---3--:R-:W-:-:S02]  /*2f840*/  MOV R26, R14 ;  /* 0x0000000e001a7202 */ /* 0x008fc40000000f00 */
[----:B0-----:R-:W-:Y:S01]  /*2f850*/  MOV R24, R12 ;  /* 0x0000000c00187202 */ /* 0x001fe20000000f00 */
[----:B------:R-:W-:Y:S01]  /*2f860*/  IMAD.MOV.U32 R27, RZ, RZ, R15 ;  /* 0x000000ffff1b7224 */ /* 0x000fe200078e000f */
[----:B------:R-:W2:Y:S01]  /*2f870*/  LDL.LU R12, [R1+0x30dc] ;  /* 0x0030dc00010c7983 */ /* 0x000ea20000300800 */
[----:B------:R-:W-:-:S03]  /*2f880*/  MOV R25, R13 ;  /* 0x0000000d00197202 */ /* 0x000fc60000000f00 */
[----:B------:R-:W2:Y:S04]  /*2f890*/  LDL.LU R13, [R1+0x30d8] ;  /* 0x0030d800010d7983 */ /* 0x000ea80000300800 */
[----:B------:R-:W2:Y:S04]  /*2f8a0*/  LDL.LU R14, [R1+0x30d4] ;  /* 0x0030d400010e7983 */ /* 0x000ea80000300800 */
[----:B------:R-:W2:Y:S04]  /*2f8b0*/  LDL.LU R15, [R1+0x30d0] ;  /* 0x0030d000010f7983 */ /* 0x000ea80000300800 */
[----:B------:R-:W-:Y:S04]  /*2f8c0*/  STL.64 [R1+0x30c8], R26 ;  /* 0x0030c81a01007387 */ /* 0x000fe80000100a00 */
[----:B------:R-:W-:Y:S04]  /*2f8d0*/  STL.64 [R1+0x30c0], R24 ;  /* 0x0030c01801007387 */ /* 0x000fe80000100a00 */
[----:B------:R-:W2:Y:S04]  /*2f8e0*/  LDL.LU R6, [R1+0x78] ;  /* 0x0000780001067983 */ /* 0x000ea80000300800 */
[----:B------:R-:W2:Y:S04]  /*2f8f0*/  LDL.LU R7, [R1+0x7c] ;  /* 0x00007c0001077983 */ /* 0x000ea80000300800 */
[----:B------:R0:W-:Y:S04]  /*2f900*/  STL.64 [R1+0x3028], R18 ;  /* 0x0030281201007387 */ /* 0x0001e80000100a00 */
[----:B------:R1:W-:Y:S04]  /*2f910*/  STL.64 [R1+0x3020], R16 ;  /* 0x0030201001007387 */ /* 0x0003e80000100a00 */
[----:B0-----:R-:W3:Y:S04]  /*2f920*/  LDL.LU R18, [R1+0xb8] ;  /* 0x0000b80001127983 */ /* 0x001ee80000300800 */
[----:B------:R-:W3:Y:S01]  /*2f930*/  LDL.LU R19, [R1+0xbc] ;  /* 0x0000bc0001137983 */ /* 0x000ee20000300800 */
[----:B--2---:R-:W-:-:S15]  /*2f940*/  HMMA.16816.F32 R24, R12, R6, R8 ;  /* 0x000000060c18723c */ /* 0x004fde0000001808 */
[----:B------:R-:W-:-:S04]  /*2f950*/  NOP ;  /* 0x0000000000007918 */ /* 0x000fc80000000000 */
[----:B------:R-:W-:Y:S01]  /*2f960*/  MOV R10, R26 ;  /* 0x0000001a000a7202 */ /* 0x000fe20000000f00 */
[----:B------:R-:W-:Y:S01]  /*2f970*/  IMAD.MOV.U32 R11, RZ, RZ, R27 ;  /* 0x000000ffff0b7224 */ /* 0x000fe200078e001b */
[----:B-1----:R-:W-:Y:S02]  /*2f980*/  MOV R17, R24 ;  /* 0x0000001800117202 */ /* 0x002fe40000000f00 */
[----:B------:R-:W-:Y:S01]  /*2f990*/  MOV R16, R25 ;  /* 0x0000001900107202 */ /* 0x000fe20000000f00 */
[----:B------:R-:W2:Y:S04]  /*2f9a0*/  LDL.LU.64 R26, [R1+0x30c8] ;  /* 0x0030c800011a7983 */ /* 0x000ea80000300a00 */
[----:B------:R-:W2:Y:S04]  /*2f9b0*/  LDL.LU.64 R24, [R1+0x30c0] ;  /* 0x0030c00001187983 */ /* 0x000ea80000300a00 */
[----:B------:R0:W-:Y:S04]  /*2f9c0*/  STL.64 [R1+0x30b8], R6 ;  /* 0x0030b80601007387 */ /* 0x0001e80000100a00 */
[----:B0-----:R-:W2:Y:S02]  /*2f9d0*/  LDL.LU.64 R6, [R1+0x98] ;  /* 0x0000980001067983 */ /* 0x001ea40000300a00 */
[----:B--2---:R-:W-:Y:S01]  /*2f9e0*/  HMMA.16816.F32 R24, R12, R6, R24 ;  /* 0x000000060c18723c */ /* 0x004fe20000001818 */
[----:B------:R-:W-:-:S02]  /*2f9f0*/  MOV R21, R6 ;  /* 0x0000000600157202 */ /* 0x000fc40000000f00 */
[----:B------:R-:W-:Y:S02]  /*2fa00*/  MOV R20, R7 ;  /* 0x0000000700147202 */ /* 0x000fe40000000f00 */
[----:B------:R-:W2:-:S14]  /*2fa10*/  LDL.LU.64 R6, [R1+0x30b8] ;  /* 0x0030b80001067983 */ /* 0x000e9c0000300a00 */
[----:B------:R-:W-:Y:S01]  /*2fa20*/  MOV R28, R26 ;  /* 0x0000001a001c7202 */ /* 0x000fe20000000f00 */
[----:B------:R0:W-:Y:S01]  /*2fa30*/  STL.64 [R1+0x10], R24 ;  /* 0x0000101801007387 */ /* 0x0001e20000100a00 */
[----:B------:R-:W-:-:S03]  /*2fa40*/  IMAD.MOV.U32 R2, RZ, RZ, R27 ;  /* 0x000000ffff027224 */ /* 0x000fc600078e001b */
[----:B------:R-:W3:Y:S04]  /*2fa50*/  LDL.LU.64 R26, [R1+0x30b0] ;  /* 0x0030b000011a7983 */ /* 0x000ee80000300a00 */
[----:B0-----:R-:W3:Y:S02]  /*2fa60*/  LDL.LU.64 R24, [R1+0x30a8] ;  /* 0x0030a80001187983 */ /* 0x001ee40000300a00 */
[----:B---3--:R-:W-:-:S15]  /*2fa70*/  HMMA.16816.F32 R24, R12, R18, R24 ;  /* 0x000000120c18723c */ /* 0x008fde0000001818 */
[----:B------:R-:W-:-:S04]  /*2fa80*/  NOP ;  /* 0x0000000000007918 */ /* 0x000fc80000000000 */
[----:B------:R-:W-:Y:S01]  /*2fa90*/  MOV R5, R26 ;  /* 0x0000001a00057202 */ /* 0x000fe20000000f00 */
[----:B------:R-:W-:Y:S01]  /*2faa0*/  IMAD.MOV.U32 R4, RZ, RZ, R27 ;  /* 0x000000ffff047224 */ /* 0x000fe200078e001b */
[----:B------:R-:W-:Y:S02]  /*2fab0*/  MOV R0, R24 ;  /* 0x0000001800007202 */ /* 0x000fe40000000f00 */
[----:B------:R-:W-:Y:S01]  /*2fac0*/  MOV R29, R25 ;  /* 0x00000019001d7202 */ /* 0x000fe20000000f00 */
[----:B------:R-:W3:Y:S04]  /*2fad0*/  LDL.LU.64 R26, [R1+0x30a0] ;  /* 0x0030a000011a7983 */ /* 0x000ee80000300a00 */
[----:B------:R-:W4:Y:S04]  /*2fae0*/  LDL.LU.64 R24, [R1+0x3098] ;  /* 0x0030980001187983 */ /* 0x000f280000300a00 */
[----:B------:R-:W-:Y:S04]  /*2faf0*/  STL.64 [R1+0x3040], R18 ;  /* 0x0030401201007387 */ /* 0x000fe80000100a00 */
[----:B------:R-:W2:Y:S04]  /*2fb00*/  LDL.LU.64 R8, [R1+0x100] ;  /* 0x0001000001087983 */ /* 0x000ea80000300a00 */
[----:B--2---:R0:W-:Y:S02]  /*2fb10*/  STL.64 [R1+0x2fe8], R8 ;  /* 0x002fe80801007387 */ /* 0x0041e40000100a00 */
[----:B0-----:R-:W-:-:S02]  /*2fb20*/  MOV R8, R22 ;  /* 0x0000001600087202 */ /* 0x001fc40000000f00 */
[----:B------:R-:W-:Y:S01]  /*2fb30*/  MOV R9, R23 ;  /* 0x0000001700097202 */ /* 0x000fe20000000f00 */
[----:B------:R-:W2:Y:S04]  /*2fb40*/  LDL.LU R22, [R1+0x3090] ;  /* 0x0030900001167983 */ /* 0x000ea80000300800 */
[----:B------:R-:W2:Y:S04]  /*2fb50*/  LDL.LU R23, [R1+0x308c] ;  /* 0x00308c0001177983 */ /* 0x000ea80000300800 */
[----:B------:R0:W-:Y:S04]  /*2fb60*/  STL.64 [R1+0x3000], R8 ;  /* 0x0030000801007387 */ /* 0x0001e80000100a00 */
[----:B0-----:R-:W2:Y:S04]  /*2fb70*/  LDL.LU.64 R8, [R1+0xc0] ;  /* 0x0000c00001087983 */ /* 0x001ea80000300a00 */
[----:B--2---:R0:W-:Y:S04]  /*2fb80*/  STL.64 [R1+0x3008], R8 ;  /* 0x0030080801007387 */ /* 0x0041e80000100a00 */
[----:B------:R3:W-:Y:S01]  /*2fb90*/  STL.64 [R1+0x3038], R10 ;  /* 0x0030380a01007387 */ /* 0x0007e20000100a00 */
[----:B0-----:R-:W-:-:S02]  /*2fba0*/  MOV R8, R17 ;  /* 0x0000001100087202 */ /* 0x001fc40000000f00 */
[----:B------:R-:W-:Y:S02]  /*2fbb0*/  MOV R9, R16 ;  /* 0x0000001000097202 */ /* 0x000fe40000000f00 */
[----:B---3--:R-:W-:-:S03]  /*2fbc0*/  MOV R10, R26 ;  /* 0x0000001a000a7202 */ /* 0x008fc60000000f00 */
[----:B------:R4:W-:Y:S01]  /*2fbd0*/  STL.64 [R1+0x3030], R8 ;  /* 0x0030300801007387 */ /* 0x0009e20000100a00 */
[----:B------:R-:W-:Y:S02]  /*2fbe0*/  MOV R11, R27 ;  /* 0x0000001b000b7202 */ /* 0x000fe40000000f00 */
[----:B----4-:R-:W-:Y:S01]  /*2fbf0*/  MOV R8, R24 ;  /* 0x0000001800087202 */ /* 0x010fe20000000f00 */
[----:B------:R-:W-:Y:S01]  /*2fc00*/  IMAD.MOV.U32 R9, RZ, RZ, R25 ;  /* 0x000000ffff097224 */ /* 0x000fe200078e0019 */
[----:B------:R-:W2:Y:S04]  /*2fc10*/  LDL.LU R24, [R1+0x3088] ;  /* 0x0030880001187983 */ /* 0x000ea80000300800 */
[----:B------:R-:W2:Y:S04]  /*2fc20*/  LDL.LU R25, [R1+0x3084] ;  /* 0x0030840001197983 */ /* 0x000ea80000300800 */
[----:B------:R-:W2:Y:S04]  /*2fc30*/  LDL.LU R26, [R1+0x3080] ;  /* 0x00308000011a7983 */ /* 0x000ea80000300800 */
[----:B------:R-:W2:Y:S04]  /*2fc40*/  LDL.LU R27, [R1+0x307c] ;  /* 0x00307c00011b7983 */ /* 0x000ea80000300800 */
[----:B------:R-:W-:Y:S04]  /*2fc50*/  STL.64 [R1+0x3050], R10 ;  /* 0x0030500a01007387 */ /* 0x000fe80000100a00 */
[----:B------:R0:W-:Y:S01]  /*2fc60*/  STL.64 [R1+0x3048], R8 ;  /* 0x0030480801007387 */ /* 0x0001e20000100a00 */
[----:B------:R-:W-:Y:S01]  /*2fc70*/  IMAD.MOV.U32 R17, RZ, RZ, R22 ;  /* 0x000000ffff117224 */ /* 0x000fe200078e0016 */
[----:B------:R-:W-:-:S02]  /*2fc80*/  MOV R16, R23 ;  /* 0x0000001700107202 */ /* 0x000fc40000000f00 */
[----:B0-----:R-:W3:Y:S04]  /*2fc90*/  LDL.LU R8, [R1+0x50] ;  /* 0x0000500001087983 */ /* 0x001ee80000300800 */
[----:B------:R-:W3:Y:S04]  /*2fca0*/  LDL.LU R9, [R1+0x54] ;  /* 0x0000540001097983 */ /* 0x000ee80000300800 */
[----:B------:R-:W3:Y:S01]  /*2fcb0*/  LDL.LU R10, [R1+0x58] ;  /* 0x00005800010a7983 */ /* 0x000ee20000300800 */
[----:B------:R-:W-:-:S03]  /*2fcc0*/  MOV R11, R3 ;  /* 0x00000003000b7202 */ /* 0x000fc60000000f00 */
[----:B------:R-:W4:Y:S01]  /*2fcd0*/  LDL.LU R3, [R1+0x3078] ;  /* 0x0030780001037983 */ /* 0x000f220000300800 */
[----:B--2---:R-:W-:Y:S03]  /*2fce0*/  HMMA.16816.F32 R24, R12, R22, R24 ;  /* 0x000000160c18723c */ /* 0x004fe60000001818 */
[----:B------:R-:W2:Y:S01]  /*2fcf0*/  LDL.LU.64 R22, [R1+0x3070] ;  /* 0x0030700001167983 */ /* 0x000ea20000300a00 */
[----:B------:R-:W-:Y:S01]  /*2fd00*/  MOV R18, R21 ;  /* 0x0000001500127202 */ /* 0x000fe20000000f00 */
[----:B------:R-:W-:Y:S02]  /*2fd10*/  IMAD.MOV.U32 R19, RZ, RZ, R20 ;  /* 0x000000ffff137224 */ /* 0x000fe400078e0014 */
[----:B------:R-:W3:Y:S01]  /*2fd20*/  LDL.LU.64 R20, [R1+0x3068] ;  /* 0x0030680001147983 */ /* 0x000ee20000300a00 */
[----:B--2---:R-:W-:Y:S02]  /*2fd30*/  MOV R12, R22 ;  /* 0x00000016000c7202 */ /* 0x004fe40000000f00 */
[----:B------:R-:W-:Y:S01]  /*2fd40*/  MOV R13, R23 ;  /* 0x00000017000d7202 */ /* 0x000fe20000000f00 */
[----:B------:R-:W3:Y:S04]  /*2fd50*/  LDL.LU R22, [R1+0x3060] ;  /* 0x0030600001167983 */ /* 0x000ee80000300800 */
[----:B------:R-:W3:Y:S04]  /*2fd60*/  LDL.LU R23, [R1+0x305c] ;  /* 0x00305c0001177983 */ /* 0x000ee80000300800 */
[----:B------:R-:W3:Y:S04]  /*2fd70*/  LDL.LU R14, [R1+0x8] ;  /* 0x00000800010e7983 */ /* 0x000ee80000300800 */
[----:B------:R-:W3:Y:S04]  /*2fd80*/  LDL.LU R15, [R1+0xc] ;  /* 0x00000c00010f7983 */ /* 0x000ee80000300800 */
[----:B------:R-:W-:Y:S04]  /*2fd90*/  STL.64 [R1+0x2ff8], R26 ;  /* 0x002ff81a01007387 */ /* 0x000fe80000100a00 */
[----:B------:R0:W-:Y:S02]  /*2fda0*/  STL.64 [R1+0x2ff0], R24 ;  /* 0x002ff01801007387 */ /* 0x0001e40000100a00 */
[----:B0-----:R-:W-:-:S02]  /*2fdb0*/  IMAD.MOV.U32 R24, RZ, RZ, R0 ;  /* 0x000000ffff187224 */ /* 0x001fc400078e0000 */
[----:B------:R-:W2:Y:S01]  /*2fdc0*/  LDL.LU R0, [R1+0x3058] ;  /* 0x0030580001007983 */ /* 0x000ea20000300800 */
[----:B------:R-:W-:Y:S02]  /*2fdd0*/  MOV R26, R5 ;  /* 0x00000005001a7202 */ /* 0x000fe40000000f00 */
[----:B------:R-:W-:Y:S02]  /*2fde0*/  MOV R27, R4 ;  /* 0x00000004001b7202 */ /* 0x000fe40000000f00 */
[----:B------:R-:W-:Y:S01]  /*2fdf0*/  MOV R25, R29 ;  /* 0x0000001d00197202 */ /* 0x000fe20000000f00 */
[----:B---3--:R-:W-:Y:S01]  /*2fe00*/  HMMA.16816.F32 R4, R20, R6, R12 ;  /* 0x000000061404723c */ /* 0x008fe2000000180c */
[----:B--2---:R-:W-:-:S15]  /*2fe10*/  LDSM.16.MT88.4 R12, [R0+UR6+0x26400] ;  /* 0x02640006000c783b */ /* 0x004fde0008004200 */
[----:B------:R-:W-:-:S03]  /*2fe20*/  NOP ;  /* 0x0000000000007918 */ /* 0x000fc60000000000 */
[----:B------:R-:W-:Y:S04]  /*2fe30*/  STL.64 [R1], R4 ;  /* 0x0000000401007387 */ /* 0x000fe80000100a00 */
[----:B------:R-:W-:Y:S01]  /*2fe40*/  STL [R1+0xc], R7 ;  /* 0x00000c0701007387 */ /* 0x000fe20000100800 */
[----:B------:R-:W-:-:S03]  /*2fe50*/  IMAD.MOV.U32 R29, RZ, RZ, R6 ;  /* 0x000000ffff1d7224 */ /* 0x000fc600078e0006 */
[----:B----4-:R-:W0:Y:S04]  /*2fe60*/  LDSM.16.MT88.4 R4, [R3+UR6+0x26400] ;  /* 0x026400060304783b */ /* 0x010e280008004200 */
[----:B0-----:R0:W-:Y:S02]  /*2fe70*/  STL.64 [R1+0x2f88], R6 ;  /* 0x002f880601007387 */ /* 0x0011e40000100a00 */
[----:B0-----:R-:W-:Y:S02]  /*2fe80*/  MOV R6, R17 ;  /* 0x0000001100067202 */ /* 0x001fe40000000f00 */
[----:B------:R-:W-:Y:S02]  /*2fe90*/  MOV R7, R16 ;  /* 0x0000001000077202 */ /* 0x000fe40000000f00 */
[C---:B------:R-:W-:Y:S01]  /*2fea0*/  HMMA.16816.F32 R16, R20.reuse, R18, R8 ;  /* 0x000000121410723c */ /* 0x040fe20000001808 */
[----:B------:R-:W-:Y:S04]  /*2feb0*/  STL.64 [R1+0x2f80], R4 ;  /* 0x002f800401007387 */ /* 0x000fe80000100a00 */
[----:B------:R-:W-:Y:S04]  /*2fec0*/  STL [R1+0x2fc8], R0 ;  /* 0x002fc80001007387 */ /* 0x000fe80000100800 */
[----:B------:R-:W-:Y:S04]  /*2fed0*/  STL [R1+0x2f3c], R14 ;  /* 0x002f3c0e01007387 */ /* 0x000fe80000100800 */
[----:B------:R-:W-:Y:S04]  /*2fee0*/  STL [R1+0x2f38], R15 ;  /* 0x002f380f01007387 */ /* 0x000fe80000100800 */
[----:B------:R-:W2:Y:S04]  /*2fef0*/  LDL.LU.64 R10, [R1+0x3050] ;  /* 0x00305000010a7983 */ /* 0x000ea80000300a00 */
[----:B------:R-:W2:Y:S04]  /*2ff00*/  LDL.LU.64 R8, [R1+0x3048] ;  /* 0x0030480001087983 */ /* 0x000ea80000300a00 */
[----:B------:R-:W-:Y:S04]  /*2ff10*/  STL.64 [R1+0x70], R16 ;  /* 0x0000701001007387 */ /* 0x000fe80000100a00 */
[----:B------:R0:W-:Y:S04]  /*2ff20*/  STL.64 [R1+0x78], R18 ;  /* 0x0000781201007387 */ /* 0x0001e80000100a00 */
[----:B0-----:R-:W2:Y:S02]  /*2ff30*/  LDL.LU.64 R18, [R1+0x3040] ;  /* 0x0030400001127983 */ /* 0x001ea40000300a00 */
[----:B--2---:R-:W-:Y:S02]  /*2ff40*/  HMMA.16816.F32 R16, R20, R18, R8 ;  /* 0x000000121410723c */ /* 0x004fe40000001808 */
[----:B------:R-:W2:Y:S04]  /*2ff50*/  LDL.LU.64 R10, [R1+0x3038] ;  /* 0x00303800010a7983 */ /* 0x000ea80000300a00 */
[----:B------:R-:W2:-:S13]  /*2ff60*/  LDL.LU.64 R8, [R1+0x3030] ;  /* 0x0030300001087983 */ /* 0x000e9a0000300a00 */
[----:B------:R-:W-:Y:S04]  /*2ff70*/  STL.64 [R1+0x80], R16 ;  /* 0x0000801001007387 */ /* 0x000fe80000100a00 */
[----:B------:R0:W-:Y:S04]  /*2ff80*/  STL.64 [R1+0x88], R18 ;  /* 0x0000881201007387 */ /* 0x0001e80000100a00 */
[----:B0-----:R-:W3:Y:S04]  /*2ff90*/  LDL.LU.64 R18, [R1+0x3028] ;  /* 0x0030280001127983 */ /* 0x001ee80000300a00 */
[----:B------:R-:W3:Y:S02]  /*2ffa0*/  LDL.LU.64 R16, [R1+0x3020] ;  /* 0x0030200001107983 */ /* 0x000ee40000300a00 */
[----:B---3--:R-:W-:Y:S02]  /*2ffb0*/  HMMA.16816.F32 R4, R20, R6, R16 ;  /* 0x000000061404723c */ /* 0x008fe40000001810 */
[----:B------:R-:W2:Y:S04]  /*2ffc0*/  LDL.LU.64 R18, [R1+0x3018] ;  /* 0x0030180001127983 */ /* 0x000ea80000300a00 */
[----:B------:R-:W2:Y:S04]  /*2ffd0*/  LDL.LU.64 R16, [R1+0x3010] ;  /* 0x0030100001107983 */ /* 0x000ea80000300a00 */
[----:B------:R-:W2:Y:S09]  /*2ffe0*/  LDL.LU.64 R20, [R1+0xa0] ;  /* 0x0000a00001147983 */ /* 0x000eb20000300a00 */
[----:B------:R-:W-:Y:S04]  /*2fff0*/  STL.64 [R1+0x2f98], R6 ;  /* 0x002f980601007387 */ /* 0x000fe80000100a00 */
[----:B------:R0:W-:Y:S04]  /*30000*/  STL.64 [R1+0x2f90], R4 ;  /* 0x002f900401007387 */ /* 0x0001e80000100a00 */
[----:B0-----:R-:W3:Y:S04]  /*30010*/  LDL.LU R4, [R1+0x10] ;  /* 0x0000100001047983 */ /* 0x001ee80000300800 */
[----:B------:R-:W3:Y:S01]  /*30020*/  LDL.LU R5, [R1+0x14] ;  /* 0x0000140001057983 */ /* 0x000ee20000300800 */
[----:B--2---:R-:W-:-:S15]  /*30030*/  HMMA.16816.F32 R8, R16, R20, R8 ;  /* 0x000000141008723c */ /* 0x004fde0000001808 */
[----:B------:R-:W-:-:S04]  /*30040*/  NOP ;  /* 0x0000000000007918 */ /* 0x000fc80000000000 */
[----:B------:R-:W-:Y:S01]  /*30050*/  MOV R23, R8 ;  /* 0x0000000800177202 */ /* 0x000fe20000000f00 */
[----:B------:R-:W-:Y:S02]  /*30060*/  IMAD.MOV.U32 R22, RZ, RZ, R9 ;  /* 0x000000ffff167224 */ /* 0x000fe400078e0009 */
[----:B------:R-:W3:Y:S01]  /*30070*/  LDL.LU.64 R8, [R1+0x3008] ;  /* 0x0030080001087983 */ /* 0x000ee20000300a00 */
[----:B------:R-:W-:Y:S01]  /*30080*/  MOV R6, R28 ;  /* 0x0000001c00067202 */ /* 0x000fe20000000f00 */
[----:B------:R-:W-:Y:S01]  /*30090*/  IMAD.MOV.U32 R7, RZ, RZ, R2 ;  /* 0x000000ffff077224 */ /* 0x000fe200078e0002 */
[----:B------:R-:W-:Y:S02]  /*300a0*/  MOV R14, R21 ;  /* 0x00000015000e7202 */ /* 0x000fe40000000f00 */
[----:B------:R-:W-:-:S05]  /*300b0*/  MOV R21, R10 ;  /* 0x0000000a00157202 */ /* 0x000fca0000000f00 */
[----:B------:R-:W-:Y:S01]  /*300c0*/  STL [R1+0x2fcc], R21 ;  /* 0x002fcc1501007387 */ /* 0x000fe20000100800 */
[----:B---3--:R-:W-:-:S15]  /*300d0*/  HMMA.16816.F32 R4, R16, R8, R4 ;  /* 0x000000081004723c */ /* 0x008fde0000001804 */
[----:B------:R-:W-:-:S04]  /*300e0*/  NOP ;  /* 0x0000000000007918 */ /* 0x000fc80000000000 */
[----:B------:R0:W-:Y:S04]  /*300f0*/  STL.64 [R1+0x30], R4 ;  /* 0x0000300401007387 */ /* 0x0001e80000100a00 */
[----:B------:R1:W-:Y:S01]  /*30100*/  STL.64 [R1+0x38], R6 ;  /* 0x0000380601007387 */ /* 0x0003e20000100a00 */
[----:B0-----:R-:W-:Y:S01]  /*30110*/  MOV R5, R8 ;  /* 0x0000000800057202 */ /* 0x001fe20000000f00 */
[----:B------:R-:W-:Y:S02]  /*30120*/  IMAD.MOV.U32 R4, RZ, RZ, R9 ;  /* 0x000000ffff047224 */ /* 0x000fe400078e0009 */
[----:B------:R-:W2:Y:S01]  /*30130*/  LDL.LU.64 R8, [R1+0x3000] ;  /* 0x0030000001087983 */ /* 0x000ea20000300a00 */
[----:B------:R-:W-:Y:S02]  /*30140*/  MOV R15, R20 ;  /* 0x00000014000f7202 */ /* 0x000fe40000000f00 */
[----:B------:R-:W-:-:S02]  /*30150*/  MOV R20, R11 ;  /* 0x0000000b00147202 */ /* 0x000fc40000000f00 */
[----:B--2---:R-:W-:Y:S01]  /*30160*/  HMMA.16816.F32 R8, R16, R8, R24 ;  /* 0x000000081008723c */ /* 0x004fe20000001818 */
[----:B------:R-:W2:Y:S04]  /*30170*/  LDL.LU.64 R26, [R1+0x2ff8] ;  /* 0x002ff800011a7983 */ /* 0x000ea80000300a00 */
[----:B------:R-:W2:-:S14]  /*30180*/  LDL.LU.64 R24, [R1+0x2ff0] ;  /* 0x002ff00001187983 */ /* 0x000e9c0000300a00 */
[----:B------:R-:W-:Y:S02]  /*30190*/  MOV R21, R8 ;  /* 0x0000000800157202 */ /* 0x000fe40000000f00 */
[----:B------:R-:W-:Y:S02]  /*301a0*/  MOV R0, R9 ;  /* 0x0000000900007202 */ /* 0x000fe40000000f00 */
[----:B------:R-:W2:Y:S01]  /*301b0*/  LDL.LU.64 R8, [R1+0x2fe8] ;  /* 0x002fe80001087983 */ /* 0x000ea20000300a00 */
[----:B------:R-:W-:Y:S01]  /*301c0*/  MOV R2, R10 ;  /* 0x0000000a00027202 */ /* 0x000fe20000000f00 */
[----:B------:R-:W-:Y:S02]  /*301d0*/  IMAD.MOV.U32 R28, RZ, RZ, R11 ;  /* 0x000000ffff1c7224 */ /* 0x000fe400078e000b */
[----:B------:R-:W3:Y:S01]  /*301e0*/  LDL.LU.64 R10, [R1+0x2fe0] ;  /* 0x002fe000010a7983 */ /* 0x000ee20000300a00 */
[----:B--2---:R-:W-:Y:S01]  /*301f0*/  HMMA.16816.F32 R24, R16, R8, R24 ;  /* 0x000000081018723c */ /* 0x004fe20000001818 */
[----:B-1----:R-:W-:-:S02]  /*30200*/  MOV R7, R8 ;  /* 0x0000000800077202 */ /* 0x002fc40000000f00 */
[----:B------:R-:W-:Y:S02]  /*30210*/  MOV R6, R9 ;  /* 0x0000000900067202 */ /* 0x000fe40000000f00 */
[----:B------:R-:W3:-:S14]  /*30220*/  LDL.LU.64 R8, [R1+0x2fd8] ;  /* 0x002fd80001087983 */ /* 0x000edc0000300a00 */
[----:B------:R0:W-:Y:S04]  /*30230*/  STL.64 [R1+0x2f48], R26 ;  /* 0x002f481a01007387 */ /* 0x0001e80000100a00 */
[----:B------:R1:W-:Y:S01]  /*30240*/  STL.64 [R1+0x2f40], R24 ;  /* 0x002f401801007387 */ /* 0x0003e20000100a00 */
[----:B0-----:R-:W-:-:S03]  /*30250*/  MOV R26, R29 ;  /* 0x0000001d001a7202 */ /* 0x001fc60000000f00 */
[----:B-1----:R-:W3:Y:S04]  /*30260*/  LDL.LU R24, [R1] ;  /* 0x0000000001187983 */ /* 0x002ee80000300800 */
[----:B------:R-:W3:Y:S04]  /*30270*/  LDL.LU R25, [R1+0x4] ;  /* 0x0000040001197983 */ /* 0x000ee80000300800 */
[----:B------:R-:W2:Y:S04]  /*30280*/  LDL.LU R29, [R1+0x2fd4] ;  /* 0x002fd400011d7983 */ /* 0x000ea80000300800 */
[----:B------:R-:W3:Y:S01]  /*30290*/  LDL.LU R27, [R1+0xc] ;  /* 0x00000c00011b7983 */ /* 0x000ee20000300800 */
[----:B------:R-:W-:Y:S01]  /*302a0*/  MOV R16, R15 ;  /* 0x0000000f00107202 */ /* 0x000fe20000000f00 */
[----:B------:R-:W-:-:S07]  /*302b0*/  IMAD.MOV.U32 R17, RZ, RZ, R14 ;  /* 0x000000ffff117224 */ /* 0x000fce00078e000e */
[----:B---3--:R-:W-:-:S15]  /*302c0*/  HMMA.16816.F32 R16, R8, R16, R24 ;  /* 0x000000100810723c */ /* 0x008fde0000001818 */
[----:B------:R-:W-:-:S04]  /*302d0*/  NOP ;  /* 0x0000000000007918 */ /* 0x000fc80000000000 */
[----:B------:R-:W-:Y:S02]  /*302e0*/  MOV R14, R16 ;  /* 0x00000010000e7202 */ /* 0x000fe40000000f00 */
[----:B------:R-:W-:Y:S01]  /*302f0*/  MOV R15, R17 ;  /* 0x00000011000f7202 */ /* 0x000fe20000000f00 */
[----:B------:R-:W-:Y:S04]  /*30300*/  STL.64 [R1+0x18], R18 ;  /* 0x0000181201007387 */ /* 0x000fe80000100a00 */
[----:B------:R0:W1:Y:S04]  /*30310*/  LDSM.16.MT88.4 R16, [R3+UR6+0x26800] ;  /* 0x026800060310783b */ /* 0x0000680008004200 */
[----:B------:R-:W-:Y:S04]  /*30320*/  STL.64 [R1+0x2f58], R14 ;  /* 0x002f580e01007387 */ /* 0x000fe80000100a00 */
[----:B------:R-:W-:Y:S04]  /*30330*/  STL.64 [R1+0x2f50], R12 ;  /* 0x002f500c01007387 */ /* 0x000fe80000100a00 */
[----:B0-----:R-:W3:Y:S04]  /*30340*/  LDL.LU R3, [R1+0x2fd0] ;  /* 0x002fd00001037983 */ /* 0x001ee80000300800 */
[----:B--2---:R-:W-:Y:S04]  /*30350*/  STL [R1+0x2f10], R29 ;  /* 0x002f101d01007387 */ /* 0x004fe80000100800 */
[----:B-1----:R0:W-:Y:S04]  /*30360*/  STL.64 [R1+0x2ee0], R18 ;  /* 0x002ee01201007387 */ /* 0x0021e80000100a00 */
[----:B------:R1:W-:Y:S04]  /*30370*/  STL.64 [R1+0x2ed8], R16 ;  /* 0x002ed81001007387 */ /* 0x0003e80000100a00 */
[----:B0-----:R-:W2:Y:S04]  /*30380*/  LDL.LU R18, [R1+0x108] ;  /* 0x0001080001127983 */ /* 0x001ea80000300800 */
[----:B------:R-:W2:Y:S01]  /*30390*/  LDL.LU R19, [R1+0x10c] ;  /* 0x00010c0001137983 */ /* 0x000ea20000300800 */
[----:B-1----:R-:W-:Y:S01]  /*303a0*/  IMAD.MOV.U32 R16, RZ, RZ, R7 ;  /* 0x000000ffff107224 */ /* 0x002fe200078e0007 */
[----:B------:R-:W-:-:S02]  /*303b0*/  MOV R17, R6 ;  /* 0x0000000600117202 */ /* 0x000fc40000000f00 */
[----:B---3--:R-:W0:Y:S04]  /*303c0*/  LDSM.16.M88.4 R24, [R3+UR6+0x300] ;  /* 0x000300060318783b */ /* 0x008e280008000200 */
[----:B------:R-:W1:Y:S04]  /*303d0*/  LDSM.16.M88.4 R12, [R3+UR6+0x8300] ;  /* 0x00830006030c783b */ /* 0x000e680008000200 */
[----:B--2---:R-:W-:Y:S04]  /*303e0*/  STL.64 [R1+0x2fa8], R18 ;  /* 0x002fa81201007387 */ /* 0x004fe80000100a00 */
[----:B------:R2:W-:Y:S04]  /*303f0*/  STL.64 [R1+0x2fa0], R16 ;  /* 0x002fa01001007387 */ /* 0x0005e80000100a00 */
[----:B0-----:R-:W-:Y:S04]  /*30400*/  STL.64 [R1+0x90], R24 ;  /* 0x0000901801007387 */ /* 0x001fe80000100a00 */
[----:B------:R-:W-:Y:S04]  /*30410*/  STL.64 [R1+0x98], R26 ;  /* 0x0000981a01007387 */ /* 0x000fe80000100a00 */
[----:B-1----:R-:W-:Y:S04]  /*30420*/  STL.64 [R1+0xb0], R12 ;  /* 0x0000b00c01007387 */ /* 0x002fe80000100a00 */
[----:B------:R-:W-:Y:S04]  /*30430*/  STL.64 [R1+0xb8], R14 ;  /* 0x0000b80e01007387 */ /* 0x000fe80000100a00 */
[----:B------:R-:W0:Y:S04]  /*30440*/  LDSM.16.M88.4 R12, [R3+UR6+0x10300] ;  /* 0x01030006030c783b */ /* 0x000e280008000200 */
[----:B------:R-:W1:Y:S01]  /*30450*/  LDSM.16.M88.4 R24, [R3+UR6+0x18300] ;  /* 0x018300060318783b */ /* 0x000e620008000200 */
[----:B--2---:R-:W-:-:S02]  /*30460*/  MOV R17, R4 ;  /* 0x0000000400117202 */ /* 0x004fc40000000f00 */
[----:B------:R-:W-:Y:S01]  /*30470*/  MOV R16, R5 ;  /* 0x0000000500107202 */ /* 0x000fe20000000f00 */
[----:B------:R-:W2:Y:S04]  /*30480*/  LDL.LU R4, [R1+0x80] ;  /* 0x0000800001047983 */ /* 0x000ea80000300800 */
[----:B------:R-:W2:Y:S04]  /*30490*/  LDL.LU R5, [R1+0x84] ;  /* 0x0000840001057983 */ /* 0x000ea80000300800 */
[----:B------:R-:W3:Y:S04]  /*304a0*/  LDL.LU R6, [R1+0x88] ;  /* 0x0000880001067983 */ /* 0x000ee80000300800 */
[----:B------:R-:W3:Y:S04]  /*304b0*/  LDL.LU R7, [R1+0x8c] ;  /* 0x00008c0001077983 */ /* 0x000ee80000300800 */
[----:B---3--:R-:W-:Y:S04]  /*304c0*/  STL.64 [R1+0x2fb8], R6 ;  /* 0x002fb80601007387 */ /* 0x008fe80000100a00 */
[----:B--2---:R2:W-:Y:S04]  /*304d0*/  STL.64 [R1+0x2fb0], R4 ;  /* 0x002fb00401007387 */ /* 0x0045e80000100a00 */
[----:B--2---:R-:W2:Y:S04]  /*304e0*/  LDL.LU R4, [R1+0x70] ;  /* 0x0000700001047983 */ /* 0x004ea80000300800 */
[----:B------:R-:W2:Y:S04]  /*304f0*/  LDL.LU R5, [R1+0x74] ;  /* 0x0000740001057983 */ /* 0x000ea80000300800 */
[----:B------:R-:W2:Y:S04]  /*30500*/  LDL.LU R6, [R1+0x78] ;  /* 0x0000780001067983 */ /* 0x000ea80000300800 */
[----:B------:R-:W2:Y:S04]  /*30510*/  LDL.LU R7, [R1+0x7c] ;  /* 0x00007c0001077983 */ /* 0x000ea80000300800 */
[----:B0-----:R0:W-:Y:S04]  /*30520*/  STL.64 [R1+0xd0], R12 ;  /* 0x0000d00c01007387 */ /* 0x0011e80000100a00 */
[----:B------:R3:W-:Y:S04]  /*30530*/  STL.64 [R1+0xd8], R14 ;  /* 0x0000d80e01007387 */ /* 0x0007e80000100a00 */
[----:B0-----:R-:W4:Y:S04]  /*30540*/  LDL.LU R12, [R1+0x30] ;  /* 0x00003000010c7983 */ /* 0x001f280000300800 */
[----:B-1----:R0:W-:Y:S04]  /*30550*/  STL.64 [R1+0xf0], R24 ;  /* 0x0000f01801007387 */ /* 0x0021e80000100a00 */
[----:B------:R1:W-:Y:S04]  /*30560*/  STL.64 [R1+0xf8], R26 ;  /* 0x0000f81a01007387 */ /* 0x0003e80000100a00 */
[----:B------:R-:W4:Y:S04]  /*30570*/  LDL.LU R13, [R1+0x34] ;  /* 0x00003400010d7983 */ /* 0x000f280000300800 */
[----:B---3--:R-:W3:Y:S04]  /*30580*/  LDL.LU R14, [R1+0x38] ;  /* 0x00003800010e7983 */ /* 0x008ee80000300800 */
[----:B------:R-:W3:Y:S01]  /*30590*/  LDL.LU R15, [R1+0x3c] ;  /* 0x00003c00010f7983 */ /* 0x000ee20000300800 */
[----:B0-----:R-:W-:Y:S01]  /*305a0*/  IMAD.MOV.U32 R24, RZ, RZ, R21 ;  /* 0x000000ffff187224 */ /* 0x001fe200078e0015 */
[----:B------:R-:W-:-:S02]  /*305b0*/  MOV R25, R0 ;  /* 0x0000000000197202 */ /* 0x000fc40000000f00 */
[----:B-1----:R-:W-:Y:S02]  /*305c0*/  MOV R26, R2 ;  /* 0x00000002001a7202 */ /* 0x002fe40000000f00 */
[----:B------:R-:W-:Y:S01]  /*305d0*/  MOV R27, R28 ;  /* 0x0000001c001b7202 */ /* 0x000fe20000000f00 */
[----:B---3--:R0:W-:Y:S04]  /*305e0*/  STL.64 [R1+0x2f68], R14 ;  /* 0x002f680e01007387 */ /* 0x0081e80000100a00 */
[----:B----4-:R-:W-:Y:S04]  /*305f0*/  STL.64 [R1+0x2f60], R12 ;  /* 0x002f600c01007387 */ /* 0x010fe80000100a00 */
[----:B0-----:R-:W3:Y:S04]  /*30600*/  LDL R14, [R1+0xa8] ;  /* 0x0000a800010e7983 */ /* 0x001ee80000100800 */
[----:B------:R-:W3:Y:S04]  /*30610*/  LDL R15, [R1+0xac] ;  /* 0x0000ac00010f7983 */ /* 0x000ee80000100800 */
[----:B------:R-:W4:Y:S04]  /*30620*/  LDL.LU R21, [R1+0x2fcc] ;  /* 0x002fcc0001157983 */ /* 0x000f280000300800 */
[----:B------:R-:W3:Y:S04]  /*30630*/  LDL.LU R0, [R1+0x2fc8] ;  /* 0x002fc80001007983 */ /* 0x000ee80000300800 */
[----:B------:R-:W3:Y:S04]  /*30640*/  LDL.LU R2, [R1+0x2fc4] ;  /* 0x002fc40001027983 */ /* 0x000ee80000300800 */
[----:B------:R-:W3:Y:S04]  /*30650*/  LDL.LU R28, [R1+0x2fc0] ;  /* 0x002fc000011c7983 */ /* 0x000ee80000300800 */
[----:B------:R-:W-:Y:S04]  /*30660*/  STL.64 [R1+0x2f78], R26 ;  /* 0x002f781a01007387 */ /* 0x000fe80000100a00 */
[----:B------:R-:W-:Y:S04]  /*30670*/  STL.64 [R1+0x2f70], R24 ;  /* 0x002f701801007387 */ /* 0x000fe80000100a00 */
[----:B------:R0:W-:Y:S04]  /*30680*/  STL [R1+0x2d40], R3 ;  /* 0x002d400301007387 */ /* 0x0001e80000100800 */
[----:B0-----:R-:W3:Y:S01]  /*30690*/  LDL R3, [R1+0x134] ;  /* 0x0001340001037983 */ /* 0x001ee20000100800 */
[----:B------:R-:W-:Y:S01]  /*306a0*/  IMAD.MOV.U32 R24, RZ, RZ, R23 ;  /* 0x000000ffff187224 */ /* 0x000fe200078e0017 */
[----:B------:R-:W-:-:S02]  /*306b0*/  MOV R25, R22 ;  /* 0x0000001600197202 */ /* 0x000fc40000000f00 */
[----:B------:R-:W-:Y:S01]  /*306c0*/  MOV R27, R20 ;  /* 0x00000014001b7202 */ /* 0x000fe20000000f00 */
[C---:B--2---:R-:W-:Y:S01]  /*306d0*/  HMMA.16816.F32 R16, R8.reuse, R16, R4 ;  /* 0x000000100810723c */ /* 0x044fe20000001804 */
[----:B----4-:R-:W-:Y:S02]  /*306e0*/  MOV R26, R21 ;  /* 0x00000015001a7202 */ /* 0x010fe40000000f00 */
[----:B---3--:R-:W0:Y:S04]  /*306f0*/  LDSM.16.MT88.4 R20, [R0+UR6+0x26800] ;  /* 0x026800060014783b */ /* 0x008e280008004200 */
[----:B------:R-:W-:Y:S04]  /*30700*/  STL [R1+0x2f18], R3 ;  /* 0x002f180301007387 */ /* 0x000fe80000100800 */
[----:B------:R-:W-:Y:S04]  /*30710*/  STL [R1+0x2f14], R0 ;  /* 0x002f140001007387 */ /* 0x000fe80000100800 */
[----:B0-----:R-:W-:Y:S04]  /*30720*/  STL.64 [R1+0x2e88], R22 ;  /* 0x002e881601007387 */ /* 0x001fe80000100a00 */
[----:B------:R0:W-:Y:S04]  /*30730*/  STL.64 [R1+0x2e80], R20 ;  /* 0x002e801401007387 */ /* 0x0001e80000100a00 */
[----:B0-----:R-:W2:Y:S04]  /*30740*/  LDL.LU.64 R20, [R1+0xe0] ;  /* 0x0000e00001147983 */ /* 0x001ea80000300a00 */
[----:B------:R-:W3:Y:S04]  /*30750*/  LDL.LU.64 R22, [R1+0xe8] ;  /* 0x0000e80001167983 */ /* 0x000ee80000300a00 */
[----:B------:R-:W2:Y:S04]  /*30760*/  LDL.LU.64 R6, [R1+0x2fb8] ;  /* 0x002fb80001067983 */ /* 0x000ea80000300a00 */
[----:B------:R-:W2:Y:S04]  /*30770*/  LDL.LU.64 R4, [R1+0x2fb0] ;  /* 0x002fb00001047983 */ /* 0x000ea80000300a00 */
[----:B------:R-:W-:Y:S04]  /*30780*/  STL.64 [R1+0x70], R16 ;  /* 0x0000701001007387 */ /* 0x000fe80000100a00 */
[----:B------:R0:W-:Y:S04]  /*30790*/  STL.64 [R1+0x78], R18 ;  /* 0x0000781201007387 */ /* 0x0001e80000100a00 */
[----:B0-----:R-:W4:Y:S04]  /*307a0*/  LDL.LU.64 R18, [R1+0x2fa8] ;  /* 0x002fa80001127983 */ /* 0x001f280000300a00 */
[----:B------:R-:W3:Y:S01]  /*307b0*/  LDL.LU.64 R16, [R1+0x2fa0] ;  /* 0x002fa00001107983 */ /* 0x000ee20000300a00 */
[----:B--2---:R-:W-:-:S15]  /*307c0*/  HMMA.16816.F32 R4, R8, R20, R4 ;  /* 0x000000140804723c */ /* 0x004fde0000001804 */
[----:B------:R-:W-:-:S04]  /*307d0*/  NOP ;  /* 0x0000000000007918 */ /* 0x000fc80000000000 */
[----:B------:R-:W-:Y:S01]  /*307e0*/  MOV R0, R6 ;  /* 0x0000000600007202 */ /* 0x000fe20000000f00 */
[----:B------:R0:W-:Y:S01]  /*307f0*/  STL [R1+0x80], R4 ;  /* 0x0000800401007387 */ /* 0x0001e20000100800 */
[----:B------:R-:W-:Y:S01]  /*30800*/  MOV R29, R7 ;  /* 0x00000007001d7202 */ /* 0x000fe20000000f00 */
[----:B------:R-:W-:Y:S02]  /*30810*/  IMAD.MOV.U32 R3, RZ, RZ, R5 ;  /* 0x000000ffff037224 */ /* 0x000fe400078e0005 */
[----:B------:R-:W3:Y:S04]  /*30820*/  LDL.LU.64 R6, [R1+0x2f98] ;  /* 0x002f980001067983 */ /* 0x000ee80000300a00 */
[----:B0-----:R-:W3:Y:S04]  /*30830*/  LDL.LU.64 R4, [R1+0x2f90] ;  /* 0x002f900001047983 */ /* 0x001ee80000300a00 */
[----:B------:R-:W-:Y:S04]  /*30840*/  STL [R1+0x2f24], R29 ;  /* 0x002f241d01007387 */ /* 0x000fe80000100800 */
[----:B------:R-:W-:Y:S04]  /*30850*/  STL [R1+0x2f20], R0 ;  /* 0x002f200001007387 */ /* 0x000fe80000100800 */
[----:B------:R-:W-:Y:S01]  /*30860*/  STL [R1+0x2f1c], R3 ;  /* 0x002f1c0301007387 */ /* 0x000fe20000100800 */
[----:B---3--:R-:W-:Y:S03]  /*30870*/  HMMA.16816.F32 R8, R8, R16, R4 ;  /* 0x000000100808723c */ /* 0x008fe60000001804 */
[----:B------:R-:W2:Y:S04]  /*30880*/  LDL.LU.64 R6, [R1+0x2f88] ;  /* 0x002f880001067983 */ /* 0x000ea80000300a00 */
[----:B------:R-:W2:-:S12]  /*30890*/  LDL.LU.64 R4, [R1+0x2f80] ;  /* 0x002f800001047983 */ /* 0x000e980000300a00 */
[----:B------:R-:W-:Y:S04]  /*308a0*/  STL.64 [R1+0x60], R8 ;  /* 0x0000600801007387 */ /* 0x000fe80000100a00 */
[----:B------:R0:W-:Y:S02]  /*308b0*/  STL.64 [R1+0x68], R10 ;  /* 0x0000680a01007387 */ /* 0x0001e40000100a00 */
[----:B0-----:R-:W-:Y:S01]  /*308c0*/  IMAD.MOV.U32 R11, RZ, RZ, R2 ;  /* 0x000000ffff0b7224 */ /* 0x001fe200078e0002 */
[----:B------:R-:W-:Y:S01]  /*308d0*/  MOV R10, R28 ;  /* 0x0000001c000a7202 */ /* 0x000fe20000000f00 */
[----:B--2---:R-:W-:Y:S01]  /*308e0*/  HMMA.16816.F32 R12, R4, R14, R24 ;  /* 0x0000000e040c723c */ /* 0x004fe20000001818 */
        /* <DEDUP_REMOVED lines=8> */
[----:B------:R-:W-:Y:S04]  /*30970*/  STL [R1+0x2f34], R2 ;  /* 0x002f340201007387 */ /* 0x000fe80000100800 */
[----:B------:R-:W-:Y:S04]  /*30980*/  STL [R1+0x2f30], R8 ;  /* 0x002f300801007387 */ /* 0x000fe80000100800 */
[----:B------:R0:W-:Y:S04]  /*30990*/  STL [R1+0x2f2c], R9 ;  /* 0x002f2c0901007387 */ /* 0x0001e80000100800 */
[----:B------:R1:W-:Y:S01]  /*309a0*/  STL [R1+0x2f28], R28 ;  /* 0x002f281c01007387 */ /* 0x0003e20000100800 */
[C---:B--2---:R-:W-:Y:S08]  /*309b0*/  HMMA.16816.F32 R24, R4.reuse, R22, R24 ;  /* 0x000000160418723c */ /* 0x044ff00000001818 */
[----:B---3--:R-:W-:Y:S11]  /*309c0*/  HMMA.16816.F32 R12, R4, R10, R12 ;  /* 0x0000000a040c723c */ /* 0x008ff6000000180c */
[----:B0-----:R-:W-:-:S02]  /*309d0*/  MOV R9, R26 ;  /* 0x0000001a00097202 */ /* 0x001fc40000000f00 */
[----:B-1----:R-:W-:Y:S01]  /*309e0*/  MOV R28, R27 ;  /* 0x0000001b001c7202 */ /* 0x002fe20000000f00 */
[----:B------:R-:W-:Y:S01]  /*309f0*/  IMAD.MOV.U32 R2, RZ, RZ, R24 ;  /* 0x000000ffff027224 */ /* 0x000fe200078e0018 */
[----:B------:R-:W-:-:S04]  /*30a00*/  MOV R8, R25 ;  /* 0x0000001900087202 */ /* 0x000fc80000000f00 */
[----:B------:R-:W-:Y:S01]  /*30a10*/  MOV R0, R14 ;  /* 0x0000000e00007202 */ /* 0x000fe20000000f00 */
[----:B------:R0:W-:Y:S01]  /*30a20*/  STL [R1+0x40], R12 ;  /* 0x0000400c01007387 */ /* 0x0001e20000100800 */
[----:B------:R-:W-:Y:S02]  /*30a30*/  MOV R3, R15 ;  /* 0x0000000f00037202 */ /* 0x000fe40000000f00 */
[----:B------:R-:W-:Y:S01]  /*30a40*/  MOV R29, R13 ;  /* 0x0000000d001d7202 */ /* 0x000fe20000000f00 */
[----:B------:R-:W2:Y:S04]  /*30a50*/  LDL.LU.64 R14, [R1+0x2f58] ;  /* 0x002f5800010e7983 */ /* 0x000ea80000300a00 */
[----:B0-----:R-:W3:Y:S04]  /*30a60*/  LDL.LU.64 R12, [R1+0x2f50] ;  /* 0x002f5000010c7983 */ /* 0x001ee80000300a00 */
[----:B------:R-:W4:Y:S04]  /*30a70*/  LDL.LU.64 R26, [R1+0x2f48] ;  /* 0x002f4800011a7983 */ /* 0x000f280000300a00 */
[----:B------:R-:W4:Y:S01]  /*30a80*/  LDL.LU.64 R24, [R1+0x2f40] ;  /* 0x002f400001187983 */ /* 0x000f220000300a00 */
[----:B------:R-:W-:Y:S01]  /*30a90*/  IMAD.MOV.U32 R17, RZ, RZ, R22 ;  /* 0x000000ffff117224 */ /* 0x000fe200078e0016 */
[----:B------:R-:W-:-:S02]  /*30aa0*/  MOV R16, R23 ;  /* 0x0000001700107202 */ /* 0x000fc40000000f00 */
[----:B----4-:R-:W-:Y:S01]  /*30ab0*/  HMMA.16816.F32 R20, R4, R18, R24 ;  /* 0x000000120414723c */ /* 0x010fe20000001818 */
[----:B--2---:R-:W-:Y:S02]  /*30ac0*/  MOV R4, R14 ;  /* 0x0000000e00047202 */ /* 0x004fe40000000f00 */
[----:B------:R-:W-:Y:S01]  /*30ad0*/  MOV R5, R15 ;  /* 0x0000000f00057202 */ /* 0x000fe20000000f00 */
[----:B------:R-:W3:Y:S04]  /*30ae0*/  LDL.LU R14, [R1+0x2f3c] ;  /* 0x002f3c00010e7983 */ /* 0x000ee80000300800 */
[----:B------:R-:W3:Y:S04]  /*30af0*/  LDL.LU R15, [R1+0x2f38] ;  /* 0x002f3800010f7983 */ /* 0x000ee80000300800 */
[----:B------:R-:W3:Y:S04]  /*30b00*/  LDL.LU R6, [R1+0x18] ;  /* 0x0000180001067983 */ /* 0x000ee80000300800 */
[----:B------:R-:W3:Y:S04]  /*30b10*/  LDL.LU R7, [R1+0x1c] ;  /* 0x00001c0001077983 */ /* 0x000ee80000300800 */
[----:B------:R-:W3:Y:S04]  /*30b20*/  LDL.LU R26, [R1+0xa8] ;  /* 0x0000a800011a7983 */ /* 0x000ee80000300800 */
[----:B------:R-:W3:Y:S04]  /*30b30*/  LDL.LU R27, [R1+0xac] ;  /* 0x0000ac00011b7983 */ /* 0x000ee80000300800 */
[----:B------:R-:W-:Y:S04]  /*30b40*/  STL.64 [R1+0x2ef0], R18 ;  /* 0x002ef01201007387 */ /* 0x000fe80000100a00 */
[----:B------:R0:W-:Y:S04]  /*30b50*/  STL.64 [R1+0x2ea0], R22 ;  /* 0x002ea01601007387 */ /* 0x0001e80000100a00 */
[----:B------:R1:W-:Y:S01]  /*30b60*/  STL.64 [R1+0x2e98], R20 ;  /* 0x002e981401007387 */ /* 0x0003e20000100a00 */
[----:B0-----:R-:W-:Y:S01]  /*30b70*/  MOV R22, R9 ;  /* 0x0000000900167202 */ /* 0x001fe20000000f00 */
[----:B-1----:R-:W-:Y:S01]  /*30b80*/  IMAD.MOV.U32 R20, RZ, RZ, R2 ;  /* 0x000000ffff147224 */ /* 0x002fe200078e0002 */
[----:B------:R-:W-:Y:S01]  /*30b90*/  MOV R23, R28 ;  /* 0x0000001c00177202 */ /* 0x000fe20000000f00 */
[----:B------:R-:W2:Y:S01]  /*30ba0*/  LDL.LU R2, [R1+0x2f34] ;  /* 0x002f340001027983 */ /* 0x000ea20000300800 */
[----:B------:R-:W-:-:S03]  /*30bb0*/  MOV R21, R8 ;  /* 0x0000000800157202 */ /* 0x000fc60000000f00 */
[----:B------:R-:W4:Y:S04]  /*30bc0*/  LDL.LU R8, [R1+0x2f30] ;  /* 0x002f300001087983 */ /* 0x000f280000300800 */
[----:B------:R-:W2:Y:S04]  /*30bd0*/  LDL.LU R9, [R1+0x2f2c] ;  /* 0x002f2c0001097983 */ /* 0x000ea80000300800 */
[----:B------:R-:W2:Y:S04]  /*30be0*/  LDL.LU R28, [R1+0x2f28] ;  /* 0x002f2800011c7983 */ /* 0x000ea80000300800 */
[----:B------:R-:W-:Y:S04]  /*30bf0*/  STL.64 [R1+0x2eb0], R22 ;  /* 0x002eb01601007387 */ /* 0x000fe80000100a00 */
[----:B------:R0:W-:Y:S04]  /*30c00*/  STL.64 [R1+0x2ea8], R20 ;  /* 0x002ea81401007387 */ /* 0x0001e80000100a00 */
[----:B0-----:R-:W2:Y:S01]  /*30c10*/  LDL.LU R20, [R1+0x40] ;  /* 0x0000400001147983 */ /* 0x001ea20000300800 */
[----:B------:R-:W-:Y:S01]  /*30c20*/  MOV R18, R17 ;  /* 0x0000001100127202 */ /* 0x000fe20000000f00 */
[----:B------:R-:W-:-:S02]  /*30c30*/  IMAD.MOV.U32 R19, RZ, RZ, R16 ;  /* 0x000000ffff137224 */ /* 0x000fc400078e0010 */
[----:B------:R-:W-:Y:S01]  /*30c40*/  IMAD.MOV.U32 R21, RZ, RZ, R29 ;  /* 0x000000ffff157224 */ /* 0x000fe200078e001d */
[----:B------:R-:W-:Y:S01]  /*30c50*/  MOV R22, R0 ;  /* 0x0000000000167202 */ /* 0x000fe20000000f00 */
[----:B------:R-:W3:Y:S04]  /*30c60*/  LDL.LU R29, [R1+0x2f24] ;  /* 0x002f2400011d7983 */ /* 0x000ee80000300800 */
[----:B------:R-:W3:Y:S01]  /*30c70*/  LDL.LU R0, [R1+0x2f20] ;  /* 0x002f200001007983 */ /* 0x000ee20000300800 */
[----:B------:R-:W-:-:S03]  /*30c80*/  MOV R23, R3 ;  /* 0x0000000300177202 */ /* 0x000fc60000000f00 */
[----:B------:R-:W3:Y:S04]  /*30c90*/  LDL.LU R3, [R1+0x2f1c] ;  /* 0x002f1c0001037983 */ /* 0x000ee80000300800 */
[----:B------:R0:W-:Y:S04]  /*30ca0*/  STL.64 [R1+0x2f08], R18 ;  /* 0x002f081201007387 */ /* 0x0001e80000100a00 */
[----:B------:R-:W3:Y:S04]  /*30cb0*/  LDL.LU R16, [R1+0x70] ;  /* 0x0000700001107983 */ /* 0x000ee80000300800 */
[----:B------:R-:W3:Y:S04]  /*30cc0*/  LDL.LU R17, [R1+0x74] ;  /* 0x0000740001117983 */ /* 0x000ee80000300800 */
[----:B0-----:R-:W3:Y:S04]  /*30cd0*/  LDL.LU R18, [R1+0x78] ;  /* 0x0000780001127983 */ /* 0x001ee80000300800 */
[----:B------:R-:W3:Y:S04]  /*30ce0*/  LDL.LU R19, [R1+0x7c] ;  /* 0x00007c0001137983 */ /* 0x000ee80000300800 */
[----:B------:R-:W-:Y:S04]  /*30cf0*/  STL.64 [R1+0x2ec8], R22 ;  /* 0x002ec81601007387 */ /* 0x000fe80000100a00 */
[----:B--2---:R0:W-:Y:S04]  /*30d00*/  STL.64 [R1+0x2ec0], R20 ;  /* 0x002ec01401007387 */ /* 0x0041e80000100a00 */
[----:B0-----:R-:W2:Y:S04]  /*30d10*/  LDL.LU.64 R20, [R1+0x90] ;  /* 0x0000900001147983 */ /* 0x001ea80000300a00 */
[----:B--2---:R0:W-:Y:S04]  /*30d20*/  STL.64 [R1+0x2ee8], R20 ;  /* 0x002ee81401007387 */ /* 0x0041e80000100a00 */
[----:B0-----:R-:W2:Y:S04]  /*30d30*/  LDL.LU R20, [R1+0x60] ;  /* 0x0000600001147983 */ /* 0x001ea80000300800 */
[----:B------:R-:W2:Y:S04]  /*30d40*/  LDL.LU R21, [R1+0x64] ;  /* 0x0000640001157983 */ /* 0x000ea80000300800 */
[----:B------:R-:W2:Y:S04]  /*30d50*/  LDL.LU R22, [R1+0x68] ;  /* 0x0000680001167983 */ /* 0x000ea80000300800 */
[----:B------:R-:W2:Y:S04]  /*30d60*/  LDL.LU R23, [R1+0x6c] ;  /* 0x00006c0001177983 */ /* 0x000ea80000300800 */
[----:B--2---:R-:W-:Y:S04]  /*30d70*/  STL.64 [R1+0x2f00], R22 ;  /* 0x002f001601007387 */ /* 0x004fe80000100a00 */
[----:B------:R0:W-:Y:S04]  /*30d80*/  STL.64 [R1+0x2ef8], R20 ;  /* 0x002ef81401007387 */ /* 0x0001e80000100a00 */
[----:B0-----:R-:W2:Y:S01]  /*30d90*/  LDL.LU R20, [R1+0x80] ;  /* 0x0000800001147983 */ /* 0x001ea20000300800 */
[----:B---3--:R-:W-:-:S03]  /*30da0*/  MOV R21, R3 ;  /* 0x0000000300157202 */ /* 0x008fc60000000f00 */
[----:B------:R-:W3:Y:S01]  /*30db0*/  LDL.LU R3, [R1+0x2f18] ;  /* 0x002f180001037983 */ /* 0x000ee20000300800 */
[----:B------:R-:W-:-:S03]  /*30dc0*/  MOV R22, R0 ;  /* 0x0000000000167202 */ /* 0x000fc60000000f00 */
[----:B------:R-:W2:Y:S01]  /*30dd0*/  LDL.LU R0, [R1+0x2f14] ;  /* 0x002f140001007983 */ /* 0x000ea20000300800 */
[----:B------:R-:W-:Y:S01]  /*30de0*/  HMMA.16816.F32 R24, R12, R26, R4 ;  /* 0x0000001a0c18723c */ /* 0x000fe20000001804 */
[----:B------:R-:W-:Y:S02]  /*30df0*/  MOV R23, R29 ;  /* 0x0000001d00177202 */ /* 0x000fe40000000f00 */
[----:B------:R-:W2:-:S15]  /*30e00*/  LDL.LU R29, [R1+0x2f10] ;  /* 0x002f1000011d7983 */ /* 0x000e9e0000300800 */
[----:B------:R-:W-:Y:S01]  /*30e10*/  NOP ;  /* 0x0000000000007918 */ /* 0x000fe20000000000 */
[----:B------:R4:W-:Y:S04]  /*30e20*/  STL [R1+0x2e94], R26 ;  /* 0x002e941a01007387 */ /* 0x0009e80000100800 */
[----:B------:R-:W-:Y:S04]  /*30e30*/  STL [R1+0x2e90], R27 ;  /* 0x002e901b01007387 */ /* 0x000fe80000100800 */
[----:B------:R0:W-:Y:S01]  /*30e40*/  STL.64 [R1+0x2ed0], R24 ;  /* 0x002ed01801007387 */ /* 0x0001e20000100a00 */
[----:B----4-:R-:W-:Y:S02]  /*30e50*/  MOV R26, R8 ;  /* 0x00000008001a7202 */ /* 0x010fe40000000f00 */
[----:B0-----:R-:W-:-:S02]  /*30e60*/  MOV R25, R9 ;  /* 0x0000000900197202 */ /* 0x001fc40000000f00 */
[----:B------:R-:W-:Y:S01]  /*30e70*/  HMMA.16816.F32 R8, R12, R10, R16 ;  /* 0x0000000a0c08723c */ /* 0x000fe20000001810 */
[----:B------:R-:W-:-:S15]  /*30e80*/  IMAD.MOV.U32 R24, RZ, RZ, R28 ;  /* 0x000000ffff187224 */ /* 0x000fde00078e001c */
[----:B------:R-:W-:-:S03]  /*30e90*/  NOP ;  /* 0x0000000000007918 */ /* 0x000fc60000000000 */
[----:B------:R-:W-:Y:S01]  /*30ea0*/  IMAD.MOV.U32 R28, RZ, RZ, R11 ;  /* 0x000000ffff1c7224 */ /* 0x000fe200078e000b */
[----:B---3--:R-:W0:Y:S04]  /*30eb0*/  LDSM.16.MT88.4 R4, [R3+UR6+0x26c00] ;  /* 0x026c00060304783b */ /* 0x008e280008004200 */
[----:B0-----:R-:W-:Y:S04]  /*30ec0*/  STL [R1+0x2e44], R4 ;  /* 0x002e440401007387 */ /* 0x001fe80000100800 */
[----:B------:R0:W-:Y:S04]  /*30ed0*/  STL [R1+0x2e40], R5 ;  /* 0x002e400501007387 */ /* 0x0001e80000100800 */
[----:B------:R-:W-:Y:S04]  /*30ee0*/  STL [R1+0x2e3c], R6 ;  /* 0x002e3c0601007387 */ /* 0x000fe80000100800 */
[----:B------:R-:W-:Y:S04]  /*30ef0*/  STL [R1+0x2e38], R7 ;  /* 0x002e380701007387 */ /* 0x000fe80000100800 */
[----:B0-----:R-:W3:Y:S04]  /*30f00*/  LDL.LU.64 R4, [R1+0xd0] ;  /* 0x0000d00001047983 */ /* 0x001ee80000300a00 */
[----:B------:R-:W4:Y:S04]  /*30f10*/  LDL.LU.64 R18, [R1+0x2f08] ;  /* 0x002f080001127983 */ /* 0x000f280000300a00 */
[----:B------:R-:W-:Y:S04]  /*30f20*/  STL.64 [R1+0x20], R8 ;  /* 0x0000200801007387 */ /* 0x000fe80000100a00 */
[----:B------:R-:W-:Y:S04]  /*30f30*/  STL [R1+0x28], R10 ;  /* 0x0000280a01007387 */ /* 0x000fe80000100800 */
[----:B--2---:R-:W0:Y:S04]  /*30f40*/  LDSM.16.MT88.4 R8, [R0+UR6+0x26c00] ;  /* 0x026c00060008783b */ /* 0x004e280008004200 */
[----:B0-----:R-:W-:Y:S04]  /*30f50*/  STL.64 [R1+0x2e08], R10 ;  /* 0x002e080a01007387 */ /* 0x001fe80000100a00 */
[----:B------:R0:W-:Y:S04]  /*30f60*/  STL.64 [R1+0x2e00], R8 ;  /* 0x002e000801007387 */ /* 0x0001e80000100a00 */
[----:B0-----:R-:W2:Y:S04]  /*30f70*/  LDL.LU.64 R8, [R1+0xf0] ;  /* 0x0000f00001087983 */ /* 0x001ea80000300a00 */
[----:B------:R-:W2:Y:S01]  /*30f80*/  LDL.LU.64 R10, [R1+0xf8] ;  /* 0x0000f800010a7983 */ /* 0x000ea20000300a00 */
[----:B------:R-:W-:Y:S01]  /*30f90*/  MOV R27, R2 ;  /* 0x00000002001b7202 */ /* 0x000fe20000000f00 */
[----:B----4-:R-:W-:-:S15]  /*30fa0*/  HMMA.16816.F32 R16, R12, R18, R20 ;  /* 0x000000120c10723c */ /* 0x010fde0000001814 */
[----:B------:R-:W-:-:S04]  /*30fb0*/  NOP ;  /* 0x0000000000007918 */ /* 0x000fc80000000000 */
[----:B------:R-:W-:Y:S02]  /*30fc0*/  MOV R2, R18 ;  /* 0x0000001200027202 */ /* 0x000fe40000000f00 */
[----:B------:R-:W-:Y:S01]  /*30fd0*/  MOV R0, R19 ;  /* 0x0000001300007202 */ /* 0x000fe20000000f00 */
[----:B--2---:R-:W-:Y:S04]  /*30fe0*/  STL [R1+0x2e4c], R10 ;  /* 0x002e4c0a01007387 */ /* 0x004fe80000100800 */
[----:B------:R-:W-:Y:S04]  /*30ff0*/  STL [R1+0x2e48], R11 ;  /* 0x002e480b01007387 */ /* 0x000fe80000100800 */
[----:B------:R0:W-:Y:S04]  /*31000*/  STL.64 [R1+0x2eb8], R8 ;  /* 0x002eb80801007387 */ /* 0x0001e80000100a00 */
[----:B0-----:R-:W2:Y:S04]  /*31010*/  LDL.LU.64 R8, [R1+0xb0] ;  /* 0x0000b00001087983 */ /* 0x001ea80000300a00 */
[----:B------:R-:W4:Y:S04]  /*31020*/  LDL.LU.64 R22, [R1+0x2f00] ;  /* 0x002f000001167983 */ /* 0x000f280000300a00 */
[----:B------:R-:W4:Y:S04]  /*31030*/  LDL.LU.64 R20, [R1+0x2ef8] ;  /* 0x002ef80001147983 */ /* 0x000f280000300a00 */
[----:B------:R4:W-:Y:S04]  /*31040*/  STL.64 [R1+0x70], R16 ;  /* 0x0000701001007387 */ /* 0x0009e80000100a00 */
[----:B------:R-:W4:Y:S02]  /*31050*/  LDL.LU.64 R18, [R1+0x2ef0] ;  /* 0x002ef00001127983 */ /* 0x000f240000300a00 */
[----:B----4-:R-:W-:Y:S02]  /*31060*/  HMMA.16816.F32 R16, R12, R18, R20 ;  /* 0x000000120c10723c */ /* 0x010fe40000001814 */
[----:B------:R-:W4:-:S15]  /*31070*/  LDL.LU.64 R20, [R1+0x2ee8] ;  /* 0x002ee80001147983 */ /* 0x000f1e0000300a00 */
[----:B------:R-:W-:Y:S02]  /*31080*/  NOP ;  /* 0x0000000000007918 */ /* 0x000fe40000000000 */
[----:B------:R-:W-:Y:S01]  /*31090*/  MOV R13, R18 ;  /* 0x00000012000d7202 */ /* 0x000fe20000000f00 */
[----:B------:R0:W-:Y:S01]  /*310a0*/  STL.64 [R1+0x60], R16 ;  /* 0x0000601001007387 */ /* 0x0001e20000100a00 */
[----:B------:R-:W-:-:S03]  /*310b0*/  IMAD.MOV.U32 R12, RZ, RZ, R19 ;  /* 0x000000ffff0c7224 */ /* 0x000fc600078e0013 */
[----:B------:R-:W2:Y:S04]  /*310c0*/  LDL.LU.64 R18, [R1+0x2ee0] ;  /* 0x002ee00001127983 */ /* 0x000ea80000300a00 */
[----:B0-----:R-:W2:Y:S04]  /*310d0*/  LDL.LU.64 R16, [R1+0x2ed8] ;  /* 0x002ed80001107983 */ /* 0x001ea80000300a00 */
[----:B------:R-:W3:Y:S01]  /*310e0*/  LDL.LU R14, [R1+0x130] ;  /* 0x00013000010e7983 */ /* 0x000ee20000300800 */
[----:B----4-:R-:W-:Y:S02]  /*310f0*/  MOV R7, R20 ;  /* 0x0000001400077202 */ /* 0x010fe40000000f00 */
[----:B------:R-:W-:Y:S01]  /*31100*/  MOV R6, R21 ;  /* 0x0000001500067202 */ /* 0x000fe20000000f00 */
[----:B--2---:R-:W-:-:S15]  /*31110*/  HMMA.16816.F32 R24, R16, R20, R24 ;  /* 0x000000141018723c */ /* 0x004fde0000001818 */
[----:B------:R-:W-:-:S04]  /*31120*/  NOP ;  /* 0x0000000000007918 */ /* 0x000fc80000000000 */
[----:B------:R0:W-:Y:S04]  /*31130*/  STL.64 [R1+0x50], R24 ;  /* 0x0000501801007387 */ /* 0x0001e80000100a00 */
[----:B------:R1:W-:Y:S04]  /*31140*/  STL.64 [R1+0x58], R26 ;  /* 0x0000581a01007387 */ /* 0x0003e80000100a00 */
[----:B0-----:R-:W2:Y:S04]  /*31150*/  LDL.LU.64 R24, [R1+0x2ed0] ;  /* 0x002ed00001187983 */ /* 0x001ea80000300a00 */
[----:B------:R-:W4:Y:S04]  /*31160*/  LDL.LU.64 R22, [R1+0x2ec8] ;  /* 0x002ec80001167983 */ /* 0x000f280000300a00 */
[----:B------:R-:W4:Y:S01]  /*31170*/  LDL.LU.64 R20, [R1+0x2ec0] ;  /* 0x002ec00001147983 */ /* 0x000f220000300a00 */
[----:B-1----:R-:W-:Y:S01]  /*31180*/  MOV R26, R8 ;  /* 0x00000008001a7202 */ /* 0x002fe20000000f00 */
[----:B------:R-:W-:Y:S01]  /*31190*/  IMAD.MOV.U32 R27, RZ, RZ, R9 ;  /* 0x000000ffff1b7224 */ /* 0x000fe200078e0009 */
[----:B----4-:R-:W-:Y:S01]  /*311a0*/  HMMA.16816.F32 R20, R16, R8, R20 ;  /* 0x000000081014723c */ /* 0x010fe20000001814 */
[----:B------:R-:W4:-:S15]  /*311b0*/  LDL.LU.64 R8, [R1+0x2eb8] ;  /* 0x002eb80001087983 */ /* 0x000f1e0000300a00 */
[----:B------:R-:W-:-:S03]  /*311c0*/  NOP ;  /* 0x0000000000007918 */ /* 0x000fc60000000000 */
[----:B------:R-:W-:Y:S01]  /*311d0*/  MOV R10, R22 ;  /* 0x00000016000a7202 */ /* 0x000fe20000000f00 */
[----:B------:R0:W-:Y:S01]  /*311e0*/  STL.64 [R1+0x40], R20 ;  /* 0x0000401401007387 */ /* 0x0001e20000100a00 */
[----:B------:R-:W-:-:S03]  /*311f0*/  MOV R11, R23 ;  /* 0x00000017000b7202 */ /* 0x000fc60000000f00 */
[----:B------:R-:W3:Y:S04]  /*31200*/  LDL.LU.64 R22, [R1+0x2eb0] ;  /* 0x002eb00001167983 */ /* 0x000ee80000300a00 */
[----:B0-----:R-:W3:Y:S04]  /*31210*/  LDL.LU.64 R20, [R1+0x2ea8] ;  /* 0x002ea80001147983 */ /* 0x001ee80000300a00 */
[----:B------:R-:W2:Y:S01]  /*31220*/  LDL R15, [R1+0x138] ;  /* 0x00013800010f7983 */ /* 0x000ea20000100800 */
[----:B---3--:R-:W-:Y:S03]  /*31230*/  HMMA.16816.F32 R20, R16, R4, R20 ;  /* 0x000000041014723c */ /* 0x008fe60000001814 */
[----:B--2---:R0:W-:Y:S04]  /*31240*/  STL [R1+0x2e60], R15 ;  /* 0x002e600f01007387 */ /* 0x0041e80000100800 */
[----:B------:R1:W-:Y:S04]  /*31250*/  STL [R1+0x2e78], R14 ;  /* 0x002e780e01007387 */ /* 0x0003e80000100800 */
[----:B------:R2:W-:Y:S01]  /*31260*/  STL.64 [R1+0x2e70], R12 ;  /* 0x002e700c01007387 */ /* 0x0005e20000100a00 */
[----:B0-----:R-:W-:-:S02]  /*31270*/  MOV R15, R4 ;  /* 0x00000004000f7202 */ /* 0x001fc40000000f00 */
[----:B-1----:R-:W-:Y:S02]  /*31280*/  MOV R14, R5 ;  /* 0x00000005000e7202 */ /* 0x002fe40000000f00 */
[----:B--2---:R-:W-:Y:S01]  /*31290*/  MOV R12, R7 ;  /* 0x00000007000c7202 */ /* 0x004fe20000000f00 */
[----:B------:R-:W-:Y:S02]  /*312a0*/  IMAD.MOV.U32 R13, RZ, RZ, R6 ;  /* 0x000000ffff0d7224 */ /* 0x000fe400078e0006 */
[----:B------:R-:W-:Y:S02]  /*312b0*/  MOV R6, R22 ;  /* 0x0000001600067202 */ /* 0x000fe40000000f00 */
[----:B------:R-:W-:Y:S02]  /*312c0*/  MOV R7, R23 ;  /* 0x0000001700077202 */ /* 0x000fe40000000f00 */
[----:B------:R-:W-:Y:S01]  /*312d0*/  MOV R4, R20 ;  /* 0x0000001400047202 */ /* 0x000fe20000000f00 */
[----:B------:R-:W-:Y:S01]  /*312e0*/  IMAD.MOV.U32 R5, RZ, RZ, R21 ;  /* 0x000000ffff057224 */ /* 0x000fe200078e0015 */
[----:B------:R-:W4:Y:S04]  /*312f0*/  LDL.LU.64 R22, [R1+0x2ea0] ;  /* 0x002ea00001167983 */ /* 0x000f280000300a00 */
[----:B------:R-:W4:Y:S04]  /*31300*/  LDL.LU.64 R20, [R1+0x2e98] ;  /* 0x002e980001147983 */ /* 0x000f280000300a00 */
[----:B------:R-:W-:Y:S04]  /*31310*/  STL.64 [R1+0x2e58], R6 ;  /* 0x002e580601007387 */ /* 0x000fe80000100a00 */
[----:B------:R0:W-:Y:S02]  /*31320*/  STL.64 [R1+0x2e50], R4 ;  /* 0x002e500401007387 */ /* 0x0001e40000100a00 */
[----:B0-----:R-:W-:Y:S01]  /*31330*/  MOV R4, R15 ;  /* 0x0000000f00047202 */ /* 0x001fe20000000f00 */
[----:B------:R-:W-:-:S05]  /*31340*/  IMAD.MOV.U32 R5, RZ, RZ, R14 ;  /* 0x000000ffff057224 */ /* 0x000fca00078e000e */
[----:B------:R0:W-:Y:S02]  /*31350*/  STL.64 [R1+0x2e68], R4 ;  /* 0x002e680401007387 */ /* 0x0001e40000100a00 */
[----:B0-----:R-:W-:Y:S02]  /*31360*/  MOV R4, R26 ;  /* 0x0000001a00047202 */ /* 0x001fe40000000f00 */
[----:B------:R-:W-:Y:S01]  /*31370*/  MOV R5, R27 ;  /* 0x0000001b00057202 */ /* 0x000fe20000000f00 */
[----:B------:R-:W2:Y:S04]  /*31380*/  LDL.LU R26, [R1+0x2e94] ;  /* 0x002e9400011a7983 */ /* 0x000ea80000300800 */
[----:B------:R-:W2:Y:S01]  /*31390*/  LDL.LU R27, [R1+0x2e90] ;  /* 0x002e9000011b7983 */ /* 0x000ea20000300800 */
[----:B----4-:R-:W-:Y:S03]  /*313a0*/  HMMA.16816.F32 R16, R16, R8, R20 ;  /* 0x000000081010723c */ /* 0x010fe60000001814 */
[----:B------:R-:W2:Y:S04]  /*313b0*/  LDL.LU.64 R22, [R1+0x2e88] ;  /* 0x002e880001167983 */ /* 0x000ea80000300a00 */
[----:B------:R-:W2:-:S12]  /*313c0*/  LDL.LU.64 R20, [R1+0x2e80] ;  /* 0x002e800001147983 */ /* 0x000e980000300a00 */
[----:B------:R0:W-:Y:S04]  /*313d0*/  STL.64 [R1+0x10], R16 ;  /* 0x0000101001007387 */ /* 0x0001e80000100a00 */
[----:B------:R1:W-:Y:S04]  /*313e0*/  STL.64 [R1+0x18], R18 ;  /* 0x0000181201007387 */ /* 0x0003e80000100a00 */
[----:B0-----:R-:W3:Y:S04]  /*313f0*/  LDL.LU R16, [R1+0x20] ;  /* 0x0000200001107983 */ /* 0x001ee80000300800 */
[----:B------:R-:W3:Y:S04]  /*31400*/  LDL.LU R17, [R1+0x24] ;  /* 0x0000240001117983 */ /* 0x000ee80000300800 */
[----:B-1----:R-:W3:Y:S04]  /*31410*/  LDL.LU R18, [R1+0x28] ;  /* 0x0000280001127983 */ /* 0x002ee80000300800 */
[----:B------:R-:W4:Y:S01]  /*31420*/  LDL.LU R14, [R1+0x2e78] ;  /* 0x002e7800010e7983 */ /* 0x000f220000300800 */
[----:B------:R-:W-:Y:S01]  /*31430*/  MOV R19, R28 ;  /* 0x0000001c00137202 */ /* 0x000fe20000000f00 */
[----:B--2---:R-:W-:Y:S02]  /*31440*/  HMMA.16816.F32 R24, R20, R12, R24 ;  /* 0x0000000c1418723c */ /* 0x004fe40000001818 */
[----:B------:R-:W2:-:S15]  /*31450*/  LDL.LU.64 R12, [R1+0x2e70] ;  /* 0x002e7000010c7983 */ /* 0x000e9e0000300a00 */
[----:B------:R-:W-:Y:S02]  /*31460*/  NOP ;  /* 0x0000000000007918 */ /* 0x000fe40000000000 */
[----:B------:R-:W-:Y:S04]  /*31470*/  STL.64 [R1], R24 ;  /* 0x0000001801007387 */ /* 0x000fe80000100a00 */
[----:B------:R3:W-:Y:S01]  /*31480*/  STL [R1+0x8], R26 ;  /* 0x0000081a01007387 */ /* 0x0007e20000100800 */
[----:B------:R-:W-:Y:S02]  /*31490*/  IMAD.MOV.U32 R28, RZ, RZ, R27 ;  /* 0x000000ffff1c7224 */ /* 0x000fe400078e001b */
[----:B---3--:R-:W-:Y:S01]  /*314a0*/  HMMA.16816.F32 R24, R20, R4, R16 ;  /* 0x000000041418723c */ /* 0x008fe20000001810 */
[----:B------:R-:W0:Y:S04]  /*314b0*/  LDSM.16.MT88.4 R16, [R3+UR6+0x27000] ;  /* 0x027000060310783b */ /* 0x000e280008004200 */
[----:B----4-:R-:W1:-:S14]  /*314c0*/  LDSM.16.M88.4 R4, [R14+UR6+0x380] ;  /* 0x000380060e04783b */ /* 0x010e5c0008000200 */
[----:B------:R3:W-:Y:S04]  /*314d0*/  STL.64 [R1+0x2df0], R26 ;  /* 0x002df01a01007387 */ /* 0x0007e80000100a00 */
[----:B------:R-:W-:Y:S04]  /*314e0*/  STL.64 [R1+0x2de8], R24 ;  /* 0x002de81801007387 */ /* 0x000fe80000100a00 */
[----:B---3--:R-:W3:Y:S04]  /*314f0*/  LDL.LU R26, [R1+0x98] ;  /* 0x00009800011a7983 */ /* 0x008ee80000300800 */
[----:B------:R-:W3:Y:S04]  /*31500*/  LDL.LU R27, [R1+0x9c] ;  /* 0x00009c00011b7983 */ /* 0x000ee80000300800 */
[----:B0-----:R-:W-:Y:S04]  /*31510*/  STL [R1+0x2dbc], R18 ;  /* 0x002dbc1201007387 */ /* 0x001fe80000100800 */
[----:B------:R-:W-:Y:S04]  /*31520*/  STL [R1+0x2db8], R19 ;  /* 0x002db81301007387 */ /* 0x000fe80000100800 */
[----:B-1----:R-:W-:Y:S04]  /*31530*/  STL.64 [R1+0xe0], R4 ;  /* 0x0000e00401007387 */ /* 0x002fe80000100a00 */
[----:B------:R-:W-:Y:S04]  /*31540*/  STL.64 [R1+0xe8], R6 ;  /* 0x0000e80601007387 */ /* 0x000fe80000100a00 */
[----:B------:R-:W0:Y:S04]  /*31550*/  LDSM.16.M88.4 R4, [R14+UR6+0x8380] ;  /* 0x008380060e04783b */ /* 0x000e280008000200 */
[----:B0-----:R-:W-:Y:S04]  /*31560*/  STL.64 [R1+0xc0], R4 ;  /* 0x0000c00401007387 */ /* 0x001fe80000100a00 */
[----:B------:R-:W-:Y:S01]  /*31570*/  STL [R1+0xc8], R6 ;  /* 0x0000c80601007387 */ /* 0x000fe20000100800 */
[----:B------:R-:W-:-:S03]  /*31580*/  MOV R3, R7 ;  /* 0x0000000700037202 */ /* 0x000fc60000000f00 */
[----:B------:R-:W0:Y:S04]  /*31590*/  LDSM.16.M88.4 R4, [R14+UR6+0x10380] ;  /* 0x010380060e04783b */ /* 0x000e280008000200 */
[----:B------:R-:W-:Y:S01]  /*315a0*/  STL [R1+0x2d98], R3 ;  /* 0x002d980301007387 */ /* 0x000fe20000100800 */
[----:B0-----:R-:W-:Y:S02]  /*315b0*/  MOV R18, R4 ;  /* 0x0000000400127202 */ /* 0x001fe40000000f00 */
[----:B------:R-:W-:Y:S01]  /*315c0*/  MOV R19, R5 ;  /* 0x0000000500137202 */ /* 0x000fe20000000f00 */
[----:B------:R-:W-:Y:S04]  /*315d0*/  STL.64 [R1+0x108], R6 ;  /* 0x0001080601007387 */ /* 0x000fe80000100a00 */
[----:B------:R-:W4:Y:S04]  /*315e0*/  LDL.LU.64 R4, [R1+0x2e68] ;  /* 0x002e680001047983 */ /* 0x000f280000300a00 */
[----:B------:R-:W-:Y:S04]  /*315f0*/  STL.64 [R1+0x2dc8], R18 ;  /* 0x002dc81201007387 */ /* 0x000fe80000100a00 */
[----:B------:R0:W-:Y:S04]  /*31600*/  STL.64 [R1+0x2dc0], R16 ;  /* 0x002dc01001007387 */ /* 0x0001e80000100a00 */
[----:B0-----:R-:W3:Y:S04]  /*31610*/  LDL.LU R16, [R1+0x60] ;  /* 0x0000600001107983 */ /* 0x001ee80000300800 */
[----:B------:R-:W3:Y:S01]  /*31620*/  LDL.LU R17, [R1+0x64] ;  /* 0x0000640001117983 */ /* 0x000ee20000300800 */
[----:B--2---:R-:W-:Y:S01]  /*31630*/  IMAD.MOV.U32 R18, RZ, RZ, R13 ;  /* 0x000000ffff127224 */ /* 0x004fe200078e000d */
[----:B------:R-:W-:-:S02]  /*31640*/  MOV R19, R12 ;  /* 0x0000000c00137202 */ /* 0x000fc40000000f00 */
[----:B------:R-:W0:Y:S04]  /*31650*/  LDSM.16.M88.4 R12, [R14+UR6+0x18380] ;  /* 0x018380060e0c783b */ /* 0x000e280008000200 */
[----:B0-----:R-:W-:Y:S04]  /*31660*/  STL.64 [R1+0x110], R12 ;  /* 0x0001100c01007387 */ /* 0x001fe80000100a00 */
[----:B------:R0:W-:Y:S04]  /*31670*/  STL.64 [R1+0x118], R14 ;  /* 0x0001180e01007387 */ /* 0x0001e80000100a00 */
[----:B0-----:R-:W2:Y:S04]  /*31680*/  LDL.LU R15, [R1+0x2e60] ;  /* 0x002e6000010f7983 */ /* 0x001ea80000300800 */
[----:B--2---:R-:W0:Y:S04]  /*31690*/  LDSM.16.MT88.4 R12, [R15+UR6+0x27000] ;  /* 0x027000060f0c783b */ /* 0x004e280008004200 */
[----:B0-----:R-:W-:Y:S04]  /*316a0*/  STL.64 [R1+0x2d88], R14 ;  /* 0x002d880e01007387 */ /* 0x001fe80000100a00 */
[----:B------:R0:W-:Y:S04]  /*316b0*/  STL.64 [R1+0x2d80], R12 ;  /* 0x002d800c01007387 */ /* 0x0001e80000100a00 */
[----:B0-----:R-:W4:Y:S04]  /*316c0*/  LDL.LU R12, [R1+0x70] ;  /* 0x00007000010c7983 */ /* 0x001f280000300800 */
[----:B------:R-:W4:Y:S01]  /*316d0*/  LDL.LU R13, [R1+0x74] ;  /* 0x00007400010d7983 */ /* 0x000f220000300800 */
[----:B------:R-:W-:-:S02]  /*316e0*/  MOV R14, R2 ;  /* 0x00000002000e7202 */ /* 0x000fc40000000f00 */
[----:B------:R-:W-:-:S07]  /*316f0*/  MOV R15, R0 ;  /* 0x00000000000f7202 */ /* 0x000fce0000000f00 */
[----:B----4-:R-:W-:Y:S01]  /*31700*/  HMMA.16816.F32 R4, R20, R4, R12 ;  /* 0x000000041404723c */ /* 0x010fe2000000180c */
[----:B------:R-:W-:Y:S01]  /*31710*/  IMAD.MOV.U32 R14, RZ, RZ, R10 ;  /* 0x000000ffff0e7224 */ /* 0x000fe200078e000a */
[----:B------:R-:W-:-:S15]  /*31720*/  MOV R15, R11 ;  /* 0x0000000b000f7202 */ /* 0x000fde0000000f00 */
[----:B------:R-:W-:Y:S02]  /*31730*/  NOP ;  /* 0x0000000000007918 */ /* 0x000fe40000000000 */
[----:B------:R-:W-:Y:S01]  /*31740*/  IMAD.MOV.U32 R12, RZ, RZ, R4 ;  /* 0x000000ffff0c7224 */ /* 0x000fe200078e0004 */
[----:B------:R-:W-:Y:S02]  /*31750*/  MOV R2, R6 ;  /* 0x0000000600027202 */ /* 0x000fe40000000f00 */
[----:B------:R-:W-:Y:S02]  /*31760*/  MOV R0, R7 ;  /* 0x0000000700007202 */ /* 0x000fe40000000f00 */
[----:B------:R-:W-:Y:S01]  /*31770*/  MOV R3, R5 ;  /* 0x0000000500037202 */ /* 0x000fe20000000f00 */
[----:B------:R-:W2:Y:S04]  /*31780*/  LDL.LU.64 R6, [R1+0x2e58] ;  /* 0x002e580001067983 */ /* 0x000ea80000300a00 */
[----:B------:R-:W4:Y:S04]  /*31790*/  LDL.LU.64 R4, [R1+0x2e50] ;  /* 0x002e500001047983 */ /* 0x000f280000300a00 */
[----:B------:R0:W-:Y:S04]  /*317a0*/  STL [R1+0x2e20], R12 ;  /* 0x002e200c01007387 */ /* 0x0001e80000100800 */
[----:B0-----:R-:W2:Y:S04]  /*317b0*/  LDL.LU R12, [R1+0x40] ;  /* 0x00004000010c7983 */ /* 0x001ea80000300800 */
[----:B------:R-:W2:Y:S04]  /*317c0*/  LDL.LU R13, [R1+0x44] ;  /* 0x00004400010d7983 */ /* 0x000ea80000300800 */
[----:B------:R-:W2:Y:S04]  /*317d0*/  LDL.LU R10, [R1+0x2e4c] ;  /* 0x002e4c00010a7983 */ /* 0x000ea80000300800 */
[----:B------:R-:W2:Y:S04]  /*317e0*/  LDL.LU R11, [R1+0x2e48] ;  /* 0x002e4800010b7983 */ /* 0x000ea80000300800 */
[----:B------:R-:W-:Y:S01]  /*317f0*/  STL.64 [R1+0x2e30], R14 ;  /* 0x002e300e01007387 */ /* 0x000fe20000100a00 */
[----:B---3--:R-:W-:Y:S01]  /*31800*/  HMMA.16816.F32 R16, R20, R8, R16 ;  /* 0x000000081410723c */ /* 0x008fe20000001810 */
[----:B----4-:R-:W-:-:S02]  /*31810*/  MOV R8, R4 ;  /* 0x0000000400087202 */ /* 0x010fc40000000f00 */
[----:B------:R-:W-:Y:S01]  /*31820*/  MOV R9, R5 ;  /* 0x0000000500097202 */ /* 0x000fe20000000f00 */
[----:B--2---:R0:W-:Y:S04]  /*31830*/  STL.64 [R1+0x2e28], R12 ;  /* 0x002e280c01007387 */ /* 0x0041e80000100a00 */
[----:B0-----:R-:W2:Y:S04]  /*31840*/  LDL.LU R12, [R1+0x50] ;  /* 0x00005000010c7983 */ /* 0x001ea80000300800 */
[----:B------:R-:W2:Y:S04]  /*31850*/  LDL.LU R13, [R1+0x54] ;  /* 0x00005400010d7983 */ /* 0x000ea80000300800 */
[----:B------:R-:W2:Y:S04]  /*31860*/  LDL.LU R14, [R1+0x58] ;  /* 0x00005800010e7983 */ /* 0x000ea80000300800 */
[----:B------:R-:W2:Y:S04]  /*31870*/  LDL.LU R15, [R1+0x5c] ;  /* 0x00005c00010f7983 */ /* 0x000ea80000300800 */
[----:B------:R0:W-:Y:S04]  /*31880*/  STL.64 [R1+0x2e18], R10 ;  /* 0x002e180a01007387 */ /* 0x0001e80000100a00 */
[----:B------:R-:W2:Y:S04]  /*31890*/  LDL.LU R4, [R1+0x2e44] ;  /* 0x002e440001047983 */ /* 0x000ea80000300800 */
[----:B------:R-:W2:Y:S01]  /*318a0*/  LDL.LU R5, [R1+0x2e40] ;  /* 0x002e400001057983 */ /* 0x000ea20000300800 */
[----:B0-----:R-:W-:Y:S01]  /*318b0*/  IMAD.MOV.U32 R10, RZ, RZ, R6 ;  /* 0x000000ffff0a7224 */ /* 0x001fe200078e0006 */
[----:B------:R-:W-:-:S02]  /*318c0*/  MOV R11, R7 ;  /* 0x00000007000b7202 */ /* 0x000fc40000000f00 */
[----:B------:R-:W2:Y:S04]  /*318d0*/  LDL.LU R6, [R1+0x2e3c] ;  /* 0x002e3c0001067983 */ /* 0x000ea80000300800 */
[----:B------:R-:W2:Y:S04]  /*318e0*/  LDL.LU R7, [R1+0x2e38] ;  /* 0x002e380001077983 */ /* 0x000ea80000300800 */
[----:B------:R-:W3:Y:S04]  /*318f0*/  LDL.LU R22, [R1+0xb8] ;  /* 0x0000b80001167983 */ /* 0x000ee80000300800 */
[----:B------:R-:W3:Y:S04]  /*31900*/  LDL.LU R23, [R1+0xbc] ;  /* 0x0000bc0001177983 */ /* 0x000ee80000300800 */
[----:B------:R0:W-:Y:S04]  /*31910*/  STL.64 [R1+0x2dd8], R18 ;  /* 0x002dd81201007387 */ /* 0x0001e80000100a00 */
[----:B------:R-:W-:Y:S04]  /*31920*/  STL.64 [R1+0x2dd0], R16 ;  /* 0x002dd01001007387 */ /* 0x000fe80000100a00 */
[----:B0-----:R-:W4:Y:S04]  /*31930*/  LDL.LU R18, [R1+0xd8] ;  /* 0x0000d80001127983 */ /* 0x001f280000300800 */
[----:B------:R-:W4:Y:S01]  /*31940*/  LDL.LU R19, [R1+0xdc] ;  /* 0x0000dc0001137983 */ /* 0x000f220000300800 */
[----:B--2---:R-:W-:-:S15]  /*31950*/  HMMA.16816.F32 R12, R4, R26, R12 ;  /* 0x0000001a040c723c */ /* 0x004fde000000180c */
[----:B------:R-:W-:-:S04]  /*31960*/  NOP ;  /* 0x0000000000007918 */ /* 0x000fc80000000000 */
[----:B------:R-:W-:Y:S04]  /*31970*/  STL.64 [R1+0x60], R12 ;  /* 0x0000600c01007387 */ /* 0x000fe80000100a00 */
[----:B------:R0:W-:Y:S04]  /*31980*/  STL.64 [R1+0x68], R14 ;  /* 0x0000680e01007387 */ /* 0x0001e80000100a00 */
[----:B0-----:R-:W3:Y:S04]  /*31990*/  LDL.LU.64 R14, [R1+0x2e30] ;  /* 0x002e3000010e7983 */ /* 0x001ee80000300a00 */
[----:B------:R-:W3:Y:S01]  /*319a0*/  LDL.LU.64 R12, [R1+0x2e28] ;  /* 0x002e2800010c7983 */ /* 0x000ee20000300a00 */
[C---:B----4-:R-:W-:Y:S03]  /*319b0*/  HMMA.16816.F32 R8, R4.reuse, R18, R8 ;  /* 0x000000120408723c */ /* 0x050fe60000001808 */
[----:B------:R0:W-:Y:S04]  /*319c0*/  STL.64 [R1+0x2e10], R26 ;  /* 0x002e101a01007387 */ /* 0x0001e80000100a00 */
[----:B------:R-:W2:Y:S04]  /*319d0*/  LDL.LU R24, [R1+0x10] ;  /* 0x0000100001187983 */ /* 0x000ea80000300800 */
[----:B------:R-:W2:Y:S04]  /*319e0*/  LDL.LU R25, [R1+0x14] ;  /* 0x0000140001197983 */ /* 0x000ea80000300800 */
[----:B0-----:R-:W2:Y:S04]  /*319f0*/  LDL.LU R26, [R1+0x18] ;  /* 0x00001800011a7983 */ /* 0x001ea80000300800 */
[----:B------:R-:W2:Y:S01]  /*31a00*/  LDL.LU R27, [R1+0x1c] ;  /* 0x00001c00011b7983 */ /* 0x000ea20000300800 */
[----:B---3--:R-:W-:-:S15]  /*31a10*/  HMMA.16816.F32 R12, R4, R22, R12 ;  /* 0x00000016040c723c */ /* 0x008fde000000180c */
[----:B------:R-:W-:-:S04]  /*31a20*/  NOP ;  /* 0x0000000000007918 */ /* 0x000fc80000000000 */
[----:B------:R0:W-:Y:S04]  /*31a30*/  STL.64 [R1+0x40], R12 ;  /* 0x0000400c01007387 */ /* 0x0001e80000100a00 */
[----:B------:R1:W-:Y:S04]  /*31a40*/  STL.64 [R1+0x48], R14 ;  /* 0x0000480e01007387 */ /* 0x0003e80000100a00 */
[----:B0-----:R-:W3:Y:S04]  /*31a50*/  LDL.LU R12, [R1+0x2e20] ;  /* 0x002e2000010c7983 */ /* 0x001ee80000300800 */
[----:B------:R0:W-:Y:S04]  /*31a60*/  STL.64 [R1+0x2df8], R22 ;  /* 0x002df81601007387 */ /* 0x0001e80000100a00 */
[----:B------:R-:W4:Y:S04]  /*31a70*/  LDL.LU R20, [R1] ;  /* 0x0000000001147983 */ /* 0x000f280000300800 */
[----:B------:R-:W4:Y:S01]  /*31a80*/  LDL.LU R21, [R1+0x4] ;  /* 0x0000040001157983 */ /* 0x000f220000300800 */
[----:B-1----:R-:W-:Y:S01]  /*31a90*/  MOV R14, R10 ;  /* 0x0000000a000e7202 */ /* 0x002fe20000000f00 */
[----:B------:R-:W-:-:S02]  /*31aa0*/  IMAD.MOV.U32 R15, RZ, RZ, R11 ;  /* 0x000000ffff0f7224 */ /* 0x000fc400078e000b */
[----:B0-----:R-:W4:Y:S04]  /*31ab0*/  LDL.LU R22, [R1+0x8] ;  /* 0x0000080001167983 */ /* 0x001f280000300800 */
[----:B------:R0:W-:Y:S04]  /*31ac0*/  STL.64 [R1+0x50], R8 ;  /* 0x0000500801007387 */ /* 0x0001e80000100a00 */
[----:B------:R-:W2:Y:S02]  /*31ad0*/  LDL.LU.64 R10, [R1+0x2e18] ;  /* 0x002e1800010a7983 */ /* 0x000ea40000300a00 */
[----:B--2---:R-:W-:Y:S02]  /*31ae0*/  HMMA.16816.F32 R4, R4, R10, R24 ;  /* 0x0000000a0404723c */ /* 0x004fe40000001818 */
[----:B------:R-:W4:Y:S01]  /*31af0*/  LDL.LU.64 R26, [R1+0x2e10] ;  /* 0x002e1000011a7983 */ /* 0x000f220000300a00 */
[----:B------:R-:W-:-:S02]  /*31b00*/  MOV R17, R10 ;  /* 0x0000000a00117202 */ /* 0x000fc40000000f00 */
[----:B------:R-:W-:-:S14]  /*31b10*/  MOV R16, R11 ;  /* 0x0000000b00107202 */ /* 0x000fdc0000000f00 */
[----:B------:R-:W-:Y:S04]  /*31b20*/  STL.64 [R1+0x30], R4 ;  /* 0x0000300401007387 */ /* 0x000fe80000100a00 */
[----:B------:R1:W-:Y:S04]  /*31b30*/  STL.64 [R1+0x38], R6 ;  /* 0x0000380601007387 */ /* 0x0003e80000100a00 */
[----:B------:R-:W4:Y:S04]  /*31b40*/  LDL.LU.64 R10, [R1+0x2e08] ;  /* 0x002e0800010a7983 */ /* 0x000f280000300a00 */
[----:B0-----:R-:W4:Y:S04]  /*31b50*/  LDL.LU.64 R8, [R1+0x2e00] ;  /* 0x002e000001087983 */ /* 0x001f280000300a00 */
[----:B-1----:R-:W2:Y:S01]  /*31b60*/  LDL R7, [R1+0x138] ;  /* 0x0001380001077983 */ /* 0x002ea20000100800 */
[----:B------:R-:W-:-:S02]  /*31b70*/  MOV R23, R28 ;  /* 0x0000001c00177202 */ /* 0x000fc40000000f00 */
[----:B------:R-:W-:Y:S01]  /*31b80*/  MOV R6, R2 ;  /* 0x0000000200067202 */ /* 0x000fe20000000f00 */
[----:B------:R-:W-:-:S04]  /*31b90*/  IMAD.MOV.U32 R5, RZ, RZ, R3 ;  /* 0x000000ffff057224 */ /* 0x000fc800078e0003 */
[----:B----4-:R-:W-:Y:S01]  /*31ba0*/  HMMA.16816.F32 R24, R8, R26, R20 ;  /* 0x0000001a0818723c */ /* 0x010fe20000001814 */
[----:B--2---:R0:W-:Y:S04]  /*31bb0*/  STL [R1+0x2de0], R7 ;  /* 0x002de00701007387 */ /* 0x0041e80000100800 */
[----:B------:R-:W2:-:S14]  /*31bc0*/  LDL.LU.64 R22, [R1+0x2df8] ;  /* 0x002df80001167983 */ /* 0x000e9c0000300a00 */
[----:B------:R-:W-:Y:S02]  /*31bd0*/  MOV R2, R26 ;  /* 0x0000001a00027202 */ /* 0x000fe40000000f00 */
[----:B0-----:R-:W-:Y:S02]  /*31be0*/  MOV R7, R0 ;  /* 0x0000000000077202 */ /* 0x001fe40000000f00 */
[----:B------:R-:W-:Y:S02]  /*31bf0*/  MOV R0, R27 ;  /* 0x0000001b00007202 */ /* 0x000fe40000000f00 */
[----:B------:R-:W-:Y:S01]  /*31c00*/  MOV R3, R24 ;  /* 0x0000001800037202 */ /* 0x000fe20000000f00 */
[----:B------:R-:W-:Y:S01]  /*31c10*/  IMAD.MOV.U32 R28, RZ, RZ, R25 ;  /* 0x000000ffff1c7224 */ /* 0x000fe200078e0019 */
[----:B------:R-:W2:Y:S04]  /*31c20*/  LDL.LU.64 R26, [R1+0x2df0] ;  /* 0x002df000011a7983 */ /* 0x000ea80000300a00 */
[----:B------:R-:W2:Y:S01]  /*31c30*/  LDL.LU.64 R24, [R1+0x2de8] ;  /* 0x002de80001187983 */ /* 0x000ea20000300a00 */
[----:B---3--:R-:W-:Y:S01]  /*31c40*/  MOV R4, R12 ;  /* 0x0000000c00047202 */ /* 0x008fe20000000f00 */
[----:B--2---:R-:W-:Y:S02]  /*31c50*/  HMMA.16816.F32 R20, R8, R22, R24 ;  /* 0x000000160814723c */ /* 0x004fe40000001818 */
[----:B------:R-:W2:-:S15]  /*31c60*/  LDL R27, [R1+0x134] ;  /* 0x00013400011b7983 */ /* 0x000e9e0000100800 */
[----:B------:R-:W-:Y:S02]  /*31c70*/  NOP ;  /* 0x0000000000007918 */ /* 0x000fe40000000000 */
[----:B------:R-:W-:Y:S04]  /*31c80*/  STL.64 [R1+0x2d70], R22 ;  /* 0x002d701601007387 */ /* 0x000fe80000100a00 */
[----:B------:R0:W-:Y:S04]  /*31c90*/  STL.64 [R1+0x2d68], R20 ;  /* 0x002d681401007387 */ /* 0x0001e80000100a00 */
[----:B0-----:R-:W3:Y:S04]  /*31ca0*/  LDL.LU R20, [R1+0xe0] ;  /* 0x0000e00001147983 */ /* 0x001ee80000300800 */
[----:B------:R-:W3:Y:S04]  /*31cb0*/  LDL.LU R21, [R1+0xe4] ;  /* 0x0000e40001157983 */ /* 0x000ee80000300800 */
[----:B------:R-:W4:Y:S04]  /*31cc0*/  LDL.LU.64 R12, [R1+0x110] ;  /* 0x00011000010c7983 */ /* 0x000f280000300a00 */
[----:B--2---:R-:W0:Y:S04]  /*31cd0*/  LDSM.16.MT88.4 R24, [R27+UR6+0x27400] ;  /* 0x027400061b18783b */ /* 0x004e280008004200 */
[----:B----4-:R1:W-:Y:S04]  /*31ce0*/  STL.64 [R1+0x2d90], R12 ;  /* 0x002d900c01007387 */ /* 0x0103e80000100a00 */
[----:B-1----:R-:W2:Y:S04]  /*31cf0*/  LDL.LU R12, [R1+0x50] ;  /* 0x00005000010c7983 */ /* 0x002ea80000300800 */
[----:B------:R-:W2:Y:S04]  /*31d00*/  LDL.LU R13, [R1+0x54] ;  /* 0x00005400010d7983 */ /* 0x000ea80000300800 */
[----:B------:R-:W-:Y:S04]  /*31d10*/  STL.64 [R1+0x2da8], R14 ;  /* 0x002da80e01007387 */ /* 0x000fe80000100a00 */
[----:B--2---:R1:W-:Y:S04]  /*31d20*/  STL.64 [R1+0x2da0], R12 ;  /* 0x002da00c01007387 */ /* 0x0043e80000100a00 */
[----:B-1----:R-:W2:Y:S04]  /*31d30*/  LDL.LU.64 R12, [R1+0xc0] ;  /* 0x0000c000010c7983 */ /* 0x002ea80000300a00 */
[----:B--2---:R1:W-:Y:S04]  /*31d40*/  STL.64 [R1+0x2db0], R12 ;  /* 0x002db00c01007387 */ /* 0x0043e80000100a00 */
[----:B-1----:R-:W3:Y:S04]  /*31d50*/  LDL.LU R12, [R1+0x60] ;  /* 0x00006000010c7983 */ /* 0x002ee80000300800 */
[----:B------:R-:W3:Y:S04]  /*31d60*/  LDL.LU R13, [R1+0x64] ;  /* 0x00006400010d7983 */ /* 0x000ee80000300800 */
[----:B------:R-:W3:Y:S04]  /*31d70*/  LDL.LU R14, [R1+0x68] ;  /* 0x00006800010e7983 */ /* 0x000ee80000300800 */
[----:B------:R-:W3:Y:S04]  /*31d80*/  LDL.LU R15, [R1+0x6c] ;  /* 0x00006c00010f7983 */ /* 0x000ee80000300800 */
[----:B0-----:R0:W-:Y:S04]  /*31d90*/  STL.64 [R1+0x2d28], R26 ;  /* 0x002d281a01007387 */ /* 0x0011e80000100a00 */
[----:B------:R-:W-:Y:S01]  /*31da0*/  STL.64 [R1+0x2d20], R24 ;  /* 0x002d201801007387 */ /* 0x000fe20000100a00 */
[----:B0-----:R-:W-:Y:S01]  /*31db0*/  MOV R26, R17 ;  /* 0x00000011001a7202 */ /* 0x001fe20000000f00 */
[----:B------:R-:W-:-:S02]  /*31dc0*/  IMAD.MOV.U32 R27, RZ, RZ, R16 ;  /* 0x000000ffff1b7224 */ /* 0x000fc400078e0010 */
[----:B------:R-:W-:Y:S01]  /*31dd0*/  HMMA.16816.F32 R16, R8, R18, R4 ;  /* 0x000000120810723c */ /* 0x000fe20000001804 */
[----:B------:R-:W2:-:S15]  /*31de0*/  LDL.LU R7, [R1+0x2de0] ;  /* 0x002de00001077983 */ /* 0x000e9e0000300800 */
[----:B------:R-:W-:-:S03]  /*31df0*/  NOP ;  /* 0x0000000000007918 */ /* 0x000fc60000000000 */
[----:B------:R-:W-:Y:S01]  /*31e00*/  MOV R23, R18 ;  /* 0x0000001200177202 */ /* 0x000fe20000000f00 */
[----:B------:R0:W-:Y:S01]  /*31e10*/  STL.64 [R1], R16 ;  /* 0x0000001001007387 */ /* 0x0001e20000100a00 */
[----:B------:R-:W-:-:S03]  /*31e20*/  MOV R22, R19 ;  /* 0x0000001300167202 */ /* 0x000fc60000000f00 */
[----:B------:R-:W4:Y:S04]  /*31e30*/  LDL.LU.64 R18, [R1+0x2dd8] ;  /* 0x002dd80001127983 */ /* 0x000f280000300a00 */
[----:B0-----:R-:W4:Y:S04]  /*31e40*/  LDL.LU.64 R16, [R1+0x2dd0] ;  /* 0x002dd00001107983 */ /* 0x001f280000300a00 */
[----:B--2---:R-:W0:Y:S01]  /*31e50*/  LDSM.16.MT88.4 R4, [R7+UR6+0x27400] ;  /* 0x027400060704783b */ /* 0x004e220008004200 */
[----:B----4-:R-:W-:Y:S03]  /*31e60*/  HMMA.16816.F32 R24, R8, R26, R16 ;  /* 0x0000001a0818723c */ /* 0x010fe60000001810 */
[----:B0-----:R-:W-:Y:S04]  /*31e70*/  STL.64 [R1+0x2d18], R6 ;  /* 0x002d180601007387 */ /* 0x001fe80000100a00 */
[----:B------:R0:W-:Y:S04]  /*31e80*/  STL.64 [R1+0x2d10], R4 ;  /* 0x002d100401007387 */ /* 0x0001e80000100a00 */
[----:B0-----:R-:W2:Y:S04]  /*31e90*/  LDL.LU R4, [R1+0x40] ;  /* 0x0000400001047983 */ /* 0x001ea80000300800 */
[----:B------:R-:W2:Y:S04]  /*31ea0*/  LDL.LU R5, [R1+0x44] ;  /* 0x0000440001057983 */ /* 0x000ea80000300800 */
[----:B------:R-:W2:Y:S04]  /*31eb0*/  LDL.LU R6, [R1+0x48] ;  /* 0x0000480001067983 */ /* 0x000ea80000300800 */
[----:B------:R-:W2:Y:S04]  /*31ec0*/  LDL.LU R7, [R1+0x4c] ;  /* 0x00004c0001077983 */ /* 0x000ea80000300800 */
[----:B------:R-:W4:Y:S04]  /*31ed0*/  LDL.LU.64 R18, [R1+0x2dc8] ;  /* 0x002dc80001127983 */ /* 0x000f280000300a00 */
[----:B------:R-:W3:Y:S01]  /*31ee0*/  LDL.LU.64 R16, [R1+0x2dc0] ;  /* 0x002dc00001107983 */ /* 0x000ee20000300a00 */
[----:B----4-:R-:W-:Y:S01]  /*31ef0*/  MOV R8, R18 ;  /* 0x0000001200087202 */ /* 0x010fe20000000f00 */
[----:B------:R-:W-:-:S02]  /*31f00*/  IMAD.MOV.U32 R9, RZ, RZ, R19 ;  /* 0x000000ffff097224 */ /* 0x000fc400078e0013 */
[----:B------:R-:W3:Y:S04]  /*31f10*/  LDL.LU R18, [R1+0x2dbc] ;  /* 0x002dbc0001127983 */ /* 0x000ee80000300800 */
[----:B------:R-:W3:Y:S04]  /*31f20*/  LDL.LU R19, [R1+0x2db8] ;  /* 0x002db80001137983 */ /* 0x000ee80000300800 */
[----:B------:R-:W-:Y:S04]  /*31f30*/  STL.64 [R1+0x2d38], R26 ;  /* 0x002d381a01007387 */ /* 0x000fe80000100a00 */
[----:B------:R0:W-:Y:S04]  /*31f40*/  STL.64 [R1+0x2d30], R24 ;  /* 0x002d301801007387 */ /* 0x0001e80000100a00 */
[----:B0-----:R-:W4:Y:S04]  /*31f50*/  LDL.LU R24, [R1+0x30] ;  /* 0x0000300001187983 */ /* 0x001f280000300800 */
[----:B------:R-:W4:Y:S04]  /*31f60*/  LDL.LU R25, [R1+0x34] ;  /* 0x0000340001197983 */ /* 0x000f280000300800 */
[----:B------:R-:W4:Y:S04]  /*31f70*/  LDL.LU R26, [R1+0x38] ;  /* 0x00003800011a7983 */ /* 0x000f280000300800 */
[----:B------:R-:W4:Y:S01]  /*31f80*/  LDL.LU R27, [R1+0x3c] ;  /* 0x00003c00011b7983 */ /* 0x000f220000300800 */
[----:B---3--:R-:W-:-:S15]  /*31f90*/  HMMA.16816.F32 R12, R16, R20, R12 ;  /* 0x00000014100c723c */ /* 0x008fde000000180c */
[----:B------:R-:W-:-:S04]  /*31fa0*/  NOP ;  /* 0x0000000000007918 */ /* 0x000fc80000000000 */
[----:B------:R0:W-:Y:S04]  /*31fb0*/  STL.64 [R1+0x60], R12 ;  /* 0x0000600c01007387 */ /* 0x0001e80000100a00 */
[----:B------:R1:W-:Y:S04]  /*31fc0*/  STL.64 [R1+0x68], R14 ;  /* 0x0000680e01007387 */ /* 0x0003e80000100a00 */
[----:B0-----:R-:W2:Y:S04]  /*31fd0*/  LDL.LU.64 R12, [R1+0x2db0] ;  /* 0x002db000010c7983 */ /* 0x001ea80000300a00 */
[----:B-1----:R-:W3:Y:S01]  /*31fe0*/  LDL.LU.64 R14, [R1+0x2da8] ;  /* 0x002da800010e7983 */ /* 0x002ee20000300a00 */
[----:B--2---:R-:W-:Y:S01]  /*31ff0*/  HMMA.16816.F32 R4, R16, R12, R4 ;  /* 0x0000000c1004723c */ /* 0x004fe20000001804 */
[----:B------:R-:W-:-:S02]  /*32000*/  MOV R11, R12 ;  /* 0x0000000c000b7202 */ /* 0x000fc40000000f00 */
[----:B------:R-:W-:Y:S02]  /*32010*/  MOV R10, R13 ;  /* 0x0000000d000a7202 */ /* 0x000fe40000000f00 */
[----:B------:R-:W3:-:S14]  /*32020*/  LDL.LU.64 R12, [R1+0x2da0] ;  /* 0x002da000010c7983 */ /* 0x000edc0000300a00 */
[----:B------:R-:W-:Y:S04]  /*32030*/  STL.64 [R1+0x2d50], R6 ;  /* 0x002d500601007387 */ /* 0x000fe80000100a00 */
[----:B------:R0:W-:Y:S04]  /*32040*/  STL.64 [R1+0x2d48], R4 ;  /* 0x002d480401007387 */ /* 0x0001e80000100a00 */
[----:B0-----:R-:W2:Y:S04]  /*32050*/  LDL.LU R4, [R1] ;  /* 0x0000000001047983 */ /* 0x001ea80000300800 */
[----:B------:R-:W2:Y:S01]  /*32060*/  LDL.LU R5, [R1+0x4] ;  /* 0x0000040001057983 */ /* 0x000ea20000300800 */
[----:B------:R-:W-:Y:S01]  /*32070*/  MOV R6, R23 ;  /* 0x0000001700067202 */ /* 0x000fe20000000f00 */
[----:B------:R-:W-:-:S05]  /*32080*/  IMAD.MOV.U32 R7, RZ, RZ, R22 ;  /* 0x000000ffff077224 */ /* 0x000fca00078e0016 */
[----:B------:R-:W-:Y:S01]  /*32090*/  STL.64 [R1+0x2d60], R6 ;  /* 0x002d600601007387 */ /* 0x000fe20000100a00 */
[----:B---3--:R-:W-:Y:S03]  /*320a0*/  HMMA.16816.F32 R12, R16, R8, R12 ;  /* 0x00000008100c723c */ /* 0x008fe6000000180c */
[----:B--2---:R0:W-:Y:S02]  /*320b0*/  STL.64 [R1+0x2d58], R4 ;  /* 0x002d580401007387 */ /* 0x0041e40000100a00 */
[----:B0-----:R-:W-:Y:S02]  /*320c0*/  MOV R4, R11 ;  /* 0x0000000b00047202 */ /* 0x001fe40000000f00 */
[----:B------:R-:W-:-:S05]  /*320d0*/  MOV R5, R10 ;  /* 0x0000000a00057202 */ /* 0x000fca0000000f00 */
[----:B------:R0:W-:Y:S02]  /*320e0*/  STL.64 [R1+0x2d78], R4 ;  /* 0x002d780401007387 */ /* 0x0001e40000100a00 */
[----:B0-----:R-:W-:Y:S02]  /*320f0*/  MOV R4, R3 ;  /* 0x0000000300047202 */ /* 0x001fe40000000f00 */
[----:B------:R-:W2:Y:S04]  /*32100*/  LDL.LU R3, [R1+0x2d98] ;  /* 0x002d980001037983 */ /* 0x000ea80000300800 */
[----:B------:R0:W-:Y:S04]  /*32110*/  STL.64 [R1+0x50], R12 ;  /* 0x0000500c01007387 */ /* 0x0001e80000100a00 */
[----:B------:R1:W-:Y:S04]  /*32120*/  STL.64 [R1+0x58], R14 ;  /* 0x0000580e01007387 */ /* 0x0003e80000100a00 */
[----:B0-----:R-:W4:Y:S02]  /*32130*/  LDL.LU.64 R12, [R1+0x2d90] ;  /* 0x002d9000010c7983 */ /* 0x001f240000300a00 */
[----:B----4-:R-:W-:Y:S01]  /*32140*/  HMMA.16816.F32 R16, R16, R12, R24 ;  /* 0x0000000c1010723c */ /* 0x010fe20000001818 */
[----:B------:R-:W-:Y:S01]  /*32150*/  MOV R25, R12 ;  /* 0x0000000c00197202 */ /* 0x000fe20000000f00 */
[----:B------:R-:W-:-:S15]  /*32160*/  IMAD.MOV.U32 R24, RZ, RZ, R13 ;  /* 0x000000ffff187224 */ /* 0x000fde00078e000d */
[----:B------:R-:W-:Y:S02]  /*32170*/  NOP ;  /* 0x0000000000007918 */ /* 0x000fe40000000000 */
[----:B------:R0:W-:Y:S04]  /*32180*/  STL.64 [R1+0x30], R16 ;  /* 0x0000301001007387 */ /* 0x0001e80000100a00 */
[----:B------:R3:W-:Y:S04]  /*32190*/  STL.64 [R1+0x38], R18 ;  /* 0x0000381201007387 */ /* 0x0007e80000100a00 */
[----:B-1----:R-:W4:Y:S04]  /*321a0*/  LDL.LU.64 R14, [R1+0x2d88] ;  /* 0x002d8800010e7983 */ /* 0x002f280000300a00 */
[----:B------:R-:W4:Y:S01]  /*321b0*/  LDL.LU.64 R12, [R1+0x2d80] ;  /* 0x002d8000010c7983 */ /* 0x000f220000300a00 */
[----:B------:R-:W-:Y:S01]  /*321c0*/  IMAD.MOV.U32 R5, RZ, RZ, R28 ;  /* 0x000000ffff057224 */ /* 0x000fe200078e001c */
[----:B------:R-:W-:-:S02]  /*321d0*/  MOV R6, R2 ;  /* 0x0000000200067202 */ /* 0x000fc40000000f00 */
[----:B------:R-:W-:Y:S01]  /*321e0*/  MOV R7, R0 ;  /* 0x0000000000077202 */ /* 0x000fe20000000f00 */
[----:B0-----:R-:W2:Y:S04]  /*321f0*/  LDL R17, [R1+0x138] ;  /* 0x0001380001117983 */ /* 0x001ea80000100800 */
[----:B---3--:R-:W3:Y:S02]  /*32200*/  LDL.LU R19, [R1+0x134] ;  /* 0x0001340001137983 */ /* 0x008ee40000300800 */
[----:B----4-:R-:W-:Y:S02]  /*32210*/  HMMA.16816.F32 R20, R12, R20, R4 ;  /* 0x000000140c14723c */ /* 0x010fe40000001804 */
[----:B------:R-:W4:-:S15]  /*32220*/  LDL.LU.64 R4, [R1+0x2d78] ;  /* 0x002d780001047983 */ /* 0x000f1e0000300a00 */
[----:B------:R-:W-:Y:S02]  /*32230*/  NOP ;  /* 0x0000000000007918 */ /* 0x000fe40000000000 */
[----:B------:R-:W-:Y:S04]  /*32240*/  STL.64 [R1+0x80], R20 ;  /* 0x0000801401007387 */ /* 0x000fe80000100a00 */
[----:B------:R0:W-:Y:S04]  /*32250*/  STL.64 [R1+0x88], R22 ;  /* 0x0000881601007387 */ /* 0x0001e80000100a00 */
[----:B0-----:R-:W4:Y:S04]  /*32260*/  LDL.LU.64 R22, [R1+0x2d70] ;  /* 0x002d700001167983 */ /* 0x001f280000300a00 */
[----:B------:R-:W4:Y:S04]  /*32270*/  LDL.LU.64 R20, [R1+0x2d68] ;  /* 0x002d680001147983 */ /* 0x000f280000300a00 */
[----:B------:R-:W2:Y:S01]  /*32280*/  LDL.LU.64 R6, [R1+0x2d60] ;  /* 0x002d600001067983 */ /* 0x000ea20000300a00 */
[C---:B----4-:R-:W-:Y:S03]  /*32290*/  HMMA.16816.F32 R20, R12.reuse, R4, R20 ;  /* 0x000000040c14723c */ /* 0x050fe60000001814 */
[----:B------:R-:W2:Y:S05]  /*322a0*/  LDL.LU.64 R4, [R1+0x2d58] ;  /* 0x002d580001047983 */ /* 0x000eaa0000300a00 */
[----:B--2---:R-:W-:Y:S01]  /*322b0*/  HMMA.16816.F32 R8, R12, R8, R4 ;  /* 0x000000080c08723c */ /* 0x004fe20000001804 */
[----:B------:R-:W2:Y:S04]  /*322c0*/  LDL.LU.64 R6, [R1+0x2d50] ;  /* 0x002d500001067983 */ /* 0x000ea80000300a00 */
[----:B------:R-:W2:-:S14]  /*322d0*/  LDL.LU.64 R4, [R1+0x2d48] ;  /* 0x002d480001047983 */ /* 0x000e9c0000300a00 */
[----:B------:R-:W-:Y:S02]  /*322e0*/  MOV R28, R9 ;  /* 0x00000009001c7202 */ /* 0x000fe40000000f00 */
[----:B------:R-:W-:Y:S01]  /*322f0*/  MOV R2, R10 ;  /* 0x0000000a00027202 */ /* 0x000fe20000000f00 */
[----:B------:R-:W-:Y:S01]  /*32300*/  STL [R1+0x90], R8 ;  /* 0x0000900801007387 */ /* 0x000fe20000100800 */
[----:B------:R-:W-:-:S03]  /*32310*/  MOV R0, R11 ;  /* 0x0000000b00007202 */ /* 0x000fc60000000f00 */
[----:B---3--:R-:W0:Y:S04]  /*32320*/  LDSM.16.MT88.4 R8, [R19+UR6+0x27800] ;  /* 0x027800061308783b */ /* 0x008e280008004200 */
[----:B------:R-:W-:Y:S04]  /*32330*/  STL [R1+0x2cf8], R2 ;  /* 0x002cf80201007387 */ /* 0x000fe80000100800 */
[----:B------:R-:W-:Y:S04]  /*32340*/  STL [R1+0x2cf4], R28 ;  /* 0x002cf41c01007387 */ /* 0x000fe80000100800 */
[----:B------:R-:W-:Y:S04]  /*32350*/  STL [R1+0x2cf0], R0 ;  /* 0x002cf00001007387 */ /* 0x000fe80000100800 */
[----:B------:R1:W-:Y:S04]  /*32360*/  STL [R1+0x2d0c], R19 ;  /* 0x002d0c1301007387 */ /* 0x0003e80000100800 */
[----:B------:R-:W2:Y:S01]  /*32370*/  LDL.LU R18, [R1+0xc8] ;  /* 0x0000c80001127983 */ /* 0x000ea20000300800 */
[----:B-1----:R-:W-:-:S03]  /*32380*/  IMAD.MOV.U32 R19, RZ, RZ, R3 ;  /* 0x000000ffff137224 */ /* 0x002fc600078e0003 */
[----:B------:R-:W3:Y:S04]  /*32390*/  LDL.LU R3, [R1+0x2d40] ;  /* 0x002d400001037983 */ /* 0x000ee80000300800 */
[----:B0-----:R0:W-:Y:S04]  /*323a0*/  STL.64 [R1+0x2cb0], R10 ;  /* 0x002cb00a01007387 */ /* 0x0011e80000100a00 */
[----:B------:R1:W-:Y:S04]  /*323b0*/  STL.64 [R1+0x2ca8], R8 ;  /* 0x002ca80801007387 */ /* 0x0003e80000100a00 */
[----:B0-----:R-:W4:Y:S01]  /*323c0*/  LDL.LU R10, [R1+0x118] ;  /* 0x00011800010a7983 */ /* 0x001f220000300800 */
[----:B-1----:R-:W-:-:S02]  /*323d0*/  MOV R8, R25 ;  /* 0x0000001900087202 */ /* 0x002fc40000000f00 */
[----:B------:R-:W-:Y:S02]  /*323e0*/  MOV R9, R24 ;  /* 0x0000001800097202 */ /* 0x000fe40000000f00 */
[----:B---3--:R-:W0:Y:S04]  /*323f0*/  LDSM.16.M88.4 R24, [R3+UR6+0x8380] ;  /* 0x008380060318783b */ /* 0x008e280008000200 */
[----:B----4-:R-:W-:Y:S04]  /*32400*/  STL [R1+0x2cfc], R10 ;  /* 0x002cfc0a01007387 */ /* 0x010fe80000100800 */
[----:B------:R-:W3:Y:S04]  /*32410*/  LDL.LU R11, [R1+0x11c] ;  /* 0x00011c00010b7983 */ /* 0x000ee80000300800 */
[----:B---3--:R-:W-:Y:S04]  /*32420*/  STL [R1+0x2d00], R11 ;  /* 0x002d000b01007387 */ /* 0x008fe80000100800 */
[----:B0-----:R-:W-:Y:S04]  /*32430*/  STL.64 [R1], R24 ;  /* 0x0000001801007387 */ /* 0x001fe80000100a00 */
[----:B------:R0:W-:Y:S04]  /*32440*/  STL.64 [R1+0x8], R26 ;  /* 0x0000081a01007387 */ /* 0x0001e80000100a00 */
[----:B0-----:R-:W3:Y:S04]  /*32450*/  LDL.LU.64 R26, [R1+0x2d38] ;  /* 0x002d3800011a7983 */ /* 0x001ee80000300a00 */
[----:B------:R-:W3:Y:S02]  /*32460*/  LDL.LU.64 R24, [R1+0x2d30] ;  /* 0x002d300001187983 */ /* 0x000ee40000300a00 */
[----:B---3--:R-:W-:Y:S02]  /*32470*/  HMMA.16816.F32 R8, R12, R8, R24 ;  /* 0x000000080c08723c */ /* 0x008fe40000001818 */
[----:B------:R-:W2:Y:S04]  /*32480*/  LDL.LU.64 R26, [R1+0x2d28] ;  /* 0x002d2800011a7983 */ /* 0x000ea80000300a00 */
[----:B------:R-:W2:Y:S04]  /*32490*/  LDL.LU.64 R24, [R1+0x2d20] ;  /* 0x002d200001187983 */ /* 0x000ea80000300a00 */
[----:B------:R-:W0:Y:S09]  /*324a0*/  LDSM.16.MT88.4 R12, [R17+UR6+0x27800] ;  /* 0x02780006110c783b */ /* 0x000e320008004200 */
[----:B------:R-:W-:Y:S01]  /*324b0*/  IMAD.MOV.U32 R0, RZ, RZ, R9 ;  /* 0x000000ffff007224 */ /* 0x000fe200078e0009 */
[----:B------:R-:W-:Y:S01]  /*324c0*/  MOV R28, R8 ;  /* 0x00000008001c7202 */ /* 0x000fe20000000f00 */
[----:B------:R-:W-:Y:S04]  /*324d0*/  STL.64 [R1+0x78], R10 ;  /* 0x0000780a01007387 */ /* 0x000fe80000100a00 */
[----:B------:R-:W-:Y:S04]  /*324e0*/  STL [R1+0x2d08], R0 ;  /* 0x002d080001007387 */ /* 0x000fe80000100800 */
[----:B------:R-:W-:Y:S04]  /*324f0*/  STL [R1+0x2d04], R28 ;  /* 0x002d041c01007387 */ /* 0x000fe80000100800 */
[----:B0-----:R-:W-:Y:S04]  /*32500*/  STL [R1+0x2ca4], R12 ;  /* 0x002ca40c01007387 */ /* 0x001fe80000100800 */
[----:B------:R-:W-:Y:S04]  /*32510*/  STL [R1+0x2ca0], R13 ;  /* 0x002ca00d01007387 */ /* 0x000fe80000100800 */
[----:B------:R0:W-:Y:S04]  /*32520*/  STL [R1+0x2c9c], R14 ;  /* 0x002c9c0e01007387 */ /* 0x0001e80000100800 */
[----:B------:R1:W-:Y:S04]  /*32530*/  STL [R1+0x2c98], R15 ;  /* 0x002c980f01007387 */ /* 0x0003e80000100800 */
[----:B0-----:R-:W3:Y:S04]  /*32540*/  LDL.LU R14, [R1+0xe8] ;  /* 0x0000e800010e7983 */ /* 0x001ee80000300800 */
[----:B-1----:R-:W3:Y:S01]  /*32550*/  LDL.LU R15, [R1+0xec] ;  /* 0x0000ec00010f7983 */ /* 0x002ee20000300800 */
[----:B--2---:R-:W-:-:S15]  /*32560*/  HMMA.16816.F32 R4, R24, R18, R4 ;  /* 0x000000121804723c */ /* 0x004fde0000001804 */
[----:B------:R-:W-:-:S04]  /*32570*/  NOP ;  /* 0x0000000000007918 */ /* 0x000fc80000000000 */
[----:B------:R-:W-:Y:S01]  /*32580*/  MOV R13, R6 ;  /* 0x00000006000d7202 */ /* 0x000fe20000000f00 */
[----:B------:R-:W-:Y:S01]  /*32590*/  STL.64 [R1+0x40], R4 ;  /* 0x0000400401007387 */ /* 0x000fe20000100a00 */
[----:B------:R-:W-:-:S03]  /*325a0*/  MOV R12, R7 ;  /* 0x00000007000c7202 */ /* 0x000fc60000000f00 */
[----:B------:R-:W0:Y:S02]  /*325b0*/  LDSM.16.M88.4 R4, [R3+UR6+0x380] ;  /* 0x000380060304783b */ /* 0x000e240008000200 */
[----:B0-----:R-:W-:Y:S02]  /*325c0*/  MOV R9, R4 ;  /* 0x0000000400097202 */ /* 0x001fe40000000f00 */
[----:B------:R-:W-:Y:S01]  /*325d0*/  STL.64 [R1+0xb8], R6 ;  /* 0x0000b80601007387 */ /* 0x000fe20000100a00 */
[----:B------:R-:W-:-:S03]  /*325e0*/  IMAD.MOV.U32 R8, RZ, RZ, R5 ;  /* 0x000000ffff087224 */ /* 0x000fc600078e0005 */
[----:B------:R-:W0:Y:S02]  /*325f0*/  LDSM.16.M88.4 R4, [R3+UR6+0x10380] ;  /* 0x010380060304783b */ /* 0x000e240008000200 */
[----:B0-----:R-:W-:Y:S02]  /*32600*/  MOV R0, R4 ;  /* 0x0000000400007202 */ /* 0x001fe40000000f00 */
[----:B------:R-:W-:Y:S01]  /*32610*/  STL.64 [R1+0x18], R6 ;  /* 0x0000180601007387 */ /* 0x000fe20000100a00 */
[----:B------:R-:W-:-:S03]  /*32620*/  MOV R28, R5 ;  /* 0x00000005001c7202 */ /* 0x000fc60000000f00 */
[----:B------:R-:W0:Y:S04]  /*32630*/  LDSM.16.M88.4 R4, [R3+UR6+0x18380] ;  /* 0x018380060304783b */ /* 0x000e280008000200 */
[----:B0-----:R-:W-:Y:S04]  /*32640*/  STL.64 [R1+0xa0], R4 ;  /* 0x0000a00401007387 */ /* 0x001fe80000100a00 */
[----:B------:R0:W-:Y:S04]  /*32650*/  STL.64 [R1+0xa8], R6 ;  /* 0x0000a80601007387 */ /* 0x0001e80000100a00 */
[----:B0-----:R-:W2:Y:S04]  /*32660*/  LDL.LU.64 R6, [R1+0x2d18] ;  /* 0x002d180001067983 */ /* 0x001ea80000300a00 */
[----:B------:R-:W2:Y:S02]  /*32670*/  LDL.LU.64 R4, [R1+0x2d10] ;  /* 0x002d100001047983 */ /* 0x000ea40000300a00 */
[----:B--2---:R-:W-:Y:S02]  /*32680*/  HMMA.16816.F32 R20, R4, R18, R20 ;  /* 0x000000120414723c */ /* 0x004fe40000001814 */
[----:B------:R-:W2:-:S15]  /*32690*/  LDL.LU R19, [R1+0x2d0c] ;  /* 0x002d0c0001137983 */ /* 0x000e9e0000300800 */
[----:B------:R-:W-:Y:S02]  /*326a0*/  NOP ;  /* 0x0000000000007918 */ /* 0x000fe40000000000 */
[----:B------:R-:W-:Y:S02]  /*326b0*/  MOV R3, R23 ;  /* 0x0000001700037202 */ /* 0x000fe40000000f00 */
[----:B------:R-:W4:Y:S04]  /*326c0*/  LDL.LU R23, [R1+0x138] ;  /* 0x0001380001177983 */ /* 0x000f280000300800 */
[----:B------:R-:W-:Y:S04]  /*326d0*/  STL.64 [R1+0x2ce8], R6 ;  /* 0x002ce80601007387 */ /* 0x000fe80000100a00 */
[----:B------:R0:W-:Y:S04]  /*326e0*/  STL.64 [R1+0x2ce0], R4 ;  /* 0x002ce00401007387 */ /* 0x0001e80000100a00 */
[----:B0-----:R-:W3:Y:S04]  /*326f0*/  LDL.LU R4, [R1+0x60] ;  /* 0x0000600001047983 */ /* 0x001ee80000300800 */
[----:B------:R-:W3:Y:S04]  /*32700*/  LDL.LU R5, [R1+0x64] ;  /* 0x0000640001057983 */ /* 0x000ee80000300800 */
[----:B------:R-:W3:Y:S04]  /*32710*/  LDL.LU R6, [R1+0x68] ;  /* 0x0000680001067983 */ /* 0x000ee80000300800 */
[----:B------:R-:W3:Y:S01]  /*32720*/  LDL.LU R7, [R1+0x6c] ;  /* 0x00006c0001077983 */ /* 0x000ee20000300800 */
[----:B------:R-:W-:Y:S01]  /*32730*/  MOV R11, R20 ;  /* 0x00000014000b7202 */ /* 0x000fe20000000f00 */
[----:B------:R-:W-:Y:S01]  /*32740*/  IMAD.MOV.U32 R10, RZ, RZ, R21 ;  /* 0x000000ffff0a7224 */ /* 0x000fe200078e0015 */
[----:B------:R-:W-:Y:S01]  /*32750*/  MOV R2, R22 ;  /* 0x0000001600027202 */ /* 0x000fe20000000f00 */
[----:B--2---:R-:W0:Y:S04]  /*32760*/  LDSM.16.MT88.4 R16, [R19+UR6+0x27c00] ;  /* 0x027c00061310783b */ /* 0x004e280008004200 */
[----:B----4-:R-:W1:Y:S01]  /*32770*/  LDSM.16.MT88.4 R20, [R23+UR6+0x27c00] ;  /* 0x027c00061714783b */ /* 0x010e620008004200 */
[----:B------:R-:W-:Y:S06]  /*32780*/  BAR.SYNC.DEFER_BLOCKING 0x0 ;  /* 0x0000000000007b1d */ /* 0x000fec0000010000 */
[----:B0-----:R-:W-:Y:S04]  /*32790*/  STL.64 [R1+0x2c18], R18 ;  /* 0x002c181201007387 */ /* 0x001fe80000100a00 */
[----:B------:R0:W-:Y:S02]  /*327a0*/  STL.64 [R1+0x2c10], R16 ;  /* 0x002c101001007387 */ /* 0x0001e40000100a00 */
[----:B0-----:R-:W-:Y:S01]  /*327b0*/  MOV R16, R0 ;  /* 0x0000000000107202 */ /* 0x001fe20000000f00 */
[----:B------:R-:W-:Y:S01]  /*327c0*/  IMAD.MOV.U32 R17, RZ, RZ, R28 ;  /* 0x000000ffff117224 */ /* 0x000fe200078e001c */
[----:B------:R-:W2:Y:S04]  /*327d0*/  LDL.LU R0, [R1+0x2d08] ;  /* 0x002d080001007983 */ /* 0x000ea80000300800 */
[----:B------:R-:W4:Y:S04]  /*327e0*/  LDL.LU R28, [R1+0x2d04] ;  /* 0x002d0400011c7983 */ /* 0x000f280000300800 */
[----:B------:R3:W-:Y:S02]  /*327f0*/  STL.64 [R1+0x2c78], R16 ;  /* 0x002c781001007387 */ /* 0x0007e40000100a00 */
[C---:B---3--:R-:W-:Y:S02]  /*32800*/  HMMA.16816.F32 R16, R24.reuse, R14, R4 ;  /* 0x0000000e1810723c */ /* 0x048fe40000001804 */
[----:B------:R-:W3:Y:S04]  /*32810*/  LDL.LU R4, [R1+0x30] ;  /* 0x0000300001047983 */ /* 0x000ee80000300800 */
[----:B------:R-:W3:Y:S04]  /*32820*/  LDL.LU R5, [R1+0x34] ;  /* 0x0000340001057983 */ /* 0x000ee80000300800 */
[----:B------:R-:W3:Y:S04]  /*32830*/  LDL.LU R6, [R1+0x38] ;  /* 0x0000380001067983 */ /* 0x000ee80000300800 */
[----:B------:R-:W3:Y:S05]  /*32840*/  LDL.LU R7, [R1+0x3c] ;  /* 0x00003c0001077983 */ /* 0x000eea0000300800 */
[----:B------:R-:W-:Y:S04]  /*32850*/  STL.64 [R1+0x2c90], R18 ;  /* 0x002c901201007387 */ /* 0x000fe80000100a00 */
[----:B------:R0:W-:Y:S04]  /*32860*/  STL.64 [R1+0x2c88], R16 ;  /* 0x002c881001007387 */ /* 0x0001e80000100a00 */
[----:B0-----:R-:W2:Y:S04]  /*32870*/  LDL.LU R16, [R1+0x50] ;  /* 0x0000500001107983 */ /* 0x001ea80000300800 */
[----:B------:R-:W2:Y:S04]  /*32880*/  LDL.LU R17, [R1+0x54] ;  /* 0x0000540001117983 */ /* 0x000ea80000300800 */
[----:B------:R-:W2:Y:S04]  /*32890*/  LDL.LU R18, [R1+0x58] ;  /* 0x0000580001127983 */ /* 0x000ea80000300800 */
[----:B------:R-:W2:Y:S04]  /*328a0*/  LDL.LU R19, [R1+0x5c] ;  /* 0x00005c0001137983 */ /* 0x000ea80000300800 */
[----:B------:R-:W-:Y:S04]  /*328b0*/  STL [R1+0x2c80], R29 ;  /* 0x002c801d01007387 */ /* 0x000fe80000100800 */
[----:B-1----:R0:W-:Y:S04]  /*328c0*/  STL.64 [R1+0x2c28], R22 ;  /* 0x002c281601007387 */ /* 0x0021e80000100a00 */
[----:B------:R1:W-:Y:S04]  /*328d0*/  STL.64 [R1+0x2c20], R20 ;  /* 0x002c201401007387 */ /* 0x0003e80000100a00 */
[----:B0-----:R-:W2:Y:S04]  /*328e0*/  LDL.LU R22, [R1+0x108] ;  /* 0x0001080001167983 */ /* 0x001ea80000300800 */
[----:B------:R-:W2:Y:S02]  /*328f0*/  LDL.LU R23, [R1+0x10c] ;  /* 0x00010c0001177983 */ /* 0x000ea40000300800 */
[----:B--2---:R-:W-:Y:S02]  /*32900*/  HMMA.16816.F32 R16, R24, R22, R16 ;  /* 0x000000161810723c */ /* 0x004fe40000001810 */
[----:B------:R0:W-:Y:S04]  /*32910*/  STL.64 [R1+0x2cd8], R22 ;  /* 0x002cd81601007387 */ /* 0x0001e80000100a00 */
[----:B-1----:R-:W2:-:S13]  /*32920*/  LDL.LU R20, [R1+0x80] ;  /* 0x0000800001147983 */ /* 0x002e9a0000300800 */
[----:B------:R1:W-:Y:S04]  /*32930*/  STL.64 [R1+0x50], R16 ;  /* 0x0000501001007387 */ /* 0x0003e80000100a00 */
[----:B------:R1:W-:Y:S04]  /*32940*/  STL.64 [R1+0x58], R18 ;  /* 0x0000581201007387 */ /* 0x0003e80000100a00 */
[----:B------:R-:W2:Y:S04]  /*32950*/  LDL.LU R21, [R1+0x84] ;  /* 0x0000840001157983 */ /* 0x000ea80000300800 */
[----:B0-----:R-:W2:Y:S04]  /*32960*/  LDL.LU R22, [R1+0x88] ;  /* 0x0000880001167983 */ /* 0x001ea80000300800 */
[----:B------:R-:W2:Y:S01]  /*32970*/  LDL.LU R23, [R1+0x8c] ;  /* 0x00008c0001177983 */ /* 0x000ea20000300800 */
[----:B-1----:R-:W-:-:S02]  /*32980*/  MOV R16, R11 ;  /* 0x0000000b00107202 */ /* 0x002fc40000000f00 */
[----:B------:R-:W-:Y:S01]  /*32990*/  MOV R18, R2 ;  /* 0x0000000200127202 */ /* 0x000fe20000000f00 */
[----:B------:R-:W-:Y:S01]  /*329a0*/  IMAD.MOV.U32 R19, RZ, RZ, R3 ;  /* 0x000000ffff137224 */ /* 0x000fe200078e0003 */
[----:B------:R-:W-:Y:S01]  /*329b0*/  MOV R17, R10 ;  /* 0x0000000a00117202 */ /* 0x000fe20000000f00 */
[----:B------:R-:W3:Y:S04]  /*329c0*/  LDL.LU R11, [R1+0x2d00] ;  /* 0x002d0000010b7983 */ /* 0x000ee80000300800 */
[----:B------:R-:W3:Y:S04]  /*329d0*/  LDL.LU R10, [R1+0x2cfc] ;  /* 0x002cfc00010a7983 */ /* 0x000ee80000300800 */
[----:B------:R-:W2:Y:S04]  /*329e0*/  LDL.LU R2, [R1+0x2cf8] ;  /* 0x002cf80001027983 */ /* 0x000ea80000300800 */
[----:B------:R-:W-:Y:S04]  /*329f0*/  STL.64 [R1+0x2cc0], R18 ;  /* 0x002cc01201007387 */ /* 0x000fe80000100a00 */
[----:B------:R4:W-:Y:S02]  /*32a00*/  STL.64 [R1+0x2cb8], R16 ;  /* 0x002cb81001007387 */ /* 0x0009e40000100a00 */
[----:B----4-:R-:W-:-:S02]  /*32a10*/  MOV R16, R28 ;  /* 0x0000001c00107202 */ /* 0x010fc40000000f00 */
[----:B------:R-:W-:Y:S01]  /*32a20*/  MOV R17, R0 ;  /* 0x0000000000117202 */ /* 0x000fe20000000f00 */
[----:B------:R-:W4:Y:S04]  /*32a30*/  LDL.LU R28, [R1+0x2cf4] ;  /* 0x002cf400011c7983 */ /* 0x000f280000300800 */
[----:B------:R-:W2:Y:S04]  /*32a40*/  LDL.LU R0, [R1+0x2cf0] ;  /* 0x002cf00001007983 */ /* 0x000ea80000300800 */
[----:B------:R-:W2:Y:S04]  /*32a50*/  LDL.LU R18, [R1+0x78] ;  /* 0x0000780001127983 */ /* 0x000ea80000300800 */
[----:B------:R-:W2:Y:S01]  /*32a60*/  LDL.LU R19, [R1+0x7c] ;  /* 0x00007c0001137983 */ /* 0x000ea20000300800 */
[----:B---3--:R-:W-:Y:S03]  /*32a70*/  HMMA.16816.F32 R24, R24, R10, R4 ;  /* 0x0000000a1818723c */ /* 0x008fe60000001804 */
[----:B--2---:R-:W-:Y:S04]  /*32a80*/  STL.64 [R1+0x2cd0], R18 ;  /* 0x002cd01201007387 */ /* 0x004fe80000100a00 */
[----:B------:R0:W-:Y:S04]  /*32a90*/  STL.64 [R1+0x2cc8], R16 ;  /* 0x002cc81001007387 */ /* 0x0001e80000100a00 */
[----:B0-----:R-:W2:Y:S04]  /*32aa0*/  LDL.LU R16, [R1+0x90] ;  /* 0x0000900001107983 */ /* 0x001ea80000300800 */
[----:B------:R-:W3:Y:S04]  /*32ab0*/  LDL.LU.64 R6, [R1+0x2ce8] ;  /* 0x002ce80001067983 */ /* 0x000ee80000300a00 */
[----:B------:R-:W3:Y:S01]  /*32ac0*/  LDL.LU.64 R4, [R1+0x2ce0] ;  /* 0x002ce00001047983 */ /* 0x000ee20000300a00 */
[----:B----4-:R-:W-:-:S02]  /*32ad0*/  MOV R17, R28 ;  /* 0x0000001c00117202 */ /* 0x010fc40000000f00 */
[----:B------:R-:W-:Y:S02]  /*32ae0*/  MOV R29, R24 ;  /* 0x00000018001d7202 */ /* 0x000fe40000000f00 */
[----:B------:R-:W-:Y:S01]  /*32af0*/  MOV R28, R25 ;  /* 0x00000019001c7202 */ /* 0x000fe20000000f00 */
[----:B------:R-:W4:Y:S04]  /*32b00*/  LDL.LU R24, [R1+0x40] ;  /* 0x0000400001187983 */ /* 0x000f280000300800 */
[----:B------:R-:W4:Y:S01]  /*32b10*/  LDL.LU R25, [R1+0x44] ;  /* 0x0000440001197983 */ /* 0x000f220000300800 */
[----:B---3--:R-:W-:-:S15]  /*32b20*/  HMMA.16816.F32 R20, R4, R14, R20 ;  /* 0x0000000e0414723c */ /* 0x008fde0000001814 */
[----:B------:R-:W-:-:S04]  /*32b30*/  NOP ;  /* 0x0000000000007918 */ /* 0x000fc80000000000 */
[----:B------:R-:W-:Y:S02]  /*32b40*/  MOV R14, R22 ;  /* 0x00000016000e7202 */ /* 0x000fe40000000f00 */
[----:B------:R-:W-:Y:S02]  /*32b50*/  MOV R15, R23 ;  /* 0x00000017000f7202 */ /* 0x000fe40000000f00 */
[----:B------:R-:W2:Y:S01]  /*32b60*/  LDL.LU.64 R22, [R1+0x2cd8] ;  /* 0x002cd80001167983 */ /* 0x000ea20000300a00 */
[----:B------:R-:W-:Y:S01]  /*32b70*/  IMAD.MOV.U32 R18, RZ, RZ, R2 ;  /* 0x000000ffff127224 */ /* 0x000fe200078e0002 */
[----:B------:R-:W-:Y:S01]  /*32b80*/  MOV R19, R0 ;  /* 0x0000000000137202 */ /* 0x000fe20000000f00 */
[----:B------:R-:W-:Y:S01]  /*32b90*/  IMAD.MOV.U32 R2, RZ, RZ, R26 ;  /* 0x000000ffff027224 */ /* 0x000fe200078e001a */
[----:B------:R-:W-:Y:S02]  /*32ba0*/  MOV R0, R27 ;  /* 0x0000001b00007202 */ /* 0x000fe40000000f00 */
[----:B------:R-:W-:-:S02]  /*32bb0*/  MOV R26, R13 ;  /* 0x0000000d001a7202 */ /* 0x000fc40000000f00 */
[----:B------:R-:W-:Y:S01]  /*32bc0*/  MOV R27, R12 ;  /* 0x0000000c001b7202 */ /* 0x000fe20000000f00 */
[----:B------:R-:W-:Y:S01]  /*32bd0*/  IMAD.MOV.U32 R12, RZ, RZ, R20 ;  /* 0x000000ffff0c7224 */ /* 0x000fe200078e0014 */
[----:B------:R-:W-:Y:S02]  /*32be0*/  MOV R13, R21 ;  /* 0x00000015000d7202 */ /* 0x000fe40000000f00 */
[----:B--2---:R-:W-:Y:S01]  /*32bf0*/  HMMA.16816.F32 R20, R4, R22, R16 ;  /* 0x000000160414723c */ /* 0x004fe20000001810 */
[----:B------:R-:W2:Y:S04]  /*32c00*/  LDL.LU.64 R18, [R1+0x2cd0] ;  /* 0x002cd00001127983 */ /* 0x000ea80000300a00 */
[----:B------:R-:W2:-:S14]  /*32c10*/  LDL.LU.64 R16, [R1+0x2cc8] ;  /* 0x002cc80001107983 */ /* 0x000e9c0000300a00 */
[----:B------:R-:W-:Y:S04]  /*32c20*/  STL.64 [R1+0x2c38], R22 ;  /* 0x002c381601007387 */ /* 0x000fe80000100a00 */
[----:B------:R0:W-:Y:S02]  /*32c30*/  STL.64 [R1+0x2c30], R20 ;  /* 0x002c301401007387 */ /* 0x0001e40000100a00 */
[----:B0-----:R-:W-:Y:S01]  /*32c40*/  IMAD.MOV.U32 R20, RZ, RZ, R9 ;  /* 0x000000ffff147224 */ /* 0x001fe200078e0009 */
[----:B------:R-:W-:Y:S01]  /*32c50*/  MOV R21, R8 ;  /* 0x0000000800157202 */ /* 0x000fe20000000f00 */
[----:B--2---:R-:W-:Y:S01]  /*32c60*/  HMMA.16816.F32 R4, R4, R10, R16 ;  /* 0x0000000a0404723c */ /* 0x004fe20000001810 */
[----:B------:R-:W2:Y:S04]  /*32c70*/  LDL.LU.64 R18, [R1+0x2cc0] ;  /* 0x002cc00001127983 */ /* 0x000ea80000300a00 */
[----:B------:R-:W2:Y:S04]  /*32c80*/  LDL.LU.64 R16, [R1+0x2cb8] ;  /* 0x002cb80001107983 */ /* 0x000ea80000300a00 */
[----:B------:R-:W4:Y:S04]  /*32c90*/  LDL.LU.64 R10, [R1+0x2cb0] ;  /* 0x002cb000010a7983 */ /* 0x000f280000300a00 */
[----:B------:R-:W4:Y:S06]  /*32ca0*/  LDL.LU.64 R8, [R1+0x2ca8] ;  /* 0x002ca80001087983 */ /* 0x000f2c0000300a00 */
[----:B------:R0:W-:Y:S04]  /*32cb0*/  STL [R1+0xc0], R4 ;  /* 0x0000c00401007387 */ /* 0x0001e80000100800 */
[----:B------:R-:W-:Y:S01]  /*32cc0*/  STL.64 [R1+0xc8], R6 ;  /* 0x0000c80601007387 */ /* 0x000fe20000100a00 */
[----:B------:R-:W-:-:S03]  /*32cd0*/  MOV R3, R5 ;  /* 0x0000000500037202 */ /* 0x000fc60000000f00 */
[----:B0-----:R-:W4:Y:S04]  /*32ce0*/  LDL.LU R4, [R1] ;  /* 0x0000000001047983 */ /* 0x001f280000300800 */
[----:B------:R-:W4:Y:S02]  /*32cf0*/  LDL.LU R5, [R1+0x4] ;  /* 0x0000040001057983 */ /* 0x000f240000300800 */
[----:B----4-:R-:W-:-:S15]  /*32d00*/  HMMA.16816.F32 R24, R8, R4, R24 ;  /* 0x000000040818723c */ /* 0x010fde0000001818 */
[----:B------:R-:W-:-:S04]  /*32d10*/  NOP ;  /* 0x0000000000007918 */ /* 0x000fc80000000000 */
[----:B------:R0:W-:Y:S04]  /*32d20*/  STL.64 [R1+0x2c48], R26 ;  /* 0x002c481a01007387 */ /* 0x0001e80000100a00 */
[----:B------:R1:W-:Y:S01]  /*32d30*/  STL.64 [R1+0x2c40], R24 ;  /* 0x002c401801007387 */ /* 0x0003e20000100a00 */
[----:B0-----:R-:W-:Y:S02]  /*32d40*/  MOV R26, R14 ;  /* 0x0000000e001a7202 */ /* 0x001fe40000000f00 */
[----:B-1----:R-:W-:Y:S02]  /*32d50*/  MOV R24, R12 ;  /* 0x0000000c00187202 */ /* 0x002fe40000000f00 */
[----:B------:R-:W-:Y:S01]  /*32d60*/  MOV R27, R15 ;  /* 0x0000000f001b7202 */ /* 0x000fe20000000f00 */
[----:B------:R-:W2:Y:S01]  /*32d70*/  LDL.LU R12, [R1+0x2ca4] ;  /* 0x002ca400010c7983 */ /* 0x000ea20000300800 */
[----:B------:R-:W-:-:S03]  /*32d80*/  IMAD.MOV.U32 R25, RZ, RZ, R13 ;  /* 0x000000ffff197224 */ /* 0x000fc600078e000d */
[----:B------:R-:W2:Y:S04]  /*32d90*/  LDL.LU R13, [R1+0x2ca0] ;  /* 0x002ca000010d7983 */ /* 0x000ea80000300800 */
[----:B------:R-:W2:Y:S04]  /*32da0*/  LDL.LU R14, [R1+0x2c9c] ;  /* 0x002c9c00010e7983 */ /* 0x000ea80000300800 */
[----:B------:R-:W2:Y:S04]  /*32db0*/  LDL.LU R15, [R1+0x2c98] ;  /* 0x002c9800010f7983 */ /* 0x000ea80000300800 */
[----:B------:R-:W-:Y:S04]  /*32dc0*/  STL.64 [R1+0x2c58], R26 ;  /* 0x002c581a01007387 */ /* 0x000fe80000100a00 */
[----:B------:R0:W-:Y:S04]  /*32dd0*/  STL.64 [R1+0x2c50], R24 ;  /* 0x002c501801007387 */ /* 0x0001e80000100a00 */
[----:B0-----:R-:W3:Y:S01]  /*32de0*/  LDL.LU.64 R24, [R1+0xa0] ;  /* 0x0000a00001187983 */ /* 0x001ee20000300a00 */
[----:B--2---:R-:W-:Y:S03]  /*32df0*/  HMMA.16816.F32 R4, R12, R4, R16 ;  /* 0x000000040c04723c */ /* 0x004fe60000001810 */
[----:B---3--:R0:W-:Y:S04]  /*32e00*/  STL.64 [R1+0x2c70], R24 ;  /* 0x002c701801007387 */ /* 0x0081e80000100a00 */
[----:B0-----:R-:W2:Y:S04]  /*32e10*/  LDL.LU R24, [R1+0x50] ;  /* 0x0000500001187983 */ /* 0x001ea80000300800 */
[----:B------:R-:W2:Y:S04]  /*32e20*/  LDL.LU R25, [R1+0x54] ;  /* 0x0000540001197983 */ /* 0x000ea80000300800 */
[----:B------:R-:W2:Y:S04]  /*32e30*/  LDL.LU R26, [R1+0x58] ;  /* 0x00005800011a7983 */ /* 0x000ea80000300800 */
[----:B------:R-:W2:Y:S04]  /*32e40*/  LDL.LU R27, [R1+0x5c] ;  /* 0x00005c00011b7983 */ /* 0x000ea80000300800 */
[----:B------:R-:W3:Y:S04]  /*32e50*/  LDL.LU.64 R18, [R1+0x2c90] ;  /* 0x002c900001127983 */ /* 0x000ee80000300a00 */
[----:B------:R-:W3:Y:S04]  /*32e60*/  LDL.LU.64 R16, [R1+0x2c88] ;  /* 0x002c880001107983 */ /* 0x000ee80000300a00 */
[----:B------:R-:W-:Y:S04]  /*32e70*/  STL.64 [R1+0x2c68], R14 ;  /* 0x002c680e01007387 */ /* 0x000fe80000100a00 */
[----:B------:R0:W-:Y:S02]  /*32e80*/  STL.64 [R1+0x2c60], R12 ;  /* 0x002c600c01007387 */ /* 0x0001e40000100a00 */
[----:B0-----:R-:W-:-:S02]  /*32e90*/  MOV R12, R29 ;  /* 0x0000001d000c7202 */ /* 0x001fc40000000f00 */
[----:B------:R-:W4:Y:S01]  /*32ea0*/  LDL.LU R29, [R1+0x2c80] ;  /* 0x002c8000011d7983 */ /* 0x000f220000300800 */
[----:B---3--:R-:W-:-:S15]  /*32eb0*/  HMMA.16816.F32 R16, R8, R20, R16 ;  /* 0x000000140810723c */ /* 0x008fde0000001810 */
[----:B------:R-:W-:-:S04]  /*32ec0*/  NOP ;  /* 0x0000000000007918 */ /* 0x000fc80000000000 */
[----:B------:R0:W-:Y:S04]  /*32ed0*/  STL.64 [R1+0x70], R16 ;  /* 0x0000701001007387 */ /* 0x0001e80000100a00 */
[----:B------:R-:W-:Y:S04]  /*32ee0*/  STL.64 [R1+0x78], R18 ;  /* 0x0000781201007387 */ /* 0x000fe80000100a00 */
[----:B0-----:R-:W2:Y:S02]  /*32ef0*/  LDL.LU.64 R16, [R1+0x2c78] ;  /* 0x002c780001107983 */ /* 0x001ea40000300a00 */
[----:B--2---:R-:W-:-:S15]  /*32f00*/  HMMA.16816.F32 R24, R8, R16, R24 ;  /* 0x000000100818723c */ /* 0x004fde0000001818 */
[----:B------:R-:W-:-:S04]  /*32f10*/  NOP ;  /* 0x0000000000007918 */ /* 0x000fc80000000000 */
[----:B------:R0:W-:Y:S04]  /*32f20*/  STL.64 [R1+0x40], R24 ;  /* 0x0000401801007387 */ /* 0x0001e80000100a00 */
[----:B------:R1:W-:Y:S04]  /*32f30*/  STL [R1+0x48], R26 ;  /* 0x0000481a01007387 */ /* 0x0003e80000100800 */
[----:B0-----:R-:W2:Y:S01]  /*32f40*/  LDL.LU.64 R24, [R1+0x2c70] ;  /* 0x002c700001187983 */ /* 0x001ea20000300a00 */
[----:B------:R-:W-:Y:S01]  /*32f50*/  IMAD.MOV.U32 R13, RZ, RZ, R28 ;  /* 0x000000ffff0d7224 */ /* 0x000fe200078e001c */
[----:B------:R-:W-:-:S02]  /*32f60*/  MOV R14, R2 ;  /* 0x00000002000e7202 */ /* 0x000fc40000000f00 */
[----:B------:R-:W-:Y:S02]  /*32f70*/  MOV R15, R0 ;  /* 0x00000000000f7202 */ /* 0x000fe40000000f00 */
[----:B------:R-:W-:-:S05]  /*32f80*/  MOV R28, R27 ;  /* 0x0000001b001c7202 */ /* 0x000fca0000000f00 */
[----:B--2---:R-:W-:Y:S01]  /*32f90*/  HMMA.16816.F32 R8, R8, R24, R12 ;  /* 0x000000180808723c */ /* 0x004fe2000000180c */
[----:B------:R-:W2:Y:S04]  /*32fa0*/  LDL.LU.64 R14, [R1+0x2c68] ;  /* 0x002c6800010e7983 */ /* 0x000ea80000300a00 */
[----:B------:R-:W2:Y:S01]  /*32fb0*/  LDL.LU.64 R12, [R1+0x2c60] ;  /* 0x002c6000010c7983 */ /* 0x000ea20000300a00 */
[----:B------:R-:W-:Y:S01]  /*32fc0*/  IMAD.MOV.U32 R2, RZ, RZ, R24 ;  /* 0x000000ffff027224 */ /* 0x000fe200078e0018 */
[----:B------:R-:W-:-:S12]  /*32fd0*/  MOV R0, R25 ;  /* 0x0000001900007202 */ /* 0x000fd80000000f00 */
[----:B------:R-:W-:Y:S04]  /*32fe0*/  STL.64 [R1+0x50], R8 ;  /* 0x0000500801007387 */ /* 0x000fe80000100a00 */
[----:B------:R0:W-:Y:S04]  /*32ff0*/  STL.64 [R1+0x58], R10 ;  /* 0x0000580a01007387 */ /* 0x0001e80000100a00 */
[----:B-1----:R-:W2:Y:S04]  /*33000*/  LDL.LU.64 R26, [R1+0x2c58] ;  /* 0x002c5800011a7983 */ /* 0x002ea80000300a00 */
[----:B------:R-:W2:Y:S04]  /*33010*/  LDL.LU.64 R24, [R1+0x2c50] ;  /* 0x002c500001187983 */ /* 0x000ea80000300a00 */
[----:B0-----:R-:W3:Y:S04]  /*33020*/  LDL.LU R10, [R1+0x8] ;  /* 0x00000800010a7983 */ /* 0x001ee80000300800 */
[----:B------:R-:W3:Y:S01]  /*33030*/  LDL.LU R11, [R1+0xc] ;  /* 0x00000c00010b7983 */ /* 0x000ee20000300800 */
[----:B--2---:R-:W-:Y:S03]  /*33040*/  HMMA.16816.F32 R20, R12, R20, R24 ;  /* 0x000000140c14723c */ /* 0x004fe60000001818 */
[----:B------:R-:W3:Y:S04]  /*33050*/  LDL.LU.64 R26, [R1+0x2c48] ;  /* 0x002c4800011a7983 */ /* 0x000ee80000300a00 */
[----:B------:R-:W3:-:S12]  /*33060*/  LDL.LU.64 R24, [R1+0x2c40] ;  /* 0x002c400001187983 */ /* 0x000ed80000300a00 */
[----:B------:R-:W-:Y:S04]  /*33070*/  STL.64 [R1+0x60], R20 ;  /* 0x0000601401007387 */ /* 0x000fe80000100a00 */
[----:B------:R0:W-:Y:S04]  /*33080*/  STL.64 [R1+0x68], R22 ;  /* 0x0000681601007387 */ /* 0x0001e80000100a00 */
[----:B0-----:R-:W2:Y:S04]  /*33090*/  LDL.LU.64 R22, [R1+0x2c38] ;  /* 0x002c380001167983 */ /* 0x001ea80000300a00 */
[----:B------:R-:W2:Y:S02]  /*330a0*/  LDL.LU.64 R20, [R1+0x2c30] ;  /* 0x002c300001147983 */ /* 0x000ea40000300a00 */
[----:B--2---:R-:W-:Y:S02]  /*330b0*/  HMMA.16816.F32 R16, R12, R16, R20 ;  /* 0x000000100c10723c */ /* 0x004fe40000001814 */
[----:B------:R-:W2:Y:S04]  /*330c0*/  LDL.LU.64 R22, [R1+0x2c28] ;  /* 0x002c280001167983 */ /* 0x000ea80000300a00 */
[----:B------:R-:W2:-:S13]  /*330d0*/  LDL.LU.64 R20, [R1+0x2c20] ;  /* 0x002c200001147983 */ /* 0x000e9a0000300a00 */
[----:B------:R-:W-:Y:S04]  /*330e0*/  STL.64 [R1+0x30], R16 ;  /* 0x0000301001007387 */ /* 0x000fe80000100a00 */
[----:B------:R0:W-:Y:S04]  /*330f0*/  STL.64 [R1+0x38], R18 ;  /* 0x0000381201007387 */ /* 0x0001e80000100a00 */
[----:B0-----:R-:W3:Y:S04]  /*33100*/  LDL.LU.64 R18, [R1+0x2c18] ;  /* 0x002c180001127983 */ /* 0x001ee80000300a00 */
[----:B------:R-:W3:Y:S01]  /*33110*/  LDL.LU.64 R16, [R1+0x2c10] ;  /* 0x002c100001107983 */ /* 0x000ee20000300a00 */
[----:B----4-:R-:W-:Y:S01]  /*33120*/  LOP3.LUT R9, R29, 0x60, RZ, 0xc0, !PT ;  /* 0x000000601d097812 */ /* 0x010fe200078ec0ff */
[----:B---3--:R-:W-:Y:S02]  /*33130*/  HMMA.16816.F32 R24, R16, R10, R24 ;  /* 0x0000000a1018723c */ /* 0x008fe40000001818 */
[----:B------:R-:W-:Y:S04]  /*33140*/  STL.64 [R1+0x2c08], R18 ;  /* 0x002c081201007387 */ /* 0x000fe80000100a00 */
[----:B------:R0:W-:-:S13]  /*33150*/  STL.64 [R1+0x2c00], R16 ;  /* 0x002c001001007387 */ /* 0x0001da0000100a00 */
[----:B------:R1:W-:Y:S04]  /*33160*/  STL.64 [R1+0x20], R24 ;  /* 0x0000201801007387 */ /* 0x0003e80000100a00 */
[----:B------:R3:W-:Y:S04]  /*33170*/  STL.64 [R1+0x28], R26 ;  /* 0x0000281a01007387 */ /* 0x0007e80000100a00 */
[----:B0-----:R-:W4:Y:S04]  /*33180*/  LDL.LU R16, [R1+0xc0] ;  /* 0x0000c00001107983 */ /* 0x001f280000300800 */
[----:B------:R-:W4:Y:S04]  /*33190*/  LDL.LU R18, [R1+0xc8] ;  /* 0x0000c80001127983 */ /* 0x000f280000300800 */
[----:B------:R-:W4:Y:S01]  /*331a0*/  LDL.LU R19, [R1+0xcc] ;  /* 0x0000cc0001137983 */ /* 0x000f220000300800 */
[----:B------:R-:W-:-:S02]  /*331b0*/  MOV R17, R3 ;  /* 0x0000000300117202 */ /* 0x000fc40000000f00 */
[----:B------:R-:W-:-:S04]  /*331c0*/  SHF.L.U32 R3, R29, 0x1, RZ ;  /* 0x000000011d037819 */ /* 0x000fc800000006ff */
[----:B------:R-:W-:Y:S01]  /*331d0*/  LOP3.LUT R3, R3, 0x6, RZ, 0xc0, !PT ;  /* 0x0000000603037812 */ /* 0x000fe200078ec0ff */
[----:B-1----:R-:W4:Y:S04]  /*331e0*/  LDL.LU R24, [R1+0x40] ;  /* 0x0000400001187983 */ /* 0x002f280000300800 */
[----:B------:R-:W4:Y:S01]  /*331f0*/  LDL.LU R25, [R1+0x44] ;  /* 0x0000440001197983 */ /* 0x000f220000300800 */
[----:B------:R-:W-:-:S03]  /*33200*/  LEA.HI R3, R9, R3, RZ, 0x1e ;  /* 0x0000000309037211 */ /* 0x000fc600078ff0ff */
[----:B---3--:R-:W3:Y:S01]  /*33210*/  LDL.LU R26, [R1+0x48] ;  /* 0x00004800011a7983 */ /* 0x008ee20000300800 */
[----:B--2---:R-:W-:Y:S03]  /*33220*/  HMMA.16816.F32 R8, R20, R10, R4 ;  /* 0x0000000a1408723c */ /* 0x004fe60000001804 */
[----:B------:R-:W2:Y:S04]  /*33230*/  LDL.LU R7, [R1+0x20] ;  /* 0x0000200001077983 */ /* 0x000ea80000300800 */
[----:B------:R0:W-:Y:S04]  /*33240*/  STL.64 [R1+0x2bf8], R22 ;  /* 0x002bf81601007387 */ /* 0x0001e80000100a00 */
[----:B------:R-:W-:Y:S04]  /*33250*/  STL.64 [R1+0x2bf0], R20 ;  /* 0x002bf01401007387 */ /* 0x000fe80000100a00 */
[----:B0-----:R-:W2:Y:S04]  /*33260*/  LDL.LU.64 R22, [R1+0x18] ;  /* 0x0000180001167983 */ /* 0x001ea80000300a00 */
[----:B------:R-:W2:Y:S04]  /*33270*/  LDL.LU R4, [R1+0x28] ;  /* 0x0000280001047983 */ /* 0x000ea80000300800 */
[----:B------:R-:W-:Y:S04]  /*33280*/  STL.64 [R1+0x2be8], R10 ;  /* 0x002be80a01007387 */ /* 0x000fe80000100a00 */
[----:B------:R0:W-:Y:S02]  /*33290*/  STL.64 [R1+0x2be0], R8 ;  /* 0x002be00801007387 */ /* 0x0001e40000100a00 */
[----:B0-----:R-:W-:-:S02]  /*332a0*/  MOV R8, R2 ;  /* 0x0000000200087202 */ /* 0x001fc40000000f00 */
[----:B------:R-:W-:-:S07]  /*332b0*/  MOV R9, R0 ;  /* 0x0000000000097202 */ /* 0x000fce0000000f00 */
[----:B----4-:R-:W-:Y:S01]  /*332c0*/  HMMA.16816.F32 R12, R12, R8, R16 ;  /* 0x000000080c0c723c */ /* 0x010fe20000001810 */
[----:B------:R-:W3:Y:S04]  /*332d0*/  LDL.LU.64 R18, [R1+0x2c08] ;  /* 0x002c080001127983 */ /* 0x000ee80000300a00 */
[----:B------:R-:W3:Y:S01]  /*332e0*/  LDL.LU.64 R16, [R1+0x2c00] ;  /* 0x002c000001107983 */ /* 0x000ee20000300a00 */
[----:B------:R-:W0:Y:S01]  /*332f0*/  S2R R6, SR_TID.X ;  /* 0x0000000000067919 */ /* 0x000e220000002100 */
[----:B------:R-:W1:Y:S01]  /*33300*/  S2R R0, SR_CTAID.X ;  /* 0x0000000000007919 */ /* 0x000e620000002500 */
[----:B------:R-:W4:Y:S01]  /*33310*/  S2R R21, SR_CTAID.X ;  /* 0x0000000000157919 */ /* 0x000f220000002500 */
[----:B------:R-:W-:Y:S01]  /*33320*/  IMAD.MOV.U32 R27, RZ, RZ, R28 ;  /* 0x000000ffff1b7224 */ /* 0x000fe200078e001c */
[----:B------:R-:W3:Y:S04]  /*33330*/  LDL.LU R8, [R1+0x30] ;  /* 0x0000300001087983 */ /* 0x000ee80000300800 */
[----:B------:R-:W3:Y:S04]  /*33340*/  LDL.LU R9, [R1+0x34] ;  /* 0x0000340001097983 */ /* 0x000ee80000300800 */
[----:B------:R-:W3:Y:S04]  /*33350*/  LDL.LU R10, [R1+0x38] ;  /* 0x00003800010a7983 */ /* 0x000ee80000300800 */
[----:B------:R-:W3:Y:S01]  /*33360*/  LDL.LU R11, [R1+0x3c] ;  /* 0x00003c00010b7983 */ /* 0x000ee20000300800 */
[----:B------:R-:W-:-:S03]  /*33370*/  IADD3 R5, PT, PT, R3, UR4, RZ ;  /* 0x0000000403057c10 */ /* 0x000fc6000fffe0ff */
[----:B------:R0:W-:Y:S02]  /*33380*/  STL.64 [R1+0x2bc0], R14 ;  /* 0x002bc00e01007387 */ /* 0x0001e40000100a00 */
[----:B------:R-:W-:Y:S01]  /*33390*/  VIADD R3, R5, 0x20 ;  /* 0x0000002005037836 */ /* 0x000fe20000000000 */
[--C-:B0-----:R-:W-:Y:S02]  /*333a0*/  SHF.R.U32.HI R28, RZ, 0x2, R6.reuse ;  /* 0x00000002ff1c7819 */ /* 0x101fe40000011606 */
[--C-:B------:R-:W-:Y:S02]  /*333b0*/  SHF.R.U32.HI R2, RZ, 0x2, R6.reuse ;  /* 0x00000002ff027819 */ /* 0x100fe40000011606 */
[--C-:B------:R-:W-:Y:S02]  /*333c0*/  SHF.R.U32.HI R15, RZ, 0x2, R6.reuse ;  /* 0x00000002ff0f7819 */ /* 0x100fe40000011606 */
[----:B------:R-:W-:Y:S02]  /*333d0*/  SHF.R.U32.HI R6, RZ, 0x2, R6 ;  /* 0x00000002ff067819 */ /* 0x000fe40000011606 */
[----:B-1----:R-:W-:-:S02]  /*333e0*/  SHF.L.U32 R0, R0, 0x5, RZ ;  /* 0x0000000500007819 */ /* 0x002fc400000006ff */
[----:B------:R-:W-:Y:S02]  /*333f0*/  SGXT.U32 R28, R28, 0x3 ;  /* 0x000000031c1c781a */ /* 0x000fe40000000000 */
[----:B------:R-:W-:Y:S02]  /*33400*/  SGXT.U32 R2, R2, 0x3 ;  /* 0x000000030202781a */ /* 0x000fe40000000000 */
[----:B----4-:R-:W-:Y:S02]  /*33410*/  SHF.L.U32 R21, R21, 0x5, RZ ;  /* 0x0000000515157819 */ /* 0x010fe400000006ff */
[----:B------:R-:W-:Y:S02]  /*33420*/  SGXT.U32 R15, R15, 0x3 ;  /* 0x000000030f0f781a */ /* 0x000fe40000000000 */
[----:B------:R-:W-:Y:S02]  /*33430*/  SGXT.U32 R6, R6, 0x3 ;  /* 0x000000030606781a */ /* 0x000fe40000000000 */
[----:B------:R-:W-:-:S02]  /*33440*/  LOP3.LUT R2, R0, 0x8, R2, 0xfe, !PT ;  /* 0x0000000800027812 */ /* 0x000fc400078efe02 */
[----:B------:R-:W-:Y:S02]  /*33450*/  LOP3.LUT R28, R0, 0x10, R28, 0xfe, !PT ;  /* 0x00000010001c7812 */ /* 0x000fe400078efe1c */
[----:B------:R-:W-:Y:S02]  /*33460*/  LOP3.LUT R15, R15, R21, RZ, 0xfc, !PT ;  /* 0x000000150f0f7212 */ /* 0x000fe400078efcff */
[----:B------:R-:W-:Y:S02]  /*33470*/  LOP3.LUT R6, R21, 0x18, R6, 0xfe, !PT ;  /* 0x0000001815067812 */ /* 0x000fe400078efe06 */
[-C--:B------:R-:W-:Y:S02]  /*33480*/  ISETP.GE.AND P1, PT, R2, R3.reuse, PT ;  /* 0x000000030200720c */ /* 0x080fe40003f26270 */
[-C--:B------:R-:W-:Y:S02]  /*33490*/  ISETP.GE.AND P2, PT, R28, R3.reuse, PT ;  /* 0x000000031c00720c */ /* 0x080fe40003f46270 */
[----:B------:R-:W-:-:S02]  /*334a0*/  ISETP.GE.AND P6, PT, R15, R3, PT ;  /* 0x000000030f00720c */ /* 0x000fc40003fc6270 */
[----:B------:R-:W-:Y:S02]  /*334b0*/  ISETP.GE.AND P3, PT, R6, R3, PT ;  /* 0x000000030600720c */ /* 0x000fe40003f66270 */
[----:B------:R-:W-:Y:S01]  /*334c0*/  IADD3 R3, PT, PT, R5, 0x21, RZ ;  /* 0x0000002105037810 */ /* 0x000fe20007ffe0ff */
[----:B--2---:R-:W-:Y:S01]  /*334d0*/  FMUL R5, R7, UR9 ;  /* 0x0000000907057c20 */ /* 0x004fe20008400000 */
[----:B------:R-:W-:Y:S01]  /*334e0*/  STL.64 [R1+0x2bb8], R12 ;  /* 0x002bb80c01007387 */ /* 0x000fe20000100a00 */
[----:B------:R-:W-:Y:S01]  /*334f0*/  IMAD.MOV.U32 R6, RZ, RZ, R22 ;  /* 0x000000ffff067224 */ /* 0x000fe200078e0016 */
[----:B------:R-:W-:Y:S02]  /*33500*/  MOV R7, R23 ;  /* 0x0000001700077202 */ /* 0x000fe40000000f00 */
[----:B------:R-:W-:Y:S02]  /*33510*/  FSEL R5, R5, -INF , P6 ;  /* 0xff80000005057808 */ /* 0x000fe40003000000 */
[----:B------:R-:W-:Y:S01]  /*33520*/  ISETP.GE.AND P4, PT, R15, R3, PT ;  /* 0x000000030f00720c */ /* 0x000fe20003f86270 */
[----:B---3--:R-:W-:Y:S01]  /*33530*/  HMMA.16816.F32 R24, R16, R22, R24 ;  /* 0x000000161018723c */ /* 0x008fe20000001818 */
[----:B------:R-:W2:Y:S04]  /*33540*/  LDL.LU.64 R22, [R1+0x2bf8] ;  /* 0x002bf80001167983 */ /* 0x000ea80000300a00 */
[----:B------:R-:W2:-:S14]  /*33550*/  LDL.LU.64 R20, [R1+0x2bf0] ;  /* 0x002bf00001147983 */ /* 0x000e9c0000300a00 */
[----:B------:R-:W-:Y:S04]  /*33560*/  STL [R1+0x2ba4], R25 ;  /* 0x002ba41901007387 */ /* 0x000fe80000100800 */
[----:B------:R-:W-:Y:S04]  /*33570*/  STL [R1+0x2ba0], R27 ;  /* 0x002ba01b01007387 */ /* 0x000fe80000100800 */
[----:B------:R-:W-:Y:S04]  /*33580*/  STL [R1+0x2bdc], R26 ;  /* 0x002bdc1a01007387 */ /* 0x000fe80000100800 */
[----:B------:R0:W-:Y:S04]  /*33590*/  STL [R1+0x2bd8], R24 ;  /* 0x002bd81801007387 */ /* 0x0001e80000100800 */
[----:B0-----:R-:W3:Y:S04]  /*335a0*/  LDL.LU R24, [R1+0x70] ;  /* 0x0000700001187983 */ /* 0x001ee80000300800 */
[----:B------:R-:W3:Y:S04]  /*335b0*/  LDL.LU R25, [R1+0x74] ;  /* 0x0000740001197983 */ /* 0x000ee80000300800 */
[----:B------:R-:W3:Y:S04]  /*335c0*/  LDL.LU R26, [R1+0x78] ;  /* 0x00007800011a7983 */ /* 0x000ee80000300800 */
[----:B------:R-:W3:Y:S04]  /*335d0*/  LDL.LU R27, [R1+0x7c] ;  /* 0x00007c00011b7983 */ /* 0x000ee80000300800 */
[----:B------:R-:W4:Y:S04]  /*335e0*/  LDL.LU R12, [R1+0x50] ;  /* 0x00005000010c7983 */ /* 0x000f280000300800 */
[----:B------:R0:W-:Y:S04]  /*335f0*/  STL [R1+0x40], R5 ;  /* 0x0000400501007387 */ /* 0x0001e80000100800 */
[----:B------:R-:W4:Y:S04]  /*33600*/  LDL.LU R13, [R1+0x54] ;  /* 0x00005400010d7983 */ /* 0x000f280000300800 */
[----:B------:R-:W2:Y:S04]  /*33610*/  LDL.LU R14, [R1+0x58] ;  /* 0x00005800010e7983 */ /* 0x000ea80000300800 */
[----:B------:R-:W2:Y:S01]  /*33620*/  LDL.LU R15, [R1+0x5c] ;  /* 0x00005c00010f7983 */ /* 0x000ea20000300800 */
[----:B0-----:R-:W0:Y:S01]  /*33630*/  S2R R5, SR_TID.X ;  /* 0x0000000000057919 */ /* 0x001e220000002100 */
[----:B------:R-:W-:-:S05]  /*33640*/  FMUL R4, R4, UR9 ;  /* 0x0000000904047c20 */ /* 0x000fca0008400000 */
[----:B------:R-:W-:Y:S02]  /*33650*/  FSEL R4, R4, -INF , P1 ;  /* 0xff80000004047808 */ /* 0x000fe40000800000 */
[----:B0-----:R-:W-:-:S04]  /*33660*/  SHF.R.U32.HI R5, RZ, 0x2, R5 ;  /* 0x00000002ff057819 */ /* 0x001fc80000011605 */
[----:B------:R-:W-:Y:S01]  /*33670*/  SGXT.U32 R5, R5, 0x3 ;  /* 0x000000030505781a */ /* 0x000fe20000000000 */
[----:B--2---:R-:W-:Y:S04]  /*33680*/  STL.64 [R1+0x2bd0], R14 ;  /* 0x002bd00e01007387 */ /* 0x004fe80000100a00 */
[----:B----4-:R0:W-:Y:S02]  /*33690*/  STL.64 [R1+0x2bc8], R12 ;  /* 0x002bc80c01007387 */ /* 0x0101e40000100a00 */
[----:B0-----:R-:W0:Y:S02]  /*336a0*/  S2R R13, SR_CTAID.X ;  /* 0x00000000000d7919 */ /* 0x001e240000002500 */
[----:B------:R-:W2:Y:S04]  /*336b0*/  LDL.LU R12, [R1+0x2c] ;  /* 0x00002c00010c7983 */ /* 0x000ea80000300800 */
[----:B------:R-:W3:Y:S04]  /*336c0*/  LDL.LU.64 R14, [R1+0xb8] ;  /* 0x0000b800010e7983 */ /* 0x000ee80000300a00 */
[----:B------:R1:W-:Y:S01]  /*336d0*/  STL [R1+0x4c], R4 ;  /* 0x00004c0401007387 */ /* 0x0003e20000100800 */
[----:B0-----:R-:W-:-:S04]  /*336e0*/  SHF.L.U32 R13, R13, 0x5, RZ ;  /* 0x000000050d0d7819 */ /* 0x001fc800000006ff */
[----:B------:R-:W-:-:S04]  /*336f0*/  LOP3.LUT R5, R13, 0x18, R5, 0xfe, !PT ;  /* 0x000000180d057812 */ /* 0x000fc800078efe05 */
[-C--:B------:R-:W-:Y:S02]  /*33700*/  ISETP.GE.AND P1, PT, R5, R3.reuse, PT ;  /* 0x000000030500720c */ /* 0x080fe40003f26270 */
[----:B-1----:R-:W-:Y:S01]  /*33710*/  HMMA.16816.F32 R4, R20, R6, R8 ;  /* 0x000000061404723c */ /* 0x002fe20000001808 */
[----:B------:R-:W4:Y:S04]  /*33720*/  LDL.LU.64 R10, [R1+0x2be8] ;  /* 0x002be800010a7983 */ /* 0x000f280000300a00 */
[----:B------:R-:W2:Y:S01]  /*33730*/  LDL.LU.64 R8, [R1+0x2be0] ;  /* 0x002be00001087983 */ /* 0x000ea20000300a00 */
[----:B------:R-:W-:Y:S02]  /*33740*/  SHF.L.U32 R13, R29, 0x1, RZ ;  /* 0x000000011d0d7819 */ /* 0x000fe400000006ff */
[----:B------:R-:W-:-:S02]  /*33750*/  ISETP.GE.AND P5, PT, R2, R3, PT ;  /* 0x000000030200720c */ /* 0x000fc40003fa6270 */
[----:B------:R-:W-:Y:S02]  /*33760*/  ISETP.GE.AND P6, PT, R28, R3, PT ;  /* 0x000000031c00720c */ /* 0x000fe40003fc6270 */
[----:B------:R-:W-:Y:S02]  /*33770*/  LOP3.LUT R3, R29, 0x60, RZ, 0xc0, !PT ;  /* 0x000000601d037812 */ /* 0x000fe400078ec0ff */
[----:B------:R-:W-:-:S04]  /*33780*/  LOP3.LUT R13, R13, 0x6, RZ, 0xc0, !PT ;  /* 0x000000060d0d7812 */ /* 0x000fc800078ec0ff */
[----:B------:R-:W-:-:S05]  /*33790*/  LEA.HI R13, R3, R13, RZ, 0x1e ;  /* 0x0000000d030d7211 */ /* 0x000fca00078ff0ff */
[----:B------:R-:W-:-:S05]  /*337a0*/  VIADD R13, R13, UR4 ;  /* 0x000000040d0d7c36 */ /* 0x000fca0008000000 */
[----:B------:R-:W-:Y:S02]  /*337b0*/  IADD3 R3, PT, PT, R13, 0x40, RZ ;  /* 0x000000400d037810 */ /* 0x000fe40007ffe0ff */
[----:B------:R-:W0:Y:S01]  /*337c0*/  S2R R13, SR_TID.X ;  /* 0x00000000000d7919 */ /* 0x000e220000002100 */
[----:B------:R-:W-:Y:S04]  /*337d0*/  STL.64 [R1+0x2bb0], R6 ;  /* 0x002bb00601007387 */ /* 0x000fe80000100a00 */
[----:B------:R1:W-:Y:S02]  /*337e0*/  STL.64 [R1+0x2ba8], R4 ;  /* 0x002ba80401007387 */ /* 0x0003e40000100a00 */
[----:B-1----:R-:W1:Y:S02]  /*337f0*/  S2R R5, SR_CTAID.X ;  /* 0x0000000000057919 */ /* 0x002e640000002500 */
[----:B------:R-:W4:Y:S04]  /*33800*/  LDL.LU R4, [R1+0x24] ;  /* 0x0000240001047983 */ /* 0x000f280000300800 */
[----:B------:R-:W4:Y:S04]  /*33810*/  LDL.LU R6, [R1+0xa8] ;  /* 0x0000a80001067983 */ /* 0x000f280000300800 */
[----:B------:R-:W4:Y:S01]  /*33820*/  LDL.LU R7, [R1+0xac] ;  /* 0x0000ac0001077983 */ /* 0x000f220000300800 */
[----:B0-----:R-:W-:-:S04]  /*33830*/  SHF.R.U32.HI R13, RZ, 0x2, R13 ;  /* 0x00000002ff0d7819 */ /* 0x001fc8000001160d */
[----:B------:R-:W-:Y:S02]  /*33840*/  SGXT.U32 R13, R13, 0x3 ;  /* 0x000000030d0d781a */ /* 0x000fe40000000000 */
[----:B-1----:R-:W-:-:S04]  /*33850*/  SHF.L.U32 R5, R5, 0x5, RZ ;  /* 0x0000000505057819 */ /* 0x002fc800000006ff */
[----:B------:R-:W-:Y:S01]  /*33860*/  LOP3.LUT R13, R13, R5, RZ, 0xfc, !PT ;  /* 0x000000050d0d7212 */ /* 0x000fe200078efcff */
[----:B---3--:R-:W-:Y:S01]  /*33870*/  HMMA.16816.F32 R24, R16, R14, R24 ;  /* 0x0000000e1018723c */ /* 0x008fe20000001818 */
[----:B--2---:R-:W-:-:S05]  /*33880*/  FMUL R8, R8, UR9 ;  /* 0x0000000908087c20 */ /* 0x004fca0008400000 */
[----:B------:R-:W-:Y:S01]  /*33890*/  FSEL R8, R8, -INF , P2 ;  /* 0xff80000008087808 */ /* 0x000fe20001000000 */
[----:B----4-:R-:W-:-:S04]  /*338a0*/  FMUL R5, R10, UR9 ;  /* 0x000000090a057c20 */ /* 0x010fc80008400000 */
[----:B------:R-:W-:Y:S08]  /*338b0*/  STL [R1+0x48], R8 ;  /* 0x0000480801007387 */ /* 0x000ff00000100800 */
[----:B------:R0:W-:Y:S04]  /*338c0*/  STL.64 [R1], R24 ;  /* 0x0000001801007387 */ /* 0x0001e80000100a00 */
[----:B------:R1:W-:Y:S01]  /*338d0*/  STL.64 [R1+0x8], R26 ;  /* 0x0000081a01007387 */ /* 0x0003e20000100a00 */
[----:B------:R-:W-:Y:S01]  /*338e0*/  FMUL R10, R12, UR9 ;  /* 0x000000090c0a7c20 */ /* 0x000fe20008400000 */
[----:B------:R-:W-:-:S02]  /*338f0*/  ISETP.GE.AND P2, PT, R13, R3, PT ;  /* 0x000000030d00720c */ /* 0x000fc40003f46270 */
[----:B0-----:R-:W-:Y:S01]  /*33900*/  MOV R25, R14 ;  /* 0x0000000e00197202 */ /* 0x001fe20000000f00 */
[----:B-1----:R-:W2:Y:S04]  /*33910*/  LDL.LU R26, [R1+0x2bdc] ;  /* 0x002bdc00011a7983 */ /* 0x002ea80000300800 */
[----:B------:R-:W3:Y:S01]  /*33920*/  LDL.LU R24, [R1+0x2bd8] ;  /* 0x002bd80001187983 */ /* 0x000ee20000300800 */
[----:B------:R-:W-:-:S03]  /*33930*/  IMAD.MOV.U32 R27, RZ, RZ, R15 ;  /* 0x000000ffff1b7224 */ /* 0x000fc600078e000f */
[----:B------:R-:W4:Y:S04]  /*33940*/  LDL.LU.64 R14, [R1+0x2bd0] ;  /* 0x002bd000010e7983 */ /* 0x000f280000300a00 */
[----:B------:R-:W4:Y:S01]  /*33950*/  LDL.LU.64 R12, [R1+0x2bc8] ;  /* 0x002bc800010c7983 */ /* 0x000f220000300a00 */
[----:B------:R-:W-:Y:S01]  /*33960*/  FSEL R8, R5, -INF , P3 ;  /* 0xff80000005087808 */ /* 0x000fe20001800000 */
[----:B------:R-:W-:-:S04]  /*33970*/  FMUL R4, R4, UR9 ;  /* 0x0000000904047c20 */ /* 0x000fc80008400000 */
[----:B------:R0:W-:Y:S02]  /*33980*/  STL [R1+0x44], R8 ;  /* 0x0000440801007387 */ /* 0x0001e40000100800 */
[----:B0-----:R-:W-:Y:S02]  /*33990*/  FSEL R8, R4, -INF , P4 ;  /* 0xff80000004087808 */ /* 0x001fe40002000000 */
[----:B------:R-:W-:-:S03]  /*339a0*/  FSEL R4, R10, -INF , P5 ;  /* 0xff8000000a047808 */ /* 0x000fc60002800000 */
[----:B------:R0:W-:Y:S04]  /*339b0*/  STL [R1+0x38], R8 ;  /* 0x0000380801007387 */ /* 0x0001e80000100800 */
[----:B------:R1:W-:Y:S01]  /*339c0*/  STL [R1+0x3c], R4 ;  /* 0x00003c0401007387 */ /* 0x0003e20000100800 */
[----:B------:R-:W0:Y:S01]  /*339d0*/  S2R R5, SR_TID.X ;  /* 0x0000000000057919 */ /* 0x000e220000002100 */
[----:B----4-:R-:W-:Y:S02]  /*339e0*/  HMMA.16816.F32 R16, R16, R6, R12 ;  /* 0x000000061010723c */ /* 0x010fe4000000180c */
[----:B------:R-:W4:Y:S04]  /*339f0*/  LDL.LU.64 R14, [R1+0x2bc0] ;  /* 0x002bc000010e7983 */ /* 0x000f280000300a00 */
[----:B------:R-:W4:Y:S01]  /*33a00*/  LDL.LU.64 R12, [R1+0x2bb8] ;  /* 0x002bb800010c7983 */ /* 0x000f220000300a00 */
[----:B0-----:R-:W-:Y:S01]  /*33a10*/  SHF.R.U32.HI R10, RZ, 0x2, R5 ;  /* 0x00000002ff0a7819 */ /* 0x001fe20000011605 */
[----:B------:R-:W-:Y:S01]  /*33a20*/  FMUL R8, R9, UR9 ;  /* 0x0000000909087c20 */ /* 0x000fe20008400000 */
[----:B---3--:R-:W-:-:S02]  /*33a30*/  FMUL R9, R24, UR9 ;  /* 0x0000000918097c20 */ /* 0x008fc40008400000 */
[----:B------:R-:W-:Y:S02]  /*33a40*/  SGXT.U32 R10, R10, 0x3 ;  /* 0x000000030a0a781a */ /* 0x000fe40000000000 */
[----:B------:R-:W-:Y:S02]  /*33a50*/  SHF.R.U32.HI R24, RZ, 0x2, R5 ;  /* 0x00000002ff187819 */ /* 0x000fe40000011605 */
[----:B------:R-:W-:Y:S02]  /*33a60*/  LOP3.LUT R10, R0, 0x18, R10, 0xfe, !PT ;  /* 0x00000018000a7812 */ /* 0x000fe400078efe0a */
[----:B------:R-:W-:Y:S02]  /*33a70*/  SGXT.U32 R24, R24, 0x3 ;  /* 0x000000031818781a */ /* 0x000fe40000000000 */
[-C--:B------:R-:W-:Y:S02]  /*33a80*/  ISETP.GE.AND P3, PT, R2, R3.reuse, PT ;  /* 0x000000030200720c */ /* 0x080fe40003f66270 */
[----:B------:R-:W-:-:S02]  /*33a90*/  ISETP.GE.AND P4, PT, R28, R3, PT ;  /* 0x000000031c00720c */ /* 0x000fc40003f86270 */
[----:B------:R-:W-:Y:S02]  /*33aa0*/  ISETP.GE.AND P5, PT, R10, R3, PT ;  /* 0x000000030a00720c */ /* 0x000fe40003fa6270 */
[----:B------:R-:W-:Y:S02]  /*33ab0*/  SHF.L.U32 R3, R29, 0x1, RZ ;  /* 0x000000011d037819 */ /* 0x000fe400000006ff */
[----:B------:R-:W-:Y:S01]  /*33ac0*/  LOP3.LUT R24, R24, R0, RZ, 0xfc, !PT ;  /* 0x0000000018187212 */ /* 0x000fe200078efcff */
[----:B------:R-:W-:Y:S01]  /*33ad0*/  FMUL R11, R11, UR9 ;  /* 0x000000090b0b7c20 */ /* 0x000fe20008400000 */
[----:B------:R0:W-:Y:S01]  /*33ae0*/  STL [R1+0x2b7c], R19 ;  /* 0x002b7c1301007387 */ /* 0x0001e20000100800 */
[----:B------:R-:W-:Y:S02]  /*33af0*/  FSEL R0, R8, -INF , P6 ;  /* 0xff80000008007808 */ /* 0x000fe40003000000 */
[----:B-1----:R-:W-:Y:S01]  /*33b00*/  LOP3.LUT R4, R29, 0x60, RZ, 0xc0, !PT ;  /* 0x000000601d047812 */ /* 0x002fe200078ec0ff */
[----:B--2---:R-:W-:Y:S01]  /*33b10*/  FMUL R8, R26, UR9 ;  /* 0x000000091a087c20 */ /* 0x004fe20008400000 */
[----:B------:R-:W-:Y:S01]  /*33b20*/  FSEL R26, R11, -INF , P1 ;  /* 0xff8000000b1a7808 */ /* 0x000fe20000800000 */
[----:B------:R1:W-:Y:S01]  /*33b30*/  STL [R1+0x2b78], R0 ;  /* 0x002b780001007387 */ /* 0x0003e20000100800 */
[----:B0-----:R-:W-:-:S04]  /*33b40*/  LOP3.LUT R19, R3, 0x6, RZ, 0xc0, !PT ;  /* 0x0000000603137812 */ /* 0x001fc800078ec0ff */
[----:B------:R-:W-:Y:S02]  /*33b50*/  LEA.HI R19, R4, R19, RZ, 0x1e ;  /* 0x0000001304137211 */ /* 0x000fe400078ff0ff */
[----:B------:R-:W-:Y:S02]  /*33b60*/  FSEL R4, R8, -INF , P3 ;  /* 0xff80000008047808 */ /* 0x000fe40001800000 */
[----:B-1----:R-:W-:Y:S01]  /*33b70*/  FSEL R0, R9, -INF , P2 ;  /* 0xff80000009007808 */ /* 0x002fe20001000000 */
[----:B------:R-:W-:Y:S01]  /*33b80*/  STL [R1+0x30], R26 ;  /* 0x0000301a01007387 */ /* 0x000fe20000100800 */
[----:B------:R-:W-:-:S03]  /*33b90*/  IADD3 R19, PT, PT, R19, UR4, RZ ;  /* 0x0000000413137c10 */ /* 0x000fc6000fffe0ff */
[----:B------:R-:W-:Y:S04]  /*33ba0*/  STL [R1+0x28], R0 ;  /* 0x0000280001007387 */ /* 0x000fe80000100800 */
[----:B------:R0:W-:Y:S01]  /*33bb0*/  STL [R1+0x2c], R4 ;  /* 0x00002c0401007387 */ /* 0x0001e20000100800 */
[----:B------:R-:W-:-:S04]  /*33bc0*/  IADD3 R3, PT, PT, R19, 0x41, RZ ;  /* 0x0000004113037810 */ /* 0x000fc80007ffe0ff */
[-C--:B------:R-:W-:Y:S02]  /*33bd0*/  ISETP.GE.AND P6, PT, R24, R3.reuse, PT ;  /* 0x000000031800720c */ /* 0x080fe40003fc6270 */
[-C--:B------:R-:W-:Y:S02]  /*33be0*/  ISETP.GE.AND P1, PT, R2, R3.reuse, PT ;  /* 0x000000030200720c */ /* 0x080fe40003f26270 */
[-C--:B------:R-:W-:Y:S02]  /*33bf0*/  ISETP.GE.AND P2, PT, R28, R3.reuse, PT ;  /* 0x000000031c00720c */ /* 0x080fe40003f46270 */
[----:B------:R-:W-:Y:S02]  /*33c00*/  ISETP.GE.AND P3, PT, R10, R3, PT ;  /* 0x000000030a00720c */ /* 0x000fe40003f66270 */
[----:B------:R-:W-:Y:S01]  /*33c10*/  IADD3 R3, PT, PT, R19, 0x60, RZ ;  /* 0x0000006013037810 */ /* 0x000fe20007ffe0ff */
[----:B----4-:R-:W-:Y:S01]  /*33c20*/  HMMA.16816.F32 R12, R20, R6, R12 ;  /* 0x00000006140c723c */ /* 0x010fe2000000180c */
[----:B------:R-:W2:Y:S04]  /*33c30*/  LDL.LU.64 R6, [R1+0x2bb0] ;  /* 0x002bb00001067983 */ /* 0x000ea80000300a00 */
[----:B0-----:R-:W3:-:S14]  /*33c40*/  LDL.LU.64 R4, [R1+0x2ba8] ;  /* 0x002ba80001047983 */ /* 0x001edc0000300a00 */
[----:B------:R0:W-:Y:S04]  /*33c50*/  STL.64 [R1+0x2b88], R14 ;  /* 0x002b880e01007387 */ /* 0x0001e80000100a00 */
[----:B------:R-:W-:Y:S01]  /*33c60*/  STL.64 [R1+0x2b80], R12 ;  /* 0x002b800c01007387 */ /* 0x000fe20000100a00 */
[----:B0-----:R-:W-:Y:S01]  /*33c70*/  IMAD.MOV.U32 R14, RZ, RZ, R25 ;  /* 0x000000ffff0e7224 */ /* 0x001fe200078e0019 */
[----:B------:R-:W-:Y:S02]  /*33c80*/  MOV R15, R27 ;  /* 0x0000001b000f7202 */ /* 0x000fe40000000f00 */
[----:B------:R-:W4:Y:S04]  /*33c90*/  LDL.LU R25, [R1+0x2ba4] ;  /* 0x002ba40001197983 */ /* 0x000f280000300800 */
[----:B------:R-:W2:Y:S04]  /*33ca0*/  LDL.LU R27, [R1+0x2ba0] ;  /* 0x002ba000011b7983 */ /* 0x000ea80000300800 */
[----:B------:R-:W2:Y:S04]  /*33cb0*/  LDL.LU R19, [R1] ;  /* 0x0000000001137983 */ /* 0x000ea80000300800 */
[----:B--2---:R-:W-:Y:S04]  /*33cc0*/  STL.64 [R1+0x2b98], R18 ;  /* 0x002b981201007387 */ /* 0x004fe80000100a00 */
[----:B------:R0:W-:Y:S04]  /*33cd0*/  STL.64 [R1+0x2b90], R16 ;  /* 0x002b901001007387 */ /* 0x0001e80000100a00 */
[----:B0-----:R-:W2:Y:S04]  /*33ce0*/  LDL.LU R16, [R1+0x60] ;  /* 0x0000600001107983 */ /* 0x001ea80000300800 */
[----:B------:R-:W2:Y:S04]  /*33cf0*/  LDL.LU R17, [R1+0x64] ;  /* 0x0000640001117983 */ /* 0x000ea80000300800 */
[----:B------:R-:W2:Y:S04]  /*33d00*/  LDL.LU R18, [R1+0x68] ;  /* 0x0000680001127983 */ /* 0x000ea80000300800 */
[----:B------:R-:W2:Y:S01]  /*33d10*/  LDL.LU R19, [R1+0x6c] ;  /* 0x00006c0001137983 */ /* 0x000ea20000300800 */
[----:B---3--:R-:W-:Y:S01]  /*33d20*/  FMUL R9, R4, UR9 ;  /* 0x0000000904097c20 */ /* 0x008fe20008400000 */
[----:B------:R-:W-:Y:S01]  /*33d30*/  FMUL R8, R6, UR9 ;  /* 0x0000000906087c20 */ /* 0x000fe20008400000 */
[----:B------:R-:W-:Y:S01]  /*33d40*/  FMUL R4, R27, UR9 ;  /* 0x000000091b047c20 */ /* 0x000fe20008400000 */
[----:B----4-:R-:W-:-:S02]  /*33d50*/  FMUL R6, R25, UR9 ;  /* 0x0000000919067c20 */ /* 0x010fc40008400000 */
[----:B------:R-:W-:Y:S02]  /*33d60*/  FSEL R27, R9, -INF , P4 ;  /* 0xff800000091b7808 */ /* 0x000fe40002000000 */
[----:B------:R-:W-:-:S03]  /*33d70*/  FSEL R25, R8, -INF , P5 ;  /* 0xff80000008197808 */ /* 0x000fc60002800000 */
[----:B------:R-:W-:Y:S04]  /*33d80*/  STL [R1+0x24], R27 ;  /* 0x0000241b01007387 */ /* 0x000fe80000100800 */
[----:B------:R-:W3:Y:S04]  /*33d90*/  LDL.LU R9, [R1+0x4] ;  /* 0x0000040001097983 */ /* 0x000ee80000300800 */
[----:B------:R-:W-:Y:S01]  /*33da0*/  STL [R1+0x20], R25 ;  /* 0x0000201901007387 */ /* 0x000fe20000100800 */
[----:B------:R-:W-:Y:S02]  /*33db0*/  ISETP.GE.AND P5, PT, R2, R3, PT ;  /* 0x000000030200720c */ /* 0x000fe40003fa6270 */
[----:B------:R-:W-:-:S02]  /*33dc0*/  FSEL R2, R6, -INF , P6 ;  /* 0xff80000006027808 */ /* 0x000fc40003000000 */
[-C--:B------:R-:W-:Y:S02]  /*33dd0*/  ISETP.GE.AND P6, PT, R28, R3.reuse, PT ;  /* 0x000000031c00720c */ /* 0x080fe40003fc6270 */
[----:B------:R-:W-:Y:S02]  /*33de0*/  FSEL R28, R4, -INF , P1 ;  /* 0xff800000041c7808 */ /* 0x000fe40000800000 */
[-C--:B------:R-:W-:Y:S01]  /*33df0*/  ISETP.GE.AND P1, PT, R10, R3.reuse, PT ;  /* 0x000000030a00720c */ /* 0x080fe20003f26270 */
[----:B------:R-:W-:Y:S02]  /*33e00*/  FMUL R4, R7, UR9 ;  /* 0x0000000907047c20 */ /* 0x000fe40008400000 */
[----:B------:R-:W0:Y:S01]  /*33e10*/  S2R R7, SR_TID.X ;  /* 0x0000000000077919 */ /* 0x000e220000002100 */
[----:B------:R-:W1:Y:S01]  /*33e20*/  S2R R6, SR_CTAID.X ;  /* 0x0000000000067919 */ /* 0x000e620000002500 */
[----:B--2---:R-:W-:Y:S01]  /*33e30*/  HMMA.16816.F32 R20, R20, R14, R16 ;  /* 0x0000000e1414723c */ /* 0x004fe20000001810 */
[----:B------:R-:W2:Y:S04]  /*33e40*/  LDL.LU.64 R18, [R1+0x2b98] ;  /* 0x002b980001127983 */ /* 0x000ea80000300a00 */
[----:B------:R-:W4:Y:S04]  /*33e50*/  LDL.LU.64 R16, [R1+0x2b90] ;  /* 0x002b900001107983 */ /* 0x000f280000300a00 */
[----:B------:R-:W2:Y:S04]  /*33e60*/  LDL.LU.64 R14, [R1+0x2b88] ;  /* 0x002b8800010e7983 */ /* 0x000ea80000300a00 */
[----:B------:R-:W2:Y:S04]  /*33e70*/  LDL.LU.64 R12, [R1+0x2b80] ;  /* 0x002b8000010c7983 */ /* 0x000ea80000300a00 */
[----:B------:R-:W2:Y:S01]  /*33e80*/  LDL.LU R10, [R1+0x8] ;  /* 0x00000800010a7983 */ /* 0x000ea20000300800 */
[----:B------:R-:W-:-:S02]  /*33e90*/  ISETP.GE.AND P4, PT, R24, R3, PT ;  /* 0x000000031800720c */ /* 0x000fc40003f86270 */
[----:B------:R-:W-:Y:S02]  /*33ea0*/  SHF.L.U32 R24, R29, 0x1, RZ ;  /* 0x000000011d187819 */ /* 0x000fe400000006ff */
[----:B0-----:R-:W-:Y:S01]  /*33eb0*/  SHF.R.U32.HI R8, RZ, 0x2, R7 ;  /* 0x00000002ff087819 */ /* 0x001fe20000011607 */
[----:B-1----:R-:W-:Y:S02]  /*33ec0*/  IMAD.SHL.U32 R6, R6, 0x20, RZ ;  /* 0x0000002006067824 */ /* 0x002fe400078e00ff */
[----:B------:R-:W-:Y:S01]  /*33ed0*/  FMUL R5, R5, UR9 ;  /* 0x0000000905057c20 */ /* 0x000fe20008400000 */
[----:B------:R-:W-:Y:S02]  /*33ee0*/  FSEL R4, R4, -INF , P3 ;  /* 0xff80000004047808 */ /* 0x000fe40001800000 */
[----:B------:R-:W-:Y:S01]  /*33ef0*/  SGXT.U32 R8, R8, 0x3 ;  /* 0x000000030808781a */ /* 0x000fe20000000000 */
[----:B---3--:R-:W-:Y:S01]  /*33f00*/  FMUL R9, R9, UR9 ;  /* 0x0000000909097c20 */ /* 0x008fe20008400000 */
[----:B------:R-:W3:Y:S02]  /*33f10*/  LDL.LU R11, [R1+0xc] ;  /* 0x00000c00010b7983 */ /* 0x000ee40000300800 */
[----:B------:R-:W-:Y:S01]  /*33f20*/  LOP3.LUT R8, R8, R6, RZ, 0xfc, !PT ;  /* 0x0000000608087212 */ /* 0x000fe200078efcff */
[----:B----4-:R-:W-:Y:S01]  /*33f30*/  FMUL R3, R16, UR9 ;  /* 0x0000000910037c20 */ /* 0x010fe20008400000 */
[----:B------:R-:W-:-:S02]  /*33f40*/  LOP3.LUT R16, R24, 0x6, RZ, 0xc0, !PT ;  /* 0x0000000618107812 */ /* 0x000fc400078ec0ff */
[----:B------:R-:W-:-:S04]  /*33f50*/  LOP3.LUT R24, R29, 0x60, RZ, 0xc0, !PT ;  /* 0x000000601d187812 */ /* 0x000fc800078ec0ff */
[----:B------:R-:W-:Y:S02]  /*33f60*/  LEA.HI R16, R24, R16, RZ, 0x1e ;  /* 0x0000001018107211 */ /* 0x000fe400078ff0ff */
[----:B------:R-:W-:Y:S02]  /*33f70*/  FSEL R24, R5, -INF , P2 ;  /* 0xff80000005187808 */ /* 0x000fe40001000000 */
[----:B------:R-:W-:-:S04]  /*33f80*/  IADD3 R16, PT, PT, R16, UR4, RZ ;  /* 0x0000000410107c10 */ /* 0x000fc8000fffe0ff */
[CC--:B------:R-:W-:Y:S02]  /*33f90*/  ISETP.GE.AND P2, PT, R8.reuse, R16.reuse, PT ;  /* 0x000000100800720c */ /* 0x0c0fe40003f46270 */
[----:B------:R-:W-:Y:S02]  /*33fa0*/  ISETP.GT.AND P3, PT, R8, R16, PT ;  /* 0x000000100800720c */ /* 0x000fe40003f64270 */
[----:B------:R-:W0:Y:S01]  /*33fb0*/  S2R R8, SR_CTAID.X ;  /* 0x0000000000087919 */ /* 0x000e220000002500 */
[----:B--2---:R-:W-:Y:S01]  /*33fc0*/  FMUL R5, R18, UR9 ;  /* 0x0000000912057c20 */ /* 0x004fe20008400000 */
[----:B------:R-:W-:-:S04]  /*33fd0*/  SHF.R.U32.HI R18, RZ, 0x2, R7 ;  /* 0x00000002ff127819 */ /* 0x000fc80000011607 */
[----:B------:R-:W-:-:S04]  /*33fe0*/  SGXT.U32 R18, R18, 0x3 ;  /* 0x000000031212781a */ /* 0x000fc80000000000 */
[----:B------:R-:W-:Y:S01]  /*33ff0*/  LOP3.LUT R18, R6, 0x8, R18, 0xfe, !PT ;  /* 0x0000000806127812 */ /* 0x000fe200078efe12 */
[----:B------:R-:W-:Y:S01]  /*34000*/  FMUL R6, R12, UR9 ;  /* 0x000000090c067c20 */ /* 0x000fe20008400000 */
[----:B------:R-:W-:-:S04]  /*34010*/  SHF.R.U32.HI R12, RZ, 0x2, R7 ;  /* 0x00000002ff0c7819 */ /* 0x000fc80000011607 */
[----:B------:R-:W-:Y:S01]  /*34020*/  SGXT.U32 R12, R12, 0x3 ;  /* 0x000000030c0c781a */ /* 0x000fe20000000000 */
[----:B------:R-:W-:Y:S02]  /*34030*/  FMUL R7, R19, UR9 ;  /* 0x0000000913077c20 */ /* 0x000fe40008400000 */
[----:B------:R-:W1:Y:S01]  /*34040*/  S2R R19, SR_CTAID.X ;  /* 0x0000000000137919 */ /* 0x000e620000002500 */
[----:B------:R-:W-:Y:S02]  /*34050*/  FSEL R6, R6, -INF , P6 ;  /* 0xff80000006067808 */ /* 0x000fe40003000000 */
[----:B0-----:R-:W-:-:S04]  /*34060*/  SHF.L.U32 R8, R8, 0x5, RZ ;  /* 0x0000000508087819 */ /* 0x001fc800000006ff */
[----:B------:R-:W-:Y:S01]  /*34070*/  LOP3.LUT R12, R8, 0x10, R12, 0xfe, !PT ;  /* 0x00000010080c7812 */ /* 0x000fe200078efe0c */
[----:B------:R-:W-:Y:S02]  /*34080*/  FMUL R8, R14, UR9 ;  /* 0x000000090e087c20 */ /* 0x000fe40008400000 */
[----:B------:R-:W0:Y:S01]  /*34090*/  S2R R14, SR_TID.X ;  /* 0x00000000000e7919 */ /* 0x000e220000002100 */
[-C--:B------:R-:W-:Y:S02]  /*340a0*/  ISETP.GE.AND P6, PT, R12, R16.reuse, PT ;  /* 0x000000100c00720c */ /* 0x080fe40003fc6270 */
[----:B------:R-:W-:Y:S02]  /*340b0*/  FSEL R8, R8, -INF , P1 ;  /* 0xff80000008087808 */ /* 0x000fe40000800000 */
[----:B------:R-:W-:Y:S02]  /*340c0*/  ISETP.GT.AND P1, PT, R12, R16, PT ;  /* 0x000000100c00720c */ /* 0x000fe40003f24270 */
[----:B------:R-:W2:Y:S01]  /*340d0*/  S2R R12, SR_CTAID.X ;  /* 0x00000000000c7919 */ /* 0x000ea20000002500 */
[----:B------:R-:W-:-:S02]  /*340e0*/  FSEL R3, R3, -INF , P4 ;  /* 0xff80000003037808 */ /* 0x000fc40002000000 */
[----:B------:R-:W-:Y:S02]  /*340f0*/  FSEL R5, R5, -INF , P5 ;  /* 0xff80000005057808 */ /* 0x000fe40002800000 */
[CC--:B------:R-:W-:Y:S02]  /*34100*/  ISETP.GE.AND P4, PT, R18.reuse, R16.reuse, PT ;  /* 0x000000101200720c */ /* 0x0c0fe40003f86270 */
[----:B------:R-:W-:Y:S02]  /*34110*/  ISETP.GT.AND P5, PT, R18, R16, PT ;  /* 0x000000101200720c */ /* 0x000fe40003fa4270 */
[----:B-1----:R-:W-:Y:S02]  /*34120*/  SHF.L.U32 R19, R19, 0x5, RZ ;  /* 0x0000000513137819 */ /* 0x002fe400000006ff */
[----:B------:R-:W-:Y:S01]  /*34130*/  FSEL R7, R7, -INF , P2 ;  /* 0xff80000007077808 */ /* 0x000fe20001000000 */
[----:B------:R-:W-:Y:S01]  /*34140*/  FMUL R10, R10, UR9 ;  /* 0x000000090a0a7c20 */ /* 0x000fe20008400000 */
[----:B------:R-:W-:-:S02]  /*34150*/  FSEL R9, R9, -INF , P3 ;  /* 0xff80000009097808 */ /* 0x000fc40001800000 */
[--C-:B0-----:R-:W-:Y:S02]  /*34160*/  SHF.R.U32.HI R18, RZ, 0x2, R14.reuse ;  /* 0x00000002ff127819 */ /* 0x101fe4000001160e */
[----:B------:R-:W-:Y:S02]  /*34170*/  SHF.R.U32.HI R14, RZ, 0x2, R14 ;  /* 0x00000002ff0e7819 */ /* 0x000fe4000001160e */
[----:B------:R-:W-:Y:S02]  /*34180*/  SGXT.U32 R18, R18, 0x3 ;  /* 0x000000031212781a */ /* 0x000fe40000000000 */
[----:B------:R-:W-:Y:S01]  /*34190*/  SGXT.U32 R14, R14, 0x3 ;  /* 0x000000030e0e781a */ /* 0x000fe20000000000 */
[----:B--2---:R-:W-:Y:S01]  /*341a0*/  IMAD.SHL.U32 R12, R12, 0x20, RZ ;  /* 0x000000200c0c7824 */ /* 0x004fe200078e00ff */
[----:B------:R-:W-:-:S04]  /*341b0*/  LOP3.LUT R18, R19, 0x18, R18, 0xfe, !PT ;  /* 0x0000001813127812 */ /* 0x000fc800078efe12 */
[----:B------:R-:W-:Y:S02]  /*341c0*/  LOP3.LUT R14, R14, R12, RZ, 0xfc, !PT ;  /* 0x0000000c0e0e7212 */ /* 0x000fe400078efcff */
[CC--:B------:R-:W-:Y:S02]  /*341d0*/  ISETP.GE.AND P2, PT, R18.reuse, R16.reuse, PT ;  /* 0x000000101200720c */ /* 0x0c0fe40003f46270 */
[----:B------:R-:W-:Y:S02]  /*341e0*/  ISETP.GT.AND P3, PT, R18, R16, PT ;  /* 0x000000101200720c */ /* 0x000fe40003f64270 */
[----:B------:R-:W-:Y:S02]  /*341f0*/  IADD3 R16, PT, PT, R16, 0x61, RZ ;  /* 0x0000006110107810 */ /* 0x000fe40007ffe0ff */
[----:B------:R-:W-:Y:S02]  /*34200*/  FSEL R10, R10, -INF , P4 ;  /* 0xff8000000a0a7808 */ /* 0x000fe40002000000 */
[----:B------:R-:W-:Y:S01]  /*34210*/  ISETP.GE.AND P4, PT, R14, R16, PT ;  /* 0x000000100e00720c */ /* 0x000fe20003f86270 */
[----:B------:R-:W-:-:S02]  /*34220*/  FMUL R14, R21, UR9 ;  /* 0x00000009150e7c20 */ /* 0x000fc40008400000 */
[----:B------:R-:W0:Y:S01]  /*34230*/  S2R R21, SR_TID.X ;  /* 0x0000000000157919 */ /* 0x000e220000002100 */
[----:B------:R-:W-:Y:S01]  /*34240*/  FMUL R12, R20, UR9 ;  /* 0x00000009140c7c20 */ /* 0x000fe20008400000 */
[----:B------:R-:W-:Y:S01]  /*34250*/  STL [R1+0x14], R24 ;  /* 0x0000141801007387 */ /* 0x000fe20000100800 */
[--C-:B0-----:R-:W-:Y:S02]  /*34260*/  SHF.R.U32.HI R20, RZ, 0x2, R21.reuse ;  /* 0x00000002ff147819 */ /* 0x101fe40000011615 */
[----:B------:R-:W-:Y:S02]  /*34270*/  SHF.R.U32.HI R21, RZ, 0x2, R21 ;  /* 0x00000002ff157819 */ /* 0x000fe40000011615 */
[----:B------:R-:W-:Y:S02]  /*34280*/  SGXT.U32 R20, R20, 0x3 ;  /* 0x000000031414781a */ /* 0x000fe40000000000 */
[----:B------:R-:W-:Y:S02]  /*34290*/  SGXT.U32 R21, R21, 0x3 ;  /* 0x000000031515781a */ /* 0x000fe40000000000 */
[----:B------:R-:W-:-:S02]  /*342a0*/  LOP3.LUT R20, R19, 0x10, R20, 0xfe, !PT ;  /* 0x0000001013147812 */ /* 0x000fc400078efe14 */
[----:B------:R-:W-:Y:S02]  /*342b0*/  LOP3.LUT R21, R19, 0x8, R21, 0xfe, !PT ;  /* 0x0000000813157812 */ /* 0x000fe400078efe15 */
[----:B------:R-:W2:Y:S01]  /*342c0*/  LDL.LU R19, [R1+0x2b7c] ;  /* 0x002b7c0001137983 */ /* 0x000ea20000300800 */
[----:B---3--:R-:W-:Y:S01]  /*342d0*/  FMUL R11, R11, UR9 ;  /* 0x000000090b0b7c20 */ /* 0x008fe20008400000 */
[----:B------:R-:W-:Y:S02]  /*342e0*/  FSEL R14, R14, -INF , P1 ;  /* 0xff8000000e0e7808 */ /* 0x000fe40000800000 */
[----:B------:R-:W-:Y:S01]  /*342f0*/  ISETP.GE.AND P1, PT, R18, R16, PT ;  /* 0x000000101200720c */ /* 0x000fe20003f26270 */
[----:B------:R-:W-:Y:S01]  /*34300*/  FMUL R18, R23, UR9 ;  /* 0x0000000917127c20 */ /* 0x000fe20008400000 */
[----:B------:R-:W-:Y:S02]  /*34310*/  FSEL R12, R12, -INF , P6 ;  /* 0xff8000000c0c7808 */ /* 0x000fe40003000000 */
[----:B------:R-:W-:-:S02]  /*34320*/  FSEL R11, R11, -INF , P5 ;  /* 0xff8000000b0b7808 */ /* 0x000fc40002800000 */
[-C--:B------:R-:W-:Y:S02]  /*34330*/  ISETP.GE.AND P6, PT, R20, R16.reuse, PT ;  /* 0x000000101400720c */ /* 0x080fe40003fc6270 */
[----:B------:R-:W-:Y:S01]  /*34340*/  ISETP.GE.AND P5, PT, R21, R16, PT ;  /* 0x000000101500720c */ /* 0x000fe20003fa6270 */
[----:B------:R-:W-:Y:S01]  /*34350*/  FMUL R20, R17, UR9 ;  /* 0x0000000911147c20 */ /* 0x000fe20008400000 */
[----:B------:R-:W-:Y:S02]  /*34360*/  FSEL R21, R18, -INF , P3 ;  /* 0xff80000012157808 */ /* 0x000fe40001800000 */
[----:B------:R-:W3:Y:S01]  /*34370*/  LDL R18, [R1+0x40] ;  /* 0x0000400001127983 */ /* 0x000ee20000100800 */
[----:B--2---:R-:W-:Y:S01]  /*34380*/  FMUL R23, R19, UR9 ;  /* 0x0000000913177c20 */ /* 0x004fe20008400000 */
[----:B------:R-:W-:Y:S02]  /*34390*/  FSEL R19, R20, -INF , P4 ;  /* 0xff80000014137808 */ /* 0x000fe40002000000 */
[----:B------:R-:W2:Y:S01]  /*343a0*/  LDL R20, [R1+0x4c] ;  /* 0x00004c0001147983 */ /* 0x000ea20000100800 */
[----:B------:R-:W-:Y:S01]  /*343b0*/  FMUL R16, R22, UR9 ;  /* 0x0000000916107c20 */ /* 0x000fe20008400000 */
[----:B------:R-:W-:-:S04]  /*343c0*/  FMUL R13, R13, UR9 ;  /* 0x000000090d0d7c20 */ /* 0x000fc80008400000 */
[----:B------:R-:W-:Y:S02]  /*343d0*/  FSEL R17, R16, -INF , P2 ;  /* 0xff80000010117808 */ /* 0x000fe40001000000 */
[----:B------:R-:W4:Y:S01]  /*343e0*/  LDL R16, [R1+0x3c] ;  /* 0x00003c0001107983 */ /* 0x000f220000100800 */
[----:B---3--:R-:W-:-:S03]  /*343f0*/  FMNMX3 R18, R7, R9, R18, !PT ;  /* 0x0000000907127276 */ /* 0x008fc60007800012 */
[----:B------:R0:W-:Y:S01]  /*34400*/  STL [R1+0x2b74], R7 ;  /* 0x002b740701007387 */ /* 0x0001e20000100800 */
[----:B------:R-:W-:-:S03]  /*34410*/  FSEL R22, R13, -INF , P6 ;  /* 0xff8000000d167808 */ /* 0x000fc60003000000 */
[----:B0-----:R-:W3:Y:S04]  /*34420*/  LDL R7, [R1+0x44] ;  /* 0x0000440001077983 */ /* 0x001ee80000100800 */
[----:B------:R0:W-:Y:S04]  /*34430*/  STL [R1+0x2b70], R9 ;  /* 0x002b700901007387 */ /* 0x0001e80000100800 */
[----:B0-----:R-:W4:Y:S04]  /*34440*/  LDL R9, [R1+0x2c] ;  /* 0x00002c0001097983 */ /* 0x001f280000100800 */
[----:B------:R0:W-:Y:S01]  /*34450*/  STL [R1+0x2b6c], R11 ;  /* 0x002b6c0b01007387 */ /* 0x0001e20000100800 */
[----:B--2---:R-:W-:-:S03]  /*34460*/  FMNMX3 R13, R10, R11, R20, !PT ;  /* 0x0000000b0a0d7276 */ /* 0x004fc60007800014 */
[----:B0-----:R-:W2:Y:S01]  /*34470*/  LDL R11, [R1+0x38] ;  /* 0x00003800010b7983 */ /* 0x001ea20000100800 */
[----:B------:R-:W-:-:S05]  /*34480*/  FMUL R15, R15, UR9 ;  /* 0x000000090f0f7c20 */ /* 0x000fca0008400000 */
[----:B------:R-:W-:Y:S02]  /*34490*/  FSEL R20, R15, -INF , P1 ;  /* 0xff8000000f147808 */ /* 0x000fe40000800000 */
[----:B------:R-:W3:Y:S01]  /*344a0*/  LDL R15, [R1+0x48] ;  /* 0x00004800010f7983 */ /* 0x000ee20000100800 */
[----:B--2---:R-:W-:-:S03]  /*344b0*/  FMNMX3 R18, R18, R11, R0, !PT ;  /* 0x0000000b12127276 */ /* 0x004fc60007800000 */
[----:B------:R-:W2:Y:S01]  /*344c0*/  LDL.LU R0, [R1+0x2b78] ;  /* 0x002b780001007983 */ /* 0x000ea20000300800 */
[----:B----4-:R-:W-:Y:S02]  /*344d0*/  FMNMX3 R16, R13, R16, R9, !PT ;  /* 0x000000100d107276 */ /* 0x010fe40007800009 */
[----:B---3--:R-:W-:Y:S02]  /*344e0*/  FMNMX3 R13, R17, R21, R7, !PT ;  /* 0x00000015110d7276 */ /* 0x008fe40007800007 */
[----:B------:R-:W-:Y:S02]  /*344f0*/  FMNMX3 R18, R18, R2, R3, !PT ;  /* 0x0000000212127276 */ /* 0x000fe40007800003 */
[----:B------:R-:W-:Y:S02]  /*34500*/  FMNMX3 R15, R12, R14, R15, !PT ;  /* 0x0000000e0c0f7276 */ /* 0x000fe4000780000f */
[----:B------:R-:W-:Y:S02]  /*34510*/  FMNMX3 R13, R13, R26, R25, !PT ;  /* 0x0000001a0d0d7276 */ /* 0x000fe40007800019 */
[----:B------:R-:W-:-:S02]  /*34520*/  FMNMX R26, R19, R18, !PT ;  /* 0x00000012131a7209 */ /* 0x000fc40007800000 */
[----:B------:R-:W-:Y:S02]  /*34530*/  FSEL R23, R23, -INF , P5 ;  /* 0xff80000017177808 */ /* 0x000fe40002800000 */
[----:B------:R-:W-:Y:S02]  /*34540*/  FMNMX3 R16, R16, R28, R5, !PT ;  /* 0x0000001c10107276 */ /* 0x000fe40007800005 */
[----:B------:R-:W-:-:S04]  /*34550*/  FMNMX3 R13, R13, R4, R8, !PT ;  /* 0x000000040d0d7276 */ /* 0x000fc80007800008 */
[----:B------:R-:W-:-:S05]  /*34560*/  FMNMX R13, R20, R13, !PT ;  /* 0x0000000d140d7209 */ /* 0x000fca0007800000 */
[----:B------:R-:W0:Y:S01]  /*34570*/  SHFL.BFLY PT, R18, R13, 0x2, 0x1f ;  /* 0x0c401f000d127f89 */ /* 0x000e2200000e0000 */
[----:B------:R-:W1:Y:S01]  /*34580*/  S2R R7, SR_TID.X ;  /* 0x0000000000077919 */ /* 0x000e620000002100 */
[----:B0-----:R-:W-:-:S05]  /*34590*/  FMNMX R18, R13, R18, !PT ;  /* 0x000000120d127209 */ /* 0x001fca0007800000 */
[----:B------:R-:W0:Y:S01]  /*345a0*/  SHFL.BFLY PT, R13, R18, 0x1, 0x1f ;  /* 0x0c201f00120d7f89 */ /* 0x000e2200000e0000 */
[----:B-1----:R-:W-:Y:S02]  /*345b0*/  LOP3.LUT R7, R7, 0x7f, RZ, 0xc0, !PT ;  /* 0x0000007f07077812 */ /* 0x002fe400078ec0ff */
[----:B0-----:R-:W-:Y:S02]  /*345c0*/  FMNMX R13, R18, R13, !PT ;  /* 0x0000000d120d7209 */ /* 0x001fe40007800000 */
[----:B--2---:R-:W-:Y:S02]  /*345d0*/  FMNMX3 R15, R15, R0, R27, !PT ;  /* 0x000000000f0f7276 */ /* 0x004fe4000780001b */
[----:B------:R-:W0:Y:S02]  /*345e0*/  SHFL.BFLY PT, R27, R26, 0x2, 0x1f ;  /* 0x0c401f001a1b7f89 */ /* 0x000e2400000e0000 */
[----:B------:R-:W-:Y:S02]  /*345f0*/  FMNMX3 R15, R15, R24, R6, !PT ;  /* 0x000000180f0f7276 */ /* 0x000fe40007800006 */
[----:B------:R-:W-:-:S02]  /*34600*/  FMNMX R24, R23, R16, !PT ;  /* 0x0000001017187209 */ /* 0x000fc40007800000 */
[----:B------:R-:W-:-:S03]  /*34610*/  FMNMX R15, R22, R15, !PT ;  /* 0x0000000f160f7209 */ /* 0x000fc60007800000 */
[----:B------:R-:W1:Y:S04]  /*34620*/  SHFL.BFLY PT, R25, R24, 0x2, 0x1f ;  /* 0x0c401f0018197f89 */ /* 0x000e6800000e0000 */
[----:B------:R-:W2:Y:S01]  /*34630*/  SHFL.BFLY PT, R16, R15, 0x2, 0x1f ;  /* 0x0c401f000f107f89 */ /* 0x000ea200000e0000 */
[----:B0-----:R-:W-:-:S05]  /*34640*/  FMNMX R26, R26, R27, !PT ;  /* 0x0000001b1a1a7209 */ /* 0x001fca0007800000 */
[----:B------:R-:W0:Y:S01]  /*34650*/  SHFL.BFLY PT, R27, R26, 0x1, 0x1f ;  /* 0x0c201f001a1b7f89 */ /* 0x000e2200000e0000 */
[----:B-1----:R-:W-:Y:S02]  /*34660*/  FMNMX R24, R24, R25, !PT ;  /* 0x0000001918187209 */ /* 0x002fe40007800000 */
[----:B--2---:R-:W-:-:S03]  /*34670*/  FMNMX R15, R15, R16, !PT ;  /* 0x000000100f0f7209 */ /* 0x004fc60007800000 */
[----:B------:R-:W1:Y:S04]  /*34680*/  SHFL.BFLY PT, R25, R24, 0x1, 0x1f ;  /* 0x0c201f0018197f89 */ /* 0x000e6800000e0000 */
[----:B------:R-:W2:Y:S01]  /*34690*/  SHFL.BFLY PT, R16, R15, 0x1, 0x1f ;  /* 0x0c201f000f107f89 */ /* 0x000ea200000e0000 */
[----:B0-----:R-:W-:Y:S02]  /*346a0*/  FMNMX R27, R26, R27, !PT ;  /* 0x0000001b1a1b7209 */ /* 0x001fe40007800000 */
[----:B------:R-:W-:-:S04]  /*346b0*/  SHF.R.U32.HI R26, RZ, 0x2, R29 ;  /* 0x00000002ff1a7819 */ /* 0x000fc8000001161d */
[----:B------:R-:W-:Y:S02]  /*346c0*/  SGXT.U32 R26, R26, 0x3 ;  /* 0x000000031a1a781a */ /* 0x000fe40000000000 */
[----:B-1----:R-:W-:Y:S02]  /*346d0*/  FMNMX R25, R24, R25, !PT ;  /* 0x0000001918197209 */ /* 0x002fe40007800000 */
[----:B------:R-:W-:Y:S02]  /*346e0*/  LOP3.LUT R24, R29, 0x1c, RZ, 0xc0, !PT ;  /* 0x0000001c1d187812 */ /* 0x000fe400078ec0ff */
[----:B--2---:R-:W-:Y:S02]  /*346f0*/  FMNMX R15, R15, R16, !PT ;  /* 0x000000100f0f7209 */ /* 0x004fe40007800000 */
[----:B------:R-:W-:Y:S02]  /*34700*/  SHF.R.U32.HI R16, RZ, 0x3, R7 ;  /* 0x00000003ff107819 */ /* 0x000fe40000011607 */
[----:B------:R-:W-:-:S02]  /*34710*/  LOP3.LUT R18, R26, 0x8, RZ, 0xfc, !PT ;  /* 0x000000081a127812 */ /* 0x000fc400078efcff */
[----:B------:R-:W-:Y:S02]  /*34720*/  SHF.L.U32 R7, R24, 0x2, RZ ;  /* 0x0000000218077819 */ /* 0x000fe400000006ff */
[C---:B------:R-:W-:Y:S02]  /*34730*/  LOP3.LUT R24, R26.reuse, 0x10, RZ, 0xfc, !PT ;  /* 0x000000101a187812 */ /* 0x040fe400078efcff */
[----:B------:R-:W-:Y:S02]  /*34740*/  LOP3.LUT R26, R26, 0x18, RZ, 0xfc, !PT ;  /* 0x000000181a1a7812 */ /* 0x000fe400078efcff */
[----:B------:R-:W-:Y:S02]  /*34750*/  LEA R11, R18, UR6, 0x4 ;  /* 0x00000006120b7c11 */ /* 0x000fe4000f8e20ff */
[----:B------:R-:W-:Y:S02]  /*34760*/  LOP3.LUT R16, R16, 0xc, RZ, 0xc0, !PT ;  /* 0x0000000c10107812 */ /* 0x000fe400078ec0ff */
[----:B------:R-:W-:-:S02]  /*34770*/  IADD3 R18, PT, PT, R7, UR6, RZ ;  /* 0x0000000607127c10 */ /* 0x000fc4000fffe0ff */
[----:B------:R-:W-:Y:S02]  /*34780*/  LEA R7, R24, UR6, 0x4 ;  /* 0x0000000618077c11 */ /* 0x000fe4000f8e20ff */
[----:B------:R-:W-:Y:S01]  /*34790*/  LEA R9, R26, UR6, 0x4 ;  /* 0x000000061a097c11 */ /* 0x000fe2000f8e20ff */
[----:B------:R-:W-:Y:S01]  /*347a0*/  IMAD.IADD R24, R18, 0x1, R16 ;  /* 0x0000000112187824 */ /* 0x000fe200078e0210 */
[C---:B------:R-:W-:Y:S02]  /*347b0*/  IADD3 R18, PT, PT, R16.reuse, R11, RZ ;  /* 0x0000000b10127210 */ /* 0x040fe40007ffe0ff */
[C---:B------:R-:W-:Y:S02]  /*347c0*/  IADD3 R26, PT, PT, R16.reuse, R7, RZ ;  /* 0x00000007101a7210 */ /* 0x040fe40007ffe0ff */
[----:B------:R-:W-:Y:S01]  /*347d0*/  IADD3 R16, PT, PT, R16, R9, RZ ;  /* 0x0000000910107210 */ /* 0x000fe20007ffe0ff */
[----:B------:R-:W2:Y:S04]  /*347e0*/  LDL.LU R7, [R1+0x2b74] ;  /* 0x002b740001077983 */ /* 0x000ea80000300800 */
[----:B------:R-:W3:Y:S04]  /*347f0*/  LDL.LU R9, [R1+0x2b70] ;  /* 0x002b700001097983 */ /* 0x000ee80000300800 */
[----:B------:R-:W-:Y:S04]  /*34800*/  @!P0 STS [R24], R27 ;  /* 0x0000001b18008388 */ /* 0x000fe80000000800 */
[----:B------:R0:W-:Y:S04]  /*34810*/  STL [R1+0x2b48], R24 ;  /* 0x002b481801007387 */ /* 0x0001e80000100800 */
[----:B------:R1:W-:Y:S04]  /*34820*/  @!P0 STS [R18], R25 ;  /* 0x0000001912008388 */ /* 0x0003e80000000800 */
[----:B------:R-:W-:Y:S04]  /*34830*/  @!P0 STS [R26], R15 ;  /* 0x0000000f1a008388 */ /* 0x000fe80000000800 */
[----:B0-----:R-:W4:Y:S04]  /*34840*/  LDL.LU R24, [R1+0x28] ;  /* 0x0000280001187983 */ /* 0x001f280000300800 */
[----:B-1----:R-:W2:Y:S04]  /*34850*/  LDL.LU R25, [R1+0x38] ;  /* 0x0000380001197983 */ /* 0x002ea80000300800 */
[----:B------:R0:W-:Y:S04]  /*34860*/  STL [R1+0x2b4c], R18 ;  /* 0x002b4c1201007387 */ /* 0x0001e80000100800 */
[----:B0-----:R-:W2:Y:S04]  /*34870*/  LDL.LU R18, [R1+0x40] ;  /* 0x0000400001127983 */ /* 0x001ea80000300800 */
[----:B------:R0:W-:Y:S04]  /*34880*/  STL [R1+0x2b50], R26 ;  /* 0x002b501a01007387 */ /* 0x0001e80000100800 */
[----:B0-----:R-:W2:Y:S01]  /*34890*/  LDL R26, [R1+0xa7c] ;  /* 0x000a7c00011a7983 */ /* 0x001ea20000100800 */
[----:B------:R-:W0:Y:S03]  /*348a0*/  S2R R27, SR_TID.X ;  /* 0x00000000001b7919 */ /* 0x000e260000002100 */
[----:B------:R-:W-:Y:S01]  /*348b0*/  @!P0 STS [R16], R13 ;  /* 0x0000000d10008388 */ /* 0x000fe20000000800 */
[----:B------:R-:W-:Y:S01]  /*348c0*/  BAR.SYNC.DEFER_BLOCKING 0x0 ;  /* 0x0000000000007b1d */ /* 0x000fe20000010000 */
[----:B0-----:R-:W-:-:S04]  /*348d0*/  LOP3.LUT R27, R27, 0x7f, RZ, 0xc0, !PT ;  /* 0x0000007f1b1b7812 */ /* 0x001fc800078ec0ff */
[----:B------:R-:W-:-:S05]  /*348e0*/  LEA R27, R27, UR6, 0x2 ;  /* 0x000000061b1b7c11 */ /* 0x000fca000f8e10ff */
[----:B------:R-:W0:Y:S04]  /*348f0*/  LDS R13, [R27] ;  /* 0x000000001b0d7984 */ /* 0x000e280000000800 */
[----:B0-----:R-:W0:Y:S02]  /*34900*/  SHFL.BFLY PT, R15, R13, 0x2, 0x1f ;  /* 0x0c401f000d0f7f89 */ /* 0x001e2400000e0000 */
[----:B0-----:R-:W-:-:S05]  /*34910*/  FMNMX R15, R13, R15, !PT ;  /* 0x0000000f0d0f7209 */ /* 0x001fca0007800000 */
[----:B------:R-:W0:Y:S04]  /*34920*/  SHFL.BFLY PT, R13, R15, 0x1, 0x1f ;  /* 0x0c201f000f0d7f89 */ /* 0x000e2800000e0000 */
[----:B------:R1:W-:Y:S01]  /*34930*/  STL [R1+0x2b54], R16 ;  /* 0x002b541001007387 */ /* 0x0003e20000100800 */
[----:B0-----:R-:W-:-:S05]  /*34940*/  FMNMX R13, R15, R13, !PT ;  /* 0x0000000d0f0d7209 */ /* 0x001fca0007800000 */
[----:B------:R-:W-:Y:S01]  /*34950*/  @!P0 STS [R27], R13 ;  /* 0x0000000d1b008388 */ /* 0x000fe20000000800 */
[----:B------:R-:W-:Y:S01]  /*34960*/  BAR.SYNC.DEFER_BLOCKING 0x0 ;  /* 0x0000000000007b1d */ /* 0x000fe20000010000 */
[----:B-1----:R-:W-:-:S05]  /*34970*/  LOP3.LUT R16, R29, 0x1c, RZ, 0xc0, !PT ;  /* 0x0000001c1d107812 */ /* 0x002fca00078ec0ff */
[----:B------:R-:W-:-:S05]  /*34980*/  IMAD.SHL.U32 R16, R16, 0x4, RZ ;  /* 0x0000000410107824 */ /* 0x000fca00078e00ff */
[----:B------:R-:W2:Y:S04]  /*34990*/  LDS R13, [R16+UR6] ;  /* 0x00000006100d7984 */ /* 0x000ea80008000800 */
[----:B------:R-:W-:Y:S04]  /*349a0*/  STL [R1+0x2b58], R27 ;  /* 0x002b581b01007387 */ /* 0x000fe80000100800 */
[----:B------:R0:W1:Y:S04]  /*349b0*/  LDS R15, [R11] ;  /* 0x000000000b0f7984 */ /* 0x0000680000000800 */
[----:B0-----:R-:W4:Y:S01]  /*349c0*/  LDL.LU R11, [R1+0x2b6c] ;  /* 0x002b6c00010b7983 */ /* 0x001f220000300800 */
[----:B--2---:R-:W-:-:S05]  /*349d0*/  FMNMX R13, R13, R26, !PT ;  /* 0x0000001a0d0d7209 */ /* 0x004fca0007800000 */
[----:B------:R-:W-:-:S04]  /*349e0*/  FADD R7, R7, -R13 ;  /* 0x8000000d07077221 */ /* 0x000fc80000000000 */
[----:B------:R-:W-:-:S04]  /*349f0*/  FMUL R7, R7, 1.4426950216293334961 ;  /* 0x3fb8aa3b07077820 */ /* 0x000fc80000400000 */
[----:B------:R0:W2:Y:S01]  /*34a00*/  MUFU.EX2 R16, R7 ;  /* 0x0000000700107308 */ /* 0x0000a20000000800 */
[--C-:B---3--:R-:W-:Y:S01]  /*34a10*/  FADD R9, R9, -R13.reuse ;  /* 0x8000000d09097221 */ /* 0x108fe20000000000 */
[----:B------:R-:W-:Y:S03]  /*34a20*/  STL [R1+0x460], R13 ;  /* 0x0004600d01007387 */ /* 0x000fe60000100800 */
[----:B0-----:R-:W-:Y:S01]  /*34a30*/  FMUL R7, R9, 1.4426950216293334961 ;  /* 0x3fb8aa3b09077820 */ /* 0x001fe20000400000 */
[----:B--2---:R0:W-:Y:S03]  /*34a40*/  STL [R1+0x590], R16 ;  /* 0x0005901001007387 */ /* 0x0041e60000100800 */
[----:B0-----:R0:W2:Y:S01]  /*34a50*/  MUFU.EX2 R16, R7 ;  /* 0x0000000700107308 */ /* 0x0010a20000000800 */
[----:B------:R-:W-:-:S04]  /*34a60*/  FADD R9, R18, -R13 ;  /* 0x8000000d12097221 */ /* 0x000fc80000000000 */
[----:B0-----:R-:W-:Y:S01]  /*34a70*/  FMUL R7, R9, 1.4426950216293334961 ;  /* 0x3fb8aa3b09077820 */ /* 0x001fe20000400000 */
[--C-:B------:R-:W-:Y:S01]  /*34a80*/  FADD R9, R25, -R13.reuse ;  /* 0x8000000d19097221 */ /* 0x100fe20000000000 */
[----:B--2---:R0:W-:Y:S04]  /*34a90*/  STL [R1+0x57c], R16 ;  /* 0x00057c1001007387 */ /* 0x0041e80000100800 */
[----:B------:R-:W1:Y:S01]  /*34aa0*/  LDL R25, [R1+0xa80] ;  /* 0x000a800001197983 */ /* 0x000e620000100800 */
[----:B0-----:R-:W0:Y:S03]  /*34ab0*/  MUFU.EX2 R16, R7 ;  /* 0x0000000700107308 */ /* 0x001e260000000800 */
[----:B0-----:R0:W-:Y:S04]  /*34ac0*/  STL [R1+0x570], R16 ;  /* 0x0005701001007387 */ /* 0x0011e80000100800 */
[----:B0-----:R-:W2:Y:S01]  /*34ad0*/  LDL.LU R16, [R1+0x4c] ;  /* 0x00004c0001107983 */ /* 0x001ea20000300800 */
[----:B------:R-:W-:Y:S01]  /*34ae0*/  FMUL R7, R9, 1.4426950216293334961 ;  /* 0x3fb8aa3b09077820 */ /* 0x000fe20000400000 */
[----:B----4-:R-:W-:-:S02]  /*34af0*/  FADD R9, R24, -R13 ;  /* 0x8000000d18097221 */ /* 0x010fc40000000000 */
[----:B------:R-:W3:Y:S01]  /*34b00*/  LDL.LU R18, [R1+0x3c] ;  /* 0x00003c0001127983 */ /* 0x000ee20000300800 */
[--C-:B------:R-:W-:Y:S01]  /*34b10*/  FADD R3, R3, -R13.reuse ;  /* 0x8000000d03037221 */ /* 0x100fe20000000000 */
[----:B------:R0:W4:Y:S02]  /*34b20*/  MUFU.EX2 R26, R7 ;  /* 0x00000007001a7308 */ /* 0x0001240000000800 */
[----:B------:R-:W2:Y:S01]  /*34b30*/  LDL.LU R24, [R1+0x2c] ;  /* 0x00002c0001187983 */ /* 0x000ea20000300800 */
[----:B0-----:R-:W-:Y:S01]  /*34b40*/  FMUL R7, R9, 1.4426950216293334961 ;  /* 0x3fb8aa3b09077820 */ /* 0x001fe20000400000 */
[----:B------:R-:W-:-:S04]  /*34b50*/  FADD R9, R2, -R13 ;  /* 0x8000000d02097221 */ /* 0x000fc80000000000 */
[----:B------:R0:W4:Y:S01]  /*34b60*/  MUFU.EX2 R2, R7 ;  /* 0x0000000700027308 */ /* 0x0001220000000800 */
[----:B------:R-:W-:Y:S01]  /*34b70*/  FMUL R3, R3, 1.4426950216293334961 ;  /* 0x3fb8aa3b03037820 */ /* 0x000fe20000400000 */
[----:B------:R-:W-:Y:S01]  /*34b80*/  SHF.R.U32.HI R27, RZ, 0x2, R29 ;  /* 0x00000002ff1b7819 */ /* 0x000fe2000001161d */
[----:B0-----:R-:W-:Y:S01]  /*34b90*/  FMUL R7, R9, 1.4426950216293334961 ;  /* 0x3fb8aa3b09077820 */ /* 0x001fe20000400000 */
[----:B------:R-:W-:Y:S01]  /*34ba0*/  FADD R9, R19, -R13 ;  /* 0x8000000d13097221 */ /* 0x000fe20000000000 */
[----:B----4-:R-:W-:Y:S03]  /*34bb0*/  STL [R1+0x56c], R26 ;  /* 0x00056c1a01007387 */ /* 0x010fe60000100800 */
[----:B------:R-:W0:Y:S01]  /*34bc0*/  MUFU.EX2 R29, R7 ;  /* 0x00000007001d7308 */ /* 0x000e220000000800 */
[----:B------:R-:W-:Y:S04]  /*34bd0*/  STL [R1+0x2b64], R26 ;  /* 0x002b641a01007387 */ /* 0x000fe80000100800 */
[----:B------:R-:W-:Y:S04]  /*34be0*/  STL [R1+0x568], R2 ;  /* 0x0005680201007387 */ /* 0x000fe80000100800 */
[----:B------:R4:W-:Y:S04]  /*34bf0*/  STL [R1+0x2b5c], R2 ;  /* 0x002b5c0201007387 */ /* 0x0009e80000100800 */
[----:B0-----:R-:W-:Y:S04]  /*34c00*/  STL [R1+0x564], R29 ;  /* 0x0005641d01007387 */ /* 0x001fe80000100800 */
[----:B------:R-:W-:Y:S01]  /*34c10*/  STL [R1+0x2b60], R29 ;  /* 0x002b601d01007387 */ /* 0x000fe20000100800 */
[----:B-1----:R-:W-:-:S02]  /*34c20*/  FMNMX R15, R15, R25, !PT ;  /* 0x000000190f0f7209 */ /* 0x002fc40007800000 */
[----:B------:R0:W1:Y:S03]  /*34c30*/  MUFU.EX2 R25, R3 ;  /* 0x0000000300197308 */ /* 0x0000660000000800 */
[----:B------:R-:W-:Y:S01]  /*34c40*/  FADD R10, R10, -R15 ;  /* 0x8000000f0a0a7221 */ /* 0x000fe20000000000 */
[----:B0-----:R-:W-:-:S04]  /*34c50*/  FMUL R3, R9, 1.4426950216293334961 ;  /* 0x3fb8aa3b09037820 */ /* 0x001fc80000400000 */
[----:B------:R0:W1:Y:S02]  /*34c60*/  MUFU.EX2 R13, R3 ;  /* 0x00000003000d7308 */ /* 0x0000640000000800 */
[----:B0-----:R-:W-:-:S06]  /*34c70*/  FMUL R3, R10, 1.4426950216293334961 ;  /* 0x3fb8aa3b0a037820 */ /* 0x001fcc0000400000 */
[----:B----4-:R-:W0:Y:S01]  /*34c80*/  MUFU.EX2 R2, R3 ;  /* 0x0000000300027308 */ /* 0x010e220000000800 */
[----:B------:R-:W-:Y:S04]  /*34c90*/  STL [R1+0x45c], R15 ;  /* 0x00045c0f01007387 */ /* 0x000fe80000100800 */
[----:B-1----:R-:W-:Y:S04]  /*34ca0*/  STL [R1+0x560], R25 ;  /* 0x0005601901007387 */ /* 0x002fe80000100800 */
[----:B------:R-:W-:Y:S04]  /*34cb0*/  STL [R1+0x2b68], R25 ;  /* 0x002b681901007387 */ /* 0x000fe80000100800 */
[----:B------:R-:W-:Y:S04]  /*34cc0*/  STL [R1+0x55c], R13 ;  /* 0x00055c0d01007387 */ /* 0x000fe80000100800 */
[----:B0-----:R0:W-:Y:S04]  /*34cd0*/  STL [R1+0x558], R2 ;  /* 0x0005580201007387 */ /* 0x0011e80000100800 */
[----:B0-----:R-:W4:Y:S01]  /*34ce0*/  LDL R2, [R1+0xa84] ;  /* 0x000a840001027983 */ /* 0x001f220000100800 */
[----:B------:R-:W-:Y:S01]  /*34cf0*/  FADD R11, R11, -R15 ;  /* 0x8000000f0b0b7221 */ /* 0x000fe20000000000 */
[----:B------:R-:W-:-:S03]  /*34d00*/  SGXT.U32 R27, R27, 0x3 ;  /* 0x000000031b1b781a */ /* 0x000fc60000000000 */
[----:B------:R-:W-:Y:S01]  /*34d10*/  FMUL R3, R11, 1.4426950216293334961 ;  /* 0x3fb8aa3b0b037820 */ /* 0x000fe20000400000 */
[----:B------:R-:W-:Y:S01]  /*34d20*/  LOP3.LUT R27, R27, 0x10, RZ, 0xfc, !PT ;  /* 0x000000101b1b7812 */ /* 0x000fe200078efcff */
[----:B--2---:R-:W-:Y:S02]  /*34d30*/  FADD R9, R16, -R15 ;  /* 0x8000000f10097221 */ /* 0x004fe40000000000 */
[----:B------:R0:W1:Y:S01]  /*34d40*/  MUFU.EX2 R10, R3 ;  /* 0x00000003000a7308 */ /* 0x0000620000000800 */
[----:B------:R-:W-:-:S05]  /*34d50*/  LEA R27, R27, UR6, 0x4 ;  /* 0x000000061b1b7c11 */ /* 0x000fca000f8e20ff */
[----:B------:R2:W4:Y:S01]  /*34d60*/  LDS R7, [R27] ;  /* 0x000000001b077984 */ /* 0x0005220000000800 */
[----:B0-----:R-:W-:-:S04]  /*34d70*/  FMUL R3, R9, 1.4426950216293334961 ;  /* 0x3fb8aa3b09037820 */ /* 0x001fc80000400000 */
[----:B--2---:R0:W2:Y:S01]  /*34d80*/  MUFU.EX2 R27, R3 ;  /* 0x00000003001b7308 */ /* 0x0040a20000000800 */
[----:B-1----:R1:W-:Y:S04]  /*34d90*/  STL [R1+0x554], R10 ;  /* 0x0005540a01007387 */ /* 0x0023e80000100800 */
[----:B------:R-:W4:Y:S01]  /*34da0*/  LDL.LU R16, [R1+0x48] ;  /* 0x0000480001107983 */ /* 0x000f220000300800 */
[----:B------:R-:W1:Y:S01]  /*34db0*/  S2R R26, SR_TID.X ;  /* 0x00000000001a7919 */ /* 0x000e620000002100 */
[----:B---3--:R-:W-:-:S04]  /*34dc0*/  FADD R9, R18, -R15 ;  /* 0x8000000f12097221 */ /* 0x008fc80000000000 */
[----:B0-----:R-:W-:Y:S01]  /*34dd0*/  FMUL R3, R9, 1.4426950216293334961 ;  /* 0x3fb8aa3b09037820 */ /* 0x001fe20000400000 */
[--C-:B------:R-:W-:Y:S01]  /*34de0*/  FADD R9, R24, -R15.reuse ;  /* 0x8000000f18097221 */ /* 0x100fe20000000000 */
[----:B--2---:R-:W-:Y:S04]  /*34df0*/  STL [R1+0x550], R27 ;  /* 0x0005501b01007387 */ /* 0x004fe80000100800 */
[----:B------:R-:W2:Y:S01]  /*34e00*/  LDL.LU R24, [R1+0x24] ;  /* 0x0000240001187983 */ /* 0x000ea20000300800 */
[--C-:B------:R-:W-:Y:S01]  /*34e10*/  FADD R5, R5, -R15.reuse ;  /* 0x8000000f05057221 */ /* 0x100fe20000000000 */
[----:B------:R0:W3:Y:S02]  /*34e20*/  MUFU.EX2 R18, R3 ;  /* 0x0000000300127308 */ /* 0x0000e40000000800 */
[----:B-1----:R-:W2:Y:S01]  /*34e30*/  LDL.LU R10, [R1+0x14] ;  /* 0x00001400010a7983 */ /* 0x002ea20000300800 */
[----:B------:R-:W-:Y:S01]  /*34e40*/  FMUL R5, R5, 1.4426950216293334961 ;  /* 0x3fb8aa3b05057820 */ /* 0x000fe20000400000 */
[----:B0-----:R-:W-:Y:S01]  /*34e50*/  FMUL R3, R9, 1.4426950216293334961 ;  /* 0x3fb8aa3b09037820 */ /* 0x001fe20000400000 */
[----:B------:R-:W-:Y:S01]  /*34e60*/  FADD R9, R28, -R15 ;  /* 0x8000000f1c097221 */ /* 0x000fe20000000000 */
[----:B------:R-:W-:-:S04]  /*34e70*/  SHF.R.U32.HI R26, RZ, 0x2, R26 ;  /* 0x00000002ff1a7819 */ /* 0x000fc8000001161a */
[----:B------:R-:W-:Y:S01]  /*34e80*/  SGXT.U32 R26, R26, 0x3 ;  /* 0x000000031a1a781a */ /* 0x000fe20000000000 */
[----:B------:R0:W1:Y:S03]  /*34e90*/  MUFU.EX2 R28, R3 ;  /* 0x00000003001c7308 */ /* 0x0000660000000800 */
[----:B------:R-:W-:-:S04]  /*34ea0*/  LOP3.LUT R26, R26, 0x18, RZ, 0xfc, !PT ;  /* 0x000000181a1a7812 */ /* 0x000fc800078efcff */
[----:B------:R-:W-:Y:S01]  /*34eb0*/  LEA R26, R26, UR6, 0x4 ;  /* 0x000000061a1a7c11 */ /* 0x000fe2000f8e20ff */
[----:B0-----:R-:W-:-:S04]  /*34ec0*/  FMUL R3, R9, 1.4426950216293334961 ;  /* 0x3fb8aa3b09037820 */ /* 0x001fc80000400000 */
[----:B------:R0:W1:Y:S02]  /*34ed0*/  MUFU.EX2 R19, R3 ;  /* 0x0000000300137308 */ /* 0x0000640000000800 */
[----:B0-----:R0:W0:Y:S04]  /*34ee0*/  LDS R3, [R26] ;  /* 0x000000001a037984 */ /* 0x0010280000000800 */
[----:B---3--:R-:W-:Y:S04]  /*34ef0*/  STL [R1+0x54c], R18 ;  /* 0x00054c1201007387 */ /* 0x008fe80000100800 */
[----:B-1----:R-:W-:Y:S01]  /*34f00*/  STL [R1+0x544], R28 ;  /* 0x0005441c01007387 */ /* 0x002fe20000100800 */
[----:B------:R-:W-:Y:S06]  /*34f10*/  BAR.SYNC.DEFER_BLOCKING 0x0 ;  /* 0x0000000000007b1d */ /* 0x000fec0000010000 */
[----:B------:R-:W-:Y:S01]  /*34f20*/  STL [R1+0x538], R19 ;  /* 0x0005381301007387 */ /* 0x000fe20000100800 */
[----:B----4-:R-:W-:Y:S01]  /*34f30*/  FMNMX R2, R7, R2, !PT ;  /* 0x0000000207027209 */ /* 0x010fe20007800000 */
[----:B------:R-:W-:-:S02]  /*34f40*/  FADD R7, R23, -R15 ;  /* 0x8000000f17077221 */ /* 0x000fc40000000000 */
[----:B------:R1:W3:Y:S02]  /*34f50*/  MUFU.EX2 R15, R5 ;  /* 0x00000005000f7308 */ /* 0x0002e40000000800 */
[----:B------:R-:W-:Y:S01]  /*34f60*/  FMUL R7, R7, 1.4426950216293334961 ;  /* 0x3fb8aa3b07077820 */ /* 0x000fe20000400000 */
[----:B-1----:R-:W-:-:S05]  /*34f70*/  FADD R5, R12, -R2 ;  /* 0x800000020c057221 */ /* 0x002fca0000000000 */
[----:B------:R1:W4:Y:S01]  /*34f80*/  MUFU.EX2 R11, R7 ;  /* 0x00000007000b7308 */ /* 0x0003220000000800 */
[----:B------:R-:W-:-:S07]  /*34f90*/  FMUL R5, R5, 1.4426950216293334961 ;  /* 0x3fb8aa3b05057820 */ /* 0x000fce0000400000 */
[----:B0-----:R-:W0:Y:S01]  /*34fa0*/  MUFU.EX2 R26, R5 ;  /* 0x00000005001a7308 */ /* 0x001e220000000800 */
[--C-:B-1----:R-:W-:Y:S01]  /*34fb0*/  FADD R7, R14, -R2.reuse ;  /* 0x800000020e077221 */ /* 0x102fe20000000000 */
[----:B------:R1:W-:Y:S03]  /*34fc0*/  STL [R1+0x434], R2 ;  /* 0x0004340201007387 */ /* 0x0003e60000100800 */
[----:B------:R-:W-:Y:S01]  /*34fd0*/  FMUL R7, R7, 1.4426950216293334961 ;  /* 0x3fb8aa3b07077820 */ /* 0x000fe20000400000 */
[----:B---3--:R-:W-:Y:S04]  /*34fe0*/  STL [R1+0x528], R15 ;  /* 0x0005280f01007387 */ /* 0x008fe80000100800 */
[----:B----4-:R-:W-:Y:S01]  /*34ff0*/  STL [R1+0x51c], R11 ;  /* 0x00051c0b01007387 */ /* 0x010fe20000100800 */
[----:B------:R3:W4:Y:S03]  /*35000*/  MUFU.EX2 R25, R7 ;  /* 0x0000000700197308 */ /* 0x0007260000000800 */
[----:B0-----:R-:W-:Y:S01]  /*35010*/  STL [R1+0x518], R26 ;  /* 0x0005181a01007387 */ /* 0x001fe20000100800 */
[----:B---3--:R-:W-:-:S03]  /*35020*/  FADD R7, R0, -R2 ;  /* 0x8000000200077221 */ /* 0x008fc60000000000 */
[----:B------:R-:W3:Y:S01]  /*35030*/  LDL R0, [R1+0xa88] ;  /* 0x000a880001007983 */ /* 0x000ee20000100800 */
[----:B------:R-:W-:Y:S01]  /*35040*/  FADD R5, R16, -R2 ;  /* 0x8000000210057221 */ /* 0x000fe20000000000 */
[----:B------:R-:W-:Y:S02]  /*35050*/  FMUL R7, R7, 1.4426950216293334961 ;  /* 0x3fb8aa3b07077820 */ /* 0x000fe40000400000 */
[----:B------:R-:W3:Y:S01]  /*35060*/  LDL.LU R29, [R1+0x44] ;  /* 0x00004400011d7983 */ /* 0x000ee20000300800 */
[----:B------:R-:W-:-:S04]  /*35070*/  FMUL R5, R5, 1.4426950216293334961 ;  /* 0x3fb8aa3b05057820 */ /* 0x000fc80000400000 */
[----:B------:R2:W0:Y:S02]  /*35080*/  MUFU.EX2 R16, R5 ;  /* 0x0000000500107308 */ /* 0x0004240000000800 */
[----:B--2---:R-:W-:-:S04]  /*35090*/  FADD R5, R24, -R2 ;  /* 0x8000000218057221 */ /* 0x004fc80000000000 */
[----:B------:R-:W-:Y:S02]  /*350a0*/  FMUL R5, R5, 1.4426950216293334961 ;  /* 0x3fb8aa3b05057820 */ /* 0x000fe40000400000 */
[----:B------:R-:W2:Y:S08]  /*350b0*/  MUFU.EX2 R24, R7 ;  /* 0x0000000700187308 */ /* 0x000eb00000000800 */
[----:B------:R1:W2:Y:S01]  /*350c0*/  MUFU.EX2 R23, R5 ;  /* 0x0000000500177308 */ /* 0x0002a20000000800 */
[----:B----4-:R-:W-:Y:S04]  /*350d0*/  STL [R1+0x514], R25 ;  /* 0x0005141901007387 */ /* 0x010fe80000100800 */
[----:B0-----:R-:W-:Y:S04]  /*350e0*/  STL [R1+0x510], R16 ;  /* 0x0005101001007387 */ /* 0x001fe80000100800 */
[----:B------:R-:W4:Y:S01]  /*350f0*/  LDL.LU R12, [R1+0x20] ;  /* 0x00002000010c7983 */ /* 0x000f220000300800 */
[----:B-1----:R-:W-:-:S03]  /*35100*/  FADD R5, R22, -R2 ;  /* 0x8000000216057221 */ /* 0x002fc60000000000 */
[----:B--2---:R-:W-:Y:S04]  /*35110*/  STL [R1+0x50c], R24 ;  /* 0x00050c1801007387 */ /* 0x004fe80000100800 */
[----:B------:R-:W-:Y:S04]  /*35120*/  STL [R1+0x508], R23 ;  /* 0x0005081701007387 */ /* 0x000fe80000100800 */
[----:B------:R-:W2:Y:S01]  /*35130*/  LDL.LU R22, [R1+0x30] ;  /* 0x0000300001167983 */ /* 0x000ea20000300800 */
[--C-:B------:R-:W-:Y:S01]  /*35140*/  FADD R7, R10, -R2.reuse ;  /* 0x800000020a077221 */ /* 0x100fe20000000000 */
[----:B------:R-:W-:-:S03]  /*35150*/  FADD R6, R6, -R2 ;  /* 0x8000000206067221 */ /* 0x000fc60000000000 */
[----:B------:R-:W-:-:S04]  /*35160*/  FMUL R7, R7, 1.4426950216293334961 ;  /* 0x3fb8aa3b07077820 */ /* 0x000fc80000400000 */
[----:B------:R0:W1:Y:S01]  /*35170*/  MUFU.EX2 R14, R7 ;  /* 0x00000007000e7308 */ /* 0x0000620000000800 */
[----:B---3--:R-:W-:Y:S01]  /*35180*/  FMNMX R0, R3, R0, !PT ;  /* 0x0000000003007209 */ /* 0x008fe20007800000 */
[----:B------:R-:W-:Y:S02]  /*35190*/  FMUL R3, R6, 1.4426950216293334961 ;  /* 0x3fb8aa3b06037820 */ /* 0x000fe40000400000 */
[----:B------:R-:W3:Y:S04]  /*351a0*/  LDL R6, [R1+0x554] ;  /* 0x0005540001067983 */ /* 0x000ee80000100800 */
[----:B------:R1:W-:Y:S04]  /*351b0*/  STL [R1+0x430], R0 ;  /* 0x0004300001007387 */ /* 0x0003e80000100800 */
[----:B0-----:R-:W3:Y:S01]  /*351c0*/  LDL R7, [R1+0x558] ;  /* 0x0005580001077983 */ /* 0x001ee20000100800 */
[----:B------:R0:W1:Y:S02]  /*351d0*/  MUFU.EX2 R9, R3 ;  /* 0x0000000300097308 */ /* 0x0000640000000800 */
[----:B0-----:R-:W-:Y:S01]  /*351e0*/  FMUL R3, R5, 1.4426950216293334961 ;  /* 0x3fb8aa3b05037820 */ /* 0x001fe20000400000 */
[----:B------:R-:W-:-:S05]  /*351f0*/  FADD R5, R17, -R0 ;  /* 0x8000000011057221 */ /* 0x000fca0000000000 */
        /* <DEDUP_REMOVED lines=8> */
[----:B--2---:R-:W-:-:S05]  /*35280*/  FADD R5, R22, -R0 ;  /* 0x8000000016057221 */ /* 0x004fca0000000000 */
[----:B------:R0:W2:Y:S01]  /*35290*/  MUFU.EX2 R22, R3 ;  /* 0x0000000300167308 */ /* 0x0000a20000000800 */
[--C-:B------:R-:W-:Y:S01]  /*352a0*/  FADD R4, R4, -R0.reuse ;  /* 0x8000000004047221 */ /* 0x100fe20000000000 */
[----:B0-----:R-:W-:Y:S01]  /*352b0*/  FMUL R3, R5, 1.4426950216293334961 ;  /* 0x3fb8aa3b05037820 */ /* 0x001fe20000400000 */
[----:B----4-:R-:W-:-:S05]  /*352c0*/  FADD R5, R12, -R0 ;  /* 0x800000000c057221 */ /* 0x010fca0000000000 */
[----:B------:R0:W4:Y:S02]  /*352d0*/  MUFU.EX2 R21, R3 ;  /* 0x0000000300157308 */ /* 0x0001240000000800 */
[----:B0-----:R-:W-:-:S06]  /*352e0*/  FMUL R3, R5, 1.4426950216293334961 ;  /* 0x3fb8aa3b05037820 */ /* 0x001fcc0000400000 */
[----:B------:R0:W2:Y:S02]  /*352f0*/  MUFU.EX2 R17, R3 ;  /* 0x0000000300117308 */ /* 0x0000a40000000800 */
[----:B0-----:R-:W-:-:S06]  /*35300*/  FMUL R3, R4, 1.4426950216293334961 ;  /* 0x3fb8aa3b04037820 */ /* 0x001fcc0000400000 */
[----:B------:R0:W0:Y:S01]  /*35310*/  MUFU.EX2 R12, R3 ;  /* 0x00000003000c7308 */ /* 0x0000220000000800 */
[----:B-1----:R-:W-:Y:S01]  /*35320*/  STL [R1+0x504], R14 ;  /* 0x0005040e01007387 */ /* 0x002fe20000100800 */
[----:B------:R-:W-:-:S03]  /*35330*/  FADD R4, R8, -R0 ;  /* 0x8000000008047221 */ /* 0x000fc60000000000 */
[----:B------:R-:W-:Y:S04]  /*35340*/  STL [R1+0x500], R9 ;  /* 0x0005000901007387 */ /* 0x000fe80000100800 */
[----:B------:R-:W-:Y:S04]  /*35350*/  STL [R1+0x4fc], R10 ;  /* 0x0004fc0a01007387 */ /* 0x000fe80000100800 */
[----:B------:R-:W-:Y:S04]  /*35360*/  STL [R1+0x4f8], R2 ;  /* 0x0004f80201007387 */ /* 0x000fe80000100800 */
[----:B------:R1:W-:Y:S04]  /*35370*/  STL [R1+0x4e4], R29 ;  /* 0x0004e41d01007387 */ /* 0x0003e80000100800 */
[----:B--2---:R2:W-:Y:S01]  /*35380*/  STL [R1+0x4dc], R22 ;  /* 0x0004dc1601007387 */ /* 0x0045e20000100800 */
[----:B0-----:R-:W-:Y:S01]  /*35390*/  FMUL R3, R4, 1.4426950216293334961 ;  /* 0x3fb8aa3b04037820 */ /* 0x001fe20000400000 */
[----:B------:R-:W-:-:S02]  /*353a0*/  FADD R4, R20, -R0 ;  /* 0x8000000014047221 */ /* 0x000fc40000000000 */
[----:B----4-:R0:W-:Y:S04]  /*353b0*/  STL [R1+0x4cc], R21 ;  /* 0x0004cc1501007387 */ /* 0x0101e80000100800 */
[----:B------:R-:W4:Y:S04]  /*353c0*/  LDL R8, [R1+0x570] ;  /* 0x0005700001087983 */ /* 0x000f280000100800 */
[----:B------:R-:W-:Y:S04]  /*353d0*/  STL [R1+0x4c8], R17 ;  /* 0x0004c81101007387 */ /* 0x000fe80000100800 */
[----:B------:R-:W2:Y:S01]  /*353e0*/  LDL R20, [R1+0x590] ;  /* 0x0005900001147983 */ /* 0x000ea20000100800 */
[----:B------:R0:W-:Y:S03]  /*353f0*/  MUFU.EX2 R0, R3 ;  /* 0x0000000300007308 */ /* 0x0001e60000000800 */
[----:B------:R1:W-:Y:S01]  /*35400*/  STL [R1+0x4c4], R12 ;  /* 0x0004c40c01007387 */ /* 0x0003e20000100800 */
[----:B0-----:R-:W-:-:S03]  /*35410*/  FMUL R3, R4, 1.4426950216293334961 ;  /* 0x3fb8aa3b04037820 */ /* 0x001fc60000400000 */
[----:B------:R-:W2:Y:S01]  /*35420*/  LDL R4, [R1+0x57c] ;  /* 0x00057c0001047983 */ /* 0x000ea20000100800 */
[----:B------:R-:W0:Y:S01]  /*35430*/  MUFU.EX2 R5, R3 ;  /* 0x0000000300057308 */ /* 0x000e220000000800 */
[----:B---3--:R-:W-:Y:S01]  /*35440*/  FADD R7, R7, R6 ;  /* 0x0000000607077221 */ /* 0x008fe20000000000 */
[----:B------:R-:W-:Y:S02]  /*35450*/  FADD R6, R26, R25 ;  /* 0x000000191a067221 */ /* 0x000fe40000000000 */
[----:B------:R-:W3:Y:S04]  /*35460*/  LDL.LU R25, [R1+0x2b68] ;  /* 0x002b680001197983 */ /* 0x000ee80000300800 */
[----:B------:R-:W3:Y:S04]  /*35470*/  LDL.LU R26, [R1+0x2b64] ;  /* 0x002b6400011a7983 */ /* 0x000ee80000300800 */
[----:B0-----:R0:W-:Y:S01]  /*35480*/  STL [R1+0x49c], R5 ;  /* 0x00049c0501007387 */ /* 0x0011e20000100800 */
[----:B------:R-:W-:-:S03]  /*35490*/  FADD R3, R2, R29 ;  /* 0x0000001d02037221 */ /* 0x000fc60000000000 */
[----:B-1----:R-:W3:Y:S04]  /*354a0*/  LDL.LU R29, [R1+0x2b60] ;  /* 0x002b6000011d7983 */ /* 0x002ee80000300800 */
[----:B------:R-:W3:Y:S01]  /*354b0*/  LDL.LU R2, [R1+0x2b5c] ;  /* 0x002b5c0001027983 */ /* 0x000ee20000300800 */
[----:B------:R-:W-:Y:S01]  /*354c0*/  FADD R7, R27, R7 ;  /* 0x000000071b077221 */ /* 0x000fe20000000000 */
[----:B------:R-:W-:Y:S02]  /*354d0*/  FADD R6, R16, R6 ;  /* 0x0000000610067221 */ /* 0x000fe40000000000 */
[----:B------:R-:W3:Y:S04]  /*354e0*/  LDL.LU R27, [R1+0x2b58] ;  /* 0x002b5800011b7983 */ /* 0x000ee80000300800 */
[----:B------:R-:W3:Y:S01]  /*354f0*/  LDL.LU R16, [R1+0x2b54] ;  /* 0x002b540001107983 */ /* 0x000ee20000300800 */
[----:B------:R-:W-:Y:S01]  /*35500*/  FADD R7, R18, R7 ;  /* 0x0000000712077221 */ /* 0x000fe20000000000 */
[----:B------:R-:W-:Y:S01]  /*35510*/  FADD R6, R24, R6 ;  /* 0x0000000618067221 */ /* 0x000fe20000000000 */
[----:B--2---:R-:W-:-:S04]  /*35520*/  FADD R4, R20, R4 ;  /* 0x0000000414047221 */ /* 0x004fc80000000000 */
[----:B----4-:R-:W-:Y:S01]  /*35530*/  FADD R4, R8, R4 ;  /* 0x0000000408047221 */ /* 0x010fe20000000000 */
[----:B------:R-:W-:-:S03]  /*35540*/  FADD R7, R28, R7 ;  /* 0x000000071c077221 */ /* 0x000fc60000000000 */
[----:B---3--:R-:W-:Y:S02]  /*35550*/  FADD R4, R26, R4 ;  /* 0x000000041a047221 */ /* 0x008fe40000000000 */
[----:B------:R-:W2:Y:S04]  /*35560*/  LDL.LU R26, [R1+0x2b50] ;  /* 0x002b5000011a7983 */ /* 0x000ea80000300800 */
[----:B------:R-:W3:Y:S04]  /*35570*/  LDL.LU R18, [R1+0x2b4c] ;  /* 0x002b4c0001127983 */ /* 0x000ee80000300800 */
[----:B------:R-:W4:Y:S01]  /*35580*/  LDL.LU R24, [R1+0x2b48] ;  /* 0x002b480001187983 */ /* 0x000f220000300800 */
[----:B------:R-:W-:-:S03]  /*35590*/  FADD R4, R2, R4 ;  /* 0x0000000402047221 */ /* 0x000fc60000000000 */
[----:B------:R-:W2:Y:S04]  /*355a0*/  LDL.LU R2, [R1+0x2b44] ;  /* 0x002b440001027983 */ /* 0x000ea80000300800 */
[----:B------:R-:W2:Y:S01]  /*355b0*/  LDL.LU R28, [R1+0x2b40] ;  /* 0x002b4000011c7983 */ /* 0x000ea20000300800 */
[----:B------:R-:W-:-:S03]  /*355c0*/  FADD R4, R29, R4 ;  /* 0x000000041d047221 */ /* 0x000fc60000000000 */
[----:B------:R-:W2:Y:S01]  /*355d0*/  LDL.LU R29, [R1+0x2b3c] ;  /* 0x002b3c00011d7983 */ /* 0x000ea20000300800 */
[----:B------:R-:W-:Y:S01]  /*355e0*/  FADD R6, R23, R6 ;  /* 0x0000000617067221 */ /* 0x000fe20000000000 */
[----:B------:R-:W-:Y:S02]  /*355f0*/  FADD R7, R19, R7 ;  /* 0x0000000713077221 */ /* 0x000fe40000000000 */
[----:B------:R-:W-:Y:S01]  /*35600*/  STL [R1+0x2a68], R0 ;  /* 0x002a680001007387 */ /* 0x000fe20000100800 */
[----:B------:R-:W-:Y:S01]  /*35610*/  FADD R6, R14, R6 ;  /* 0x000000060e067221 */ /* 0x000fe20000000000 */
[----:B------:R-:W-:Y:S02]  /*35620*/  FADD R7, R15, R7 ;  /* 0x000000070f077221 */ /* 0x000fe40000000000 */
[----:B------:R-:W2:Y:S01]  /*35630*/  LDL.64 R14, [R1+0x1a90] ;  /* 0x001a9000010e7983 */ /* 0x000ea20000100a00 */
[----:B------:R-:W-:Y:S01]  /*35640*/  FADD R3, R22, R3 ;  /* 0x0000000316037221 */ /* 0x000fe20000000000 */
[----:B------:R-:W-:Y:S01]  /*35650*/  FADD R4, R25, R4 ;  /* 0x0000000419047221 */ /* 0x000fe20000000000 */
[----:B------:R-:W-:Y:S01]  /*35660*/  FADD R6, R9, R6 ;  /* 0x0000000609067221 */ /* 0x000fe20000000000 */
[----:B------:R-:W-:Y:S01]  /*35670*/  FADD R7, R11, R7 ;  /* 0x000000070b077221 */ /* 0x000fe20000000000 */
[----:B------:R-:W-:Y:S01]  /*35680*/  FADD R3, R21, R3 ;  /* 0x0000000315037221 */ /* 0x000fe20000000000 */
[----:B------:R-:W-:Y:S01]  /*35690*/  FADD R9, R13, R4 ;  /* 0x000000040d097221 */ /* 0x000fe20000000000 */
[----:B------:R-:W-:Y:S01]  /*356a0*/  FADD R6, R10, R6 ;  /* 0x000000060a067221 */ /* 0x000fe20000000000 */
[----:B------:R-:W2:Y:S01]  /*356b0*/  LDL.64 R22, [R1+0x1938] ;  /* 0x0019380001167983 */ /* 0x000ea20000100a00 */
[----:B------:R-:W-:-:S03]  /*356c0*/  FADD R3, R17, R3 ;  /* 0x0000000311037221 */ /* 0x000fc60000000000 */
[----:B------:R-:W1:Y:S04]  /*356d0*/  SHFL.BFLY PT, R8, R7, 0x2, 0x1f ;  /* 0x0c401f0007087f89 */ /* 0x000e6800000e0000 */
[----:B------:R-:W2:Y:S01]  /*356e0*/  LDL.64 R20, [R1+0x1908] ;  /* 0x0019080001147983 */ /* 0x000ea20000100a00 */
[----:B------:R-:W-:-:S03]  /*356f0*/  FADD R3, R12, R3 ;  /* 0x000000030c037221 */ /* 0x000fc60000000000 */
[----:B------:R-:W1:Y:S04]  /*35700*/  SHFL.BFLY PT, R10, R9, 0x2, 0x1f ;  /* 0x0c401f00090a7f89 */ /* 0x000e6800000e0000 */
[----:B------:R-:W1:Y:S04]  /*35710*/  SHFL.BFLY PT, R4, R6, 0x2, 0x1f ;  /* 0x0c401f0006047f89 */ /* 0x000e6800000e0000 */
[----:B------:R-:W2:Y:S01]  /*35720*/  LDL.64 R12, [R1+0x1920] ;  /* 0x00192000010c7983 */ /* 0x000ea20000100a00 */
[----:B------:R-:W-:-:S04]  /*35730*/  FADD R3, R0, R3 ;  /* 0x0000000300037221 */ /* 0x000fc80000000000 */
[----:B0-----:R-:W-:-:S05]  /*35740*/  FADD R5, R5, R3 ;  /* 0x0000000305057221 */ /* 0x001fca0000000000 */
[----:B------:R-:W0:Y:S01]  /*35750*/  SHFL.BFLY PT, R3, R5, 0x2, 0x1f ;  /* 0x0c401f0005037f89 */ /* 0x000e2200000e0000 */
[----:B-1----:R-:W-:Y:S01]  /*35760*/  FADD R7, R7, R8 ;  /* 0x0000000807077221 */ /* 0x002fe20000000000 */
[----:B------:R-:W-:Y:S01]  /*35770*/  FADD R10, R9, R10 ;  /* 0x0000000a090a7221 */ /* 0x000fe20000000000 */
[----:B------:R-:W-:-:S03]  /*35780*/  FADD R4, R6, R4 ;  /* 0x0000000406047221 */ /* 0x000fc60000000000 */
[----:B------:R-:W1:Y:S01]  /*35790*/  SHFL.BFLY PT, R6, R7, 0x1, 0x1f ;  /* 0x0c201f0007067f89 */ /* 0x000e6200000e0000 */
[----:B0-----:R-:W-:-:S03]  /*357a0*/  FADD R3, R5, R3 ;  /* 0x0000000305037221 */ /* 0x001fc60000000000 */
[----:B------:R-:W0:Y:S04]  /*357b0*/  SHFL.BFLY PT, R5, R10, 0x1, 0x1f ;  /* 0x0c201f000a057f89 */ /* 0x000e2800000e0000 */
[----:B------:R-:W0:Y:S04]  /*357c0*/  SHFL.BFLY PT, R8, R4, 0x1, 0x1f ;  /* 0x0c201f0004087f89 */ /* 0x000e2800000e0000 */
[----:B------:R-:W0:Y:S01]  /*357d0*/  SHFL.BFLY PT, R9, R3, 0x1, 0x1f ;  /* 0x0c201f0003097f89 */ /* 0x000e2200000e0000 */
[----:B-1----:R-:W-:Y:S01]  /*357e0*/  FADD R6, R7, R6 ;  /* 0x0000000607067221 */ /* 0x002fe20000000000 */
[----:B0-----:R-:W-:Y:S01]  /*357f0*/  FADD R5, R10, R5 ;  /* 0x000000050a057221 */ /* 0x001fe20000000000 */
[----:B------:R-:W-:Y:S01]  /*35800*/  FADD R4, R4, R8 ;  /* 0x0000000804047221 */ /* 0x000fe20000000000 */
[----:B------:R-:W-:Y:S01]  /*35810*/  FADD R3, R3, R9 ;  /* 0x0000000903037221 */ /* 0x000fe20000000000 */
[----:B------:R-:W2:Y:S04]  /*35820*/  LDL.64 R10, [R1+0x1928] ;  /* 0x00192800010a7983 */ /* 0x000ea80000100a00 */
[----:B------:R-:W2:Y:S04]  /*35830*/  LDL.64 R8, [R1+0x1930] ;  /* 0x0019300001087983 */ /* 0x000ea80000100a00 */
[----:B----4-:R0:W-:Y:S04]  /*35840*/  @!P0 STS [R24], R5 ;  /* 0x0000000518008388 */ /* 0x0101e80000000800 */
[----:B---3--:R1:W-:Y:S04]  /*35850*/  @!P0 STS [R18], R6 ;  /* 0x0000000612008388 */ /* 0x0083e80000000800 */
[----:B0-----:R-:W3:Y:S04]  /*35860*/  LDL.64 R24, [R1+0x1910] ;  /* 0x0019100001187983 */ /* 0x001ee80000100a00 */
[----:B-1----:R-:W4:Y:S04]  /*35870*/  LDL.64 R18, [R1+0x1940] ;  /* 0x0019400001127983 */ /* 0x002f280000100a00 */
[----:B--2---:R-:W-:Y:S04]  /*35880*/  @!P0 STS [R26], R4 ;  /* 0x000000041a008388 */ /* 0x004fe80000000800 */
[----:B------:R0:W-:Y:S01]  /*35890*/  @!P0 STS [R16], R3 ;  /* 0x0000000310008388 */ /* 0x0001e20000000800 */
[----:B------:R-:W-:Y:S01]  /*358a0*/  BAR.SYNC.DEFER_BLOCKING 0x0 ;  /* 0x0000000000007b1d */ /* 0x000fe20000010000 */
[----:B------:R-:W-:-:S05]  /*358b0*/  IMAD.WIDE R6, R2, 0x2, R14 ;  /* 0x0000000202067825 */ /* 0x000fca00078e020e */
[----:B------:R-:W2:Y:S04]  /*358c0*/  LDL.64 R14, [R1+0x1918] ;  /* 0x00191800010e7983 */ /* 0x000ea80000100a00 */
[----:B0-----:R-:W2:Y:S04]  /*358d0*/  LDL.64 R16, [R1+0x18f8] ;  /* 0x0018f80001107983 */ /* 0x001ea80000100a00 */
[----:B------:R-:W0:Y:S04]  /*358e0*/  LDS R3, [R27] ;  /* 0x000000001b037984 */ /* 0x000e280000000800 */
[----:B0-----:R-:W0:Y:S02]  /*358f0*/  SHFL.BFLY PT, R4, R3, 0x2, 0x1f ;  /* 0x0c401f0003047f89 */ /* 0x001e2400000e0000 */
[----:B0-----:R-:W-:-:S05]  /*35900*/  FADD R3, R3, R4 ;  /* 0x0000000403037221 */ /* 0x001fca0000000000 */
[----:B------:R-:W0:Y:S02]  /*35910*/  SHFL.BFLY PT, R4, R3, 0x1, 0x1f ;  /* 0x0c201f0003047f89 */ /* 0x000e2400000e0000 */
[----:B0-----:R-:W-:-:S05]  /*35920*/  FADD R3, R3, R4 ;  /* 0x0000000403037221 */ /* 0x001fca0000000000 */
[----:B------:R0:W-:Y:S01]  /*35930*/  @!P0 STS [R27], R3 ;  /* 0x000000031b008388 */ /* 0x0001e20000000800 */
[----:B------:R-:W-:Y:S01]  /*35940*/  BAR.SYNC.DEFER_BLOCKING 0x0 ;  /* 0x0000000000007b1d */ /* 0x000fe20000010000 */
[----:B------:R-:W-:-:S05]  /*35950*/  IMAD.WIDE R4, R2, 0x2, R28 ;  /* 0x0000000202047825 */ /* 0x000fca00078e021c */
[----:B0-----:R-:W2:Y:S04]  /*35960*/  LDG.E.U16 R3, desc[UR10][R4.64] ;  /* 0x0000000a04037981 */ /* 0x001ea8000c1e1500 */
[----:B------:R0:W2:Y:S01]  /*35970*/  LDG.E.U16 R0, desc[UR10][R6.64] ;  /* 0x0000000a06007981 */ /* 0x0000a2000c1e1500 */
[----:B------:R-:W-:-:S05]  /*35980*/  IMAD.WIDE R8, R2, 0x2, R8 ;  /* 0x0000000202087825 */ /* 0x000fca00078e0208 */
[----:B------:R-:W2:Y:S01]  /*35990*/  LDG.E.U16 R27, desc[UR10][R8.64] ;  /* 0x0000000a081b7981 */ /* 0x000ea2000c1e1500 */
[----:B0-----:R-:W-:-:S04]  /*359a0*/  IMAD.WIDE R6, R2, 0x2, R22 ;  /* 0x0000000202067825 */ /* 0x001fc800078e0216 */
[C---:B------:R-:W-:Y:S01]  /*359b0*/  IMAD.WIDE R10, R2.reuse, 0x2, R10 ;  /* 0x00000002020a7825 */ /* 0x040fe200078e020a */
[----:B------:R-:W2:Y:S04]  /*359c0*/  LDL.64 R22, [R1+0x1900] ;  /* 0x0019000001167983 */ /* 0x000ea80000100a00 */
[----:B------:R3:W2:Y:S01]  /*359d0*/  LDG.E.U16 R26, desc[UR10][R6.64] ;  /* 0x0000000a061a7981 */ /* 0x0006a2000c1e1500 */
[----:B----4-:R-:W-:-:S05]  /*359e0*/  IMAD.WIDE R4, R2, 0x2, R18 ;  /* 0x0000000202047825 */ /* 0x010fca00078e0212 */
[----:B------:R2:W4:Y:S01]  /*359f0*/  LDG.E.U16 R19, desc[UR10][R4.64] ;  /* 0x0000000a04137981 */ /* 0x000522000c1e1500 */
[----:B------:R-:W-:-:S04]  /*35a00*/  IMAD.WIDE R12, R2, 0x2, R12 ;  /* 0x00000002020c7825 */ /* 0x000fc800078e020c */
[----:B---3--:R-:W-:-:S04]  /*35a10*/  IMAD.WIDE R6, R2, 0x2, R24 ;  /* 0x0000000202067825 */ /* 0x008fc800078e0218 */
[C---:B------:R-:W-:Y:S02]  /*35a20*/  IMAD.WIDE R8, R2.reuse, 0x2, R20 ;  /* 0x0000000202087825 */ /* 0x040fe400078e0214 */
[----:B------:R-:W3:Y:S02]  /*35a30*/  LDG.E.U16 R6, desc[UR10][R6.64] ;  /* 0x0000000a06067981 */ /* 0x000ee4000c1e1500 */
[----:B--2---:R-:W-:-:S06]  /*35a40*/  IMAD.WIDE R4, R2, 0x2, R14 ;  /* 0x0000000202047825 */ /* 0x004fcc00078e020e */
[----:B------:R-:W2:Y:S04]  /*35a50*/  LDG.E.U16 R5, desc[UR10][R4.64] ;  /* 0x0000000a04057981 */ /* 0x000ea8000c1e1500 */
[----:B------:R-:W2:Y:S04]  /*35a60*/  LDG.E.U16 R7, desc[UR10][R8.64] ;  /* 0x0000000a08077981 */ /* 0x000ea8000c1e1500 */
[----:B------:R0:W-:Y:S04]  /*35a70*/  STL [R1+0xa68], R3 ;  /* 0x000a680301007387 */ /* 0x0001e80000100800 */
[----:B------:R1:W-:Y:S04]  /*35a80*/  STL [R1+0xa64], R0 ;  /* 0x000a640001007387 */ /* 0x0003e80000100800 */
[----:B0-----:R0:W2:Y:S04]  /*35a90*/  LDG.E.U16 R3, desc[UR10][R10.64] ;  /* 0x0000000a0a037981 */ /* 0x0010a8000c1e1500 */
[----:B-1----:R1:W3:Y:S04]  /*35aa0*/  LDG.E.U16 R0, desc[UR10][R12.64] ;  /* 0x0000000a0c007981 */ /* 0x0022e8000c1e1500 */
[----:B----4-:R4:W-:Y:S04]  /*35ab0*/  STL [R1+0xa78], R19 ;  /* 0x000a781301007387 */ /* 0x0109e80000100800 */
[----:B------:R-:W3:Y:S04]  /*35ac0*/  LDL.64 R14, [R1+0x18f0] ;  /* 0x0018f000010e7983 */ /* 0x000ee80000100a00 */
[----:B----4-:R-:W4:Y:S04]  /*35ad0*/  LDL.64 R18, [R1+0x1a88] ;  /* 0x001a880001127983 */ /* 0x010f280000100a00 */
[----:B------:R-:W-:Y:S04]  /*35ae0*/  STL [R1+0xa70], R27 ;  /* 0x000a701b01007387 */ /* 0x000fe80000100800 */
[----:B------:R0:W-:Y:S04]  /*35af0*/  STL [R1+0xa74], R26 ;  /* 0x000a741a01007387 */ /* 0x0001e80000100800 */
[----:B------:R-:W4:Y:S04]  /*35b00*/  LDL.64 R8, [R1+0x18e8] ;  /* 0x0018e80001087983 */ /* 0x000f280000100a00 */
[----:B------:R-:W4:Y:S04]  /*35b10*/  LDL.64 R20, [R1+0x18d8] ;  /* 0x0018d80001147983 */ /* 0x000f280000100a00 */
[----:B0-----:R-:W4:Y:S01]  /*35b20*/  LDL.64 R26, [R1+0x18e0] ;  /* 0x0018e000011a7983 */ /* 0x001f220000100a00 */
[----:B------:R-:W-:-:S04]  /*35b30*/  IMAD.WIDE R10, R2, 0x2, R22 ;  /* 0x00000002020a7825 */ /* 0x000fc800078e0216 */
[C---:B-1----:R-:W-:Y:S02]  /*35b40*/  IMAD.WIDE R12, R2.reuse, 0x2, R16 ;  /* 0x00000002020c7825 */ /* 0x042fe400078e0210 */
[----:B------:R-:W4:Y:S04]  /*35b50*/  LDL.64 R16, [R1+0x18d0] ;  /* 0x0018d00001107983 */ /* 0x000f280000100a00 */
[----:B--2---:R0:W-:Y:S04]  /*35b60*/  STL [R1+0xa6c], R3 ;  /* 0x000a6c0301007387 */ /* 0x0041e80000100800 */
[----:B---3--:R1:W-:Y:S04]  /*35b70*/  STL [R1+0xa4c], R0 ;  /* 0x000a4c0001007387 */ /* 0x0083e80000100800 */
[----:B------:R-:W2:Y:S04]  /*35b80*/  LDL.64 R24, [R1+0x18c8] ;  /* 0x0018c80001187983 */ /* 0x000ea80000100a00 */
[----:B------:R-:W3:Y:S04]  /*35b90*/  LDL.64 R22, [R1+0x18c0] ;  /* 0x0018c00001167983 */ /* 0x000ee80000100a00 */
[----:B0-----:R-:W2:Y:S04]  /*35ba0*/  LDG.E.U16 R3, desc[UR10][R10.64] ;  /* 0x0000000a0a037981 */ /* 0x001ea8000c1e1500 */
[----:B-1----:R0:W3:Y:S04]  /*35bb0*/  LDG.E.U16 R0, desc[UR10][R12.64] ;  /* 0x0000000a0c007981 */ /* 0x0020e8000c1e1500 */
[----:B------:R-:W-:Y:S04]  /*35bc0*/  STL [R1+0xa5c], R5 ;  /* 0x000a5c0501007387 */ /* 0x000fe80000100800 */
[----:B------:R-:W-:Y:S04]  /*35bd0*/  STL [R1+0xa58], R7 ;  /* 0x000a580701007387 */ /* 0x000fe80000100800 */
[----:B------:R1:W-:Y:S02]  /*35be0*/  STL [R1+0xa60], R6 ;  /* 0x000a600601007387 */ /* 0x0003e40000100800 */
[----:B-1----:R-:W-:-:S02]  /*35bf0*/  IMAD.WIDE R6, R2, 0x2, R14 ;  /* 0x0000000202067825 */ /* 0x002fc400078e020e */
[----:B------:R-:W3:Y:S02]  /*35c00*/  LDL.64 R14, [R1+0x18b0] ;  /* 0x0018b000010e7983 */ /* 0x000ee40000100a00 */
[----:B----4-:R-:W-:-:S04]  /*35c10*/  IMAD.WIDE R4, R2, 0x2, R18 ;  /* 0x0000000202047825 */ /* 0x010fc800078e0212 */
[----:B------:R-:W-:-:S04]  /*35c20*/  IMAD.WIDE R8, R2, 0x2, R8 ;  /* 0x0000000202087825 */ /* 0x000fc800078e0208 */
[C---:B0-----:R-:W-:Y:S01]  /*35c30*/  IMAD.WIDE R12, R2.reuse, 0x2, R20 ;  /* 0x00000002020c7825 */ /* 0x041fe200078e0214 */
[----:B------:R-:W4:Y:S04]  /*35c40*/  LDL.64 R18, [R1+0x18b8] ;  /* 0x0018b80001127983 */ /* 0x000f280000100a00 */
[----:B------:R0:W4:Y:S01]  /*35c50*/  LDG.E.U16 R21, desc[UR10][R4.64] ;  /* 0x0000000a04157981 */ /* 0x000122000c1e1500 */
[----:B------:R-:W-:-:S03]  /*35c60*/  IMAD.WIDE R10, R2, 0x2, R26 ;  /* 0x00000002020a7825 */ /* 0x000fc600078e021a */
[----:B------:R-:W4:Y:S04]  /*35c70*/  LDG.E.U16 R27, desc[UR10][R8.64] ;  /* 0x0000000a081b7981 */ /* 0x000f28000c1e1500 */
[----:B------:R1:W4:Y:S01]  /*35c80*/  LDG.E.U16 R26, desc[UR10][R6.64] ;  /* 0x0000000a061a7981 */ /* 0x000322000c1e1500 */
[----:B0-----:R-:W-:-:S06]  /*35c90*/  IMAD.WIDE R4, R2, 0x2, R16 ;  /* 0x0000000202047825 */ /* 0x001fcc00078e0210 */
[----:B------:R-:W4:Y:S04]  /*35ca0*/  LDG.E.U16 R5, desc[UR10][R4.64] ;  /* 0x0000000a04057981 */ /* 0x000f28000c1e1500 */
[----:B--2---:R0:W-:Y:S04]  /*35cb0*/  STL [R1+0xa54], R3 ;  /* 0x000a540301007387 */ /* 0x0041e80000100800 */
[----:B---3--:R2:W-:Y:S04]  /*35cc0*/  STL [R1+0xa50], R0 ;  /* 0x000a500001007387 */ /* 0x0085e80000100800 */
[----:B0-----:R0:W3:Y:S04]  /*35cd0*/  LDG.E.U16 R3, desc[UR10][R10.64] ;  /* 0x0000000a0a037981 */ /* 0x0010e8000c1e1500 */
[----:B--2---:R2:W3:Y:S01]  /*35ce0*/  LDG.E.U16 R0, desc[UR10][R12.64] ;  /* 0x0000000a0c007981 */ /* 0x0044e2000c1e1500 */
[----:B-1----:R-:W-:-:S04]  /*35cf0*/  IMAD.WIDE R6, R2, 0x2, R24 ;  /* 0x0000000202067825 */ /* 0x002fc800078e0218 */
[C---:B------:R-:W-:Y:S02]  /*35d00*/  IMAD.WIDE R8, R2.reuse, 0x2, R22 ;  /* 0x0000000202087825 */ /* 0x040fe400078e0216 */
[----:B------:R-:W3:Y:S04]  /*35d10*/  LDG.E.U16 R6, desc[UR10][R6.64] ;  /* 0x0000000a06067981 */ /* 0x000ee8000c1e1500 */
[----:B------:R-:W3:Y:S04]  /*35d20*/  LDG.E.U16 R7, desc[UR10][R8.64] ;  /* 0x0000000a08077981 */ /* 0x000ee8000c1e1500 */
[----:B----4-:R1:W-:Y:S04]  /*35d30*/  STL [R1+0xa48], R21 ;  /* 0x000a481501007387 */ /* 0x0103e80000100800 */
[----:B------:R-:W4:Y:S04]  /*35d40*/  LDL.64 R16, [R1+0x18a0] ;  /* 0x0018a00001107983 */ /* 0x000f280000100a00 */
[----:B-1----:R-:W4:Y:S04]  /*35d50*/  LDL.64 R20, [R1+0x18a8] ;  /* 0x0018a80001147983 */ /* 0x002f280000100a00 */
[----:B------:R-:W-:Y:S04]  /*35d60*/  STL [R1+0xa40], R27 ;  /* 0x000a401b01007387 */ /* 0x000fe80000100800 */
[----:B------:R1:W-:Y:S04]  /*35d70*/  STL [R1+0xa30], R26 ;  /* 0x000a301a01007387 */ /* 0x0003e80000100800 */
[----:B------:R-:W4:Y:S04]  /*35d80*/  LDL.64 R8, [R1+0x1898] ;  /* 0x0018980001087983 */ /* 0x000f280000100a00 */
[----:B------:R-:W4:Y:S04]  /*35d90*/  LDL.64 R22, [R1+0x1a78] ;  /* 0x001a780001167983 */ /* 0x000f280000100a00 */
[----:B-1----:R-:W4:Y:S01]  /*35da0*/  LDL.64 R26, [R1+0x1a80] ;  /* 0x001a8000011a7983 */ /* 0x002f220000100a00 */
[----:B0-----:R-:W-:-:S04]  /*35db0*/  IMAD.WIDE R10, R2, 0x2, R18 ;  /* 0x00000002020a7825 */ /* 0x001fc800078e0212 */
[C---:B--2---:R-:W-:Y:S02]  /*35dc0*/  IMAD.WIDE R12, R2.reuse, 0x2, R14 ;  /* 0x00000002020c7825 */ /* 0x044fe400078e020e */
[----:B------:R-:W2:Y:S04]  /*35dd0*/  LDL.64 R14, [R1+0x1a70] ;  /* 0x001a7000010e7983 */ /* 0x000ea80000100a00 */
[----:B---3--:R0:W-:Y:S04]  /*35de0*/  STL [R1+0xa44], R3 ;  /* 0x000a440301007387 */ /* 0x0081e80000100800 */
[----:B------:R1:W-:Y:S04]  /*35df0*/  STL [R1+0xa3c], R0 ;  /* 0x000a3c0001007387 */ /* 0x0003e80000100800 */
[----:B------:R-:W3:Y:S04]  /*35e00*/  LDL.64 R24, [R1+0x1a68] ;  /* 0x001a680001187983 */ /* 0x000ee80000100a00 */
[----:B------:R-:W3:Y:S04]  /*35e10*/  LDL.64 R18, [R1+0x1890] ;  /* 0x0018900001127983 */ /* 0x000ee80000100a00 */
[----:B0-----:R-:W3:Y:S04]  /*35e20*/  LDG.E.U16 R3, desc[UR10][R10.64] ;  /* 0x0000000a0a037981 */ /* 0x001ee8000c1e1500 */
[----:B-1----:R0:W3:Y:S04]  /*35e30*/  LDG.E.U16 R0, desc[UR10][R12.64] ;  /* 0x0000000a0c007981 */ /* 0x0020e8000c1e1500 */
[----:B------:R-:W-:Y:S04]  /*35e40*/  STL [R1+0xa38], R5 ;  /* 0x000a380501007387 */ /* 0x000fe80000100800 */
[----:B------:R-:W-:Y:S04]  /*35e50*/  STL [R1+0xa2c], R7 ;  /* 0x000a2c0701007387 */ /* 0x000fe80000100800 */
[----:B------:R4:W-:Y:S02]  /*35e60*/  STL [R1+0xa34], R6 ;  /* 0x000a340601007387 */ /* 0x0009e40000100800 */
[----:B----4-:R-:W-:-:S02]  /*35e70*/  IMAD.WIDE R6, R2, 0x2, R16 ;  /* 0x0000000202067825 */ /* 0x010fc400078e0210 */
[----:B------:R-:W4:Y:S02]  /*35e80*/  LDL.64 R16, [R1+0x1880] ;  /* 0x0018800001107983 */ /* 0x000f240000100a00 */
[----:B------:R-:W-:-:S04]  /*35e90*/  IMAD.WIDE R4, R2, 0x2, R20 ;  /* 0x0000000202047825 */ /* 0x000fc800078e0214 */
[----:B------:R-:W-:-:S04]  /*35ea0*/  IMAD.WIDE R8, R2, 0x2, R8 ;  /* 0x0000000202087825 */ /* 0x000fc800078e0208 */
[C---:B0-----:R-:W-:Y:S01]  /*35eb0*/  IMAD.WIDE R12, R2.reuse, 0x2, R22 ;  /* 0x00000002020c7825 */ /* 0x041fe200078e0216 */
[----:B------:R-:W4:Y:S04]  /*35ec0*/  LDL.64 R20, [R1+0x1888] ;  /* 0x0018880001147983 */ /* 0x000f280000100a00 */
[----:B------:R2:W4:Y:S01]  /*35ed0*/  LDG.E.U16 R23, desc[UR10][R4.64] ;  /* 0x0000000a04177981 */ /* 0x000522000c1e1500 */
[----:B------:R-:W-:-:S03]  /*35ee0*/  IMAD.WIDE R10, R2, 0x2, R26 ;  /* 0x00000002020a7825 */ /* 0x000fc600078e021a */
[----:B------:R-:W4:Y:S04]  /*35ef0*/  LDG.E.U16 R27, desc[UR10][R8.64] ;  /* 0x0000000a081b7981 */ /* 0x000f28000c1e1500 */
[----:B------:R0:W4:Y:S01]  /*35f00*/  LDG.E.U16 R26, desc[UR10][R6.64] ;  /* 0x0000000a061a7981 */ /* 0x000122000c1e1500 */
[----:B--2---:R-:W-:-:S06]  /*35f10*/  IMAD.WIDE R4, R2, 0x2, R14 ;  /* 0x0000000202047825 */ /* 0x004fcc00078e020e */
[----:B------:R-:W2:Y:S04]  /*35f20*/  LDG.E.U16 R5, desc[UR10][R4.64] ;  /* 0x0000000a04057981 */ /* 0x000ea8000c1e1500 */
[----:B---3--:R1:W-:Y:S04]  /*35f30*/  STL [R1+0xa1c], R3 ;  /* 0x000a1c0301007387 */ /* 0x0083e80000100800 */
[----:B------:R3:W-:Y:S04]  /*35f40*/  STL [R1+0xa10], R0 ;  /* 0x000a100001007387 */ /* 0x0007e80000100800 */
[----:B-1----:R1:W2:Y:S04]  /*35f50*/  LDG.E.U16 R3, desc[UR10][R10.64] ;  /* 0x0000000a0a037981 */ /* 0x0022a8000c1e1500 */
[----:B---3--:R3:W2:Y:S01]  /*35f60*/  LDG.E.U16 R0, desc[UR10][R12.64] ;  /* 0x0000000a0c007981 */ /* 0x0086a2000c1e1500 */
[----:B0-----:R-:W-:-:S04]  /*35f70*/  IMAD.WIDE R6, R2, 0x2, R24 ;  /* 0x0000000202067825 */ /* 0x001fc800078e0218 */
[C---:B------:R-:W-:Y:S02]  /*35f80*/  IMAD.WIDE R8, R2.reuse, 0x2, R18 ;  /* 0x0000000202087825 */ /* 0x040fe400078e0212 */
[----:B------:R-:W2:Y:S04]  /*35f90*/  LDG.E.U16 R6, desc[UR10][R6.64] ;  /* 0x0000000a06067981 */ /* 0x000ea8000c1e1500 */
[----:B------:R-:W2:Y:S04]  /*35fa0*/  LDG.E.U16 R7, desc[UR10][R8.64] ;  /* 0x0000000a08077981 */ /* 0x000ea8000c1e1500 */
[----:B----4-:R0:W-:Y:S04]  /*35fb0*/  STL [R1+0xa24], R23 ;  /* 0x000a241701007387 */ /* 0x0101e80000100800 */
[----:B------:R-:W4:Y:S04]  /*35fc0*/  LDL.64 R14, [R1+0x1870] ;  /* 0x00187000010e7983 */ /* 0x000f280000100a00 */
[----:B0-----:R-:W4:Y:S04]  /*35fd0*/  LDL.64 R22, [R1+0x1878] ;  /* 0x0018780001167983 */ /* 0x001f280000100a00 */
[----:B------:R-:W-:Y:S04]  /*35fe0*/  STL [R1+0xa20], R27 ;  /* 0x000a201b01007387 */ /* 0x000fe80000100800 */
[----:B------:R0:W-:Y:S04]  /*35ff0*/  STL [R1+0xa28], R26 ;  /* 0x000a281a01007387 */ /* 0x0001e80000100800 */
[----:B------:R-:W4:Y:S04]  /*36000*/  LDL.64 R8, [R1+0x1868] ;  /* 0x0018680001087983 */ /* 0x000f280000100a00 */
[----:B------:R-:W4:Y:S04]  /*36010*/  LDL.64 R18, [R1+0x1858] ;  /* 0x0018580001127983 */ /* 0x000f280000100a00 */
[----:B0-----:R-:W4:Y:S01]  /*36020*/  LDL.64 R26, [R1+0x1860] ;  /* 0x00186000011a7983 */ /* 0x001f220000100a00 */
[----:B-1----:R-:W-:-:S04]  /*36030*/  IMAD.WIDE R10, R2, 0x2, R20 ;  /* 0x00000002020a7825 */ /* 0x002fc800078e0214 */
[C---:B---3--:R-:W-:Y:S02]  /*36040*/  IMAD.WIDE R12, R2.reuse, 0x2, R16 ;  /* 0x00000002020c7825 */ /* 0x048fe400078e0210 */
[----:B------:R-:W3:Y:S04]  /*36050*/  LDL.64 R16, [R1+0x1850] ;  /* 0x0018500001107983 */ /* 0x000ee80000100a00 */
[----:B--2---:R0:W-:Y:S04]  /*36060*/  STL [R1+0xa18], R3 ;  /* 0x000a180301007387 */ /* 0x0041e80000100800 */
[----:B------:R1:W-:Y:S04]  /*36070*/  STL [R1+0xa14], R0 ;  /* 0x000a140001007387 */ /* 0x0003e80000100800 */
[----:B------:R-:W2:Y:S04]  /*36080*/  LDL.64 R24, [R1+0x1848] ;  /* 0x0018480001187983 */ /* 0x000ea80000100a00 */
[----:B------:R-:W2:Y:S04]  /*36090*/  LDL.64 R20, [R1+0x1840] ;  /* 0x0018400001147983 */ /* 0x000ea80000100a00 */
[----:B0-----:R-:W2:Y:S04]  /*360a0*/  LDG.E.U16 R3, desc[UR10][R10.64] ;  /* 0x0000000a0a037981 */ /* 0x001ea8000c1e1500 */
[----:B-1----:R0:W2:Y:S04]  /*360b0*/  LDG.E.U16 R0, desc[UR10][R12.64] ;  /* 0x0000000a0c007981 */ /* 0x0020a8000c1e1500 */
        /* <DEDUP_REMOVED lines=13> */
[----:B---3--:R-:W-:-:S06]  /*36190*/  IMAD.WIDE R4, R2, 0x2, R16 ;  /* 0x0000000202047825 */ /* 0x008fcc00078e0210 */
[----:B------:R-:W3:Y:S04]  /*361a0*/  LDG.E.U16 R5, desc[UR10][R4.64] ;  /* 0x0000000a04057981 */ /* 0x000ee8000c1e1500 */
[----:B--2---:R1:W-:Y:S04]  /*361b0*/  STL [R1+0xa04], R3 ;  /* 0x000a040301007387 */ /* 0x0043e80000100800 */
[----:B------:R2:W-:Y:S04]  /*361c0*/  STL [R1+0xa08], R0 ;  /* 0x000a080001007387 */ /* 0x0005e80000100800 */
[----:B-1----:R1:W3:Y:S04]  /*361d0*/  LDG.E.U16 R3, desc[UR10][R10.64] ;  /* 0x0000000a0a037981 */ /* 0x0022e8000c1e1500 */
[----:B--2---:R2:W3:Y:S01]  /*361e0*/  LDG.E.U16 R0, desc[UR10][R12.64] ;  /* 0x0000000a0c007981 */ /* 0x0044e2000c1e1500 */
[----:B0-----:R-:W-:-:S04]  /*361f0*/  IMAD.WIDE R6, R2, 0x2, R24 ;  /* 0x0000000202067825 */ /* 0x001fc800078e0218 */
[C---:B------:R-:W-:Y:S02]  /*36200*/  IMAD.WIDE R8, R2.reuse, 0x2, R20 ;  /* 0x0000000202087825 */ /* 0x040fe400078e0214 */
[----:B------:R-:W3:Y:S04]  /*36210*/  LDG.E.U16 R6, desc[UR10][R6.64] ;  /* 0x0000000a06067981 */ /* 0x000ee8000c1e1500 */
[----:B------:R-:W3:Y:S04]  /*36220*/  LDG.E.U16 R7, desc[UR10][R8.64] ;  /* 0x0000000a08077981 */ /* 0x000ee8000c1e1500 */
        /* <DEDUP_REMOVED lines=737> */
[----:B------:R4:W-:Y:S04]  /*39040*/  STL [R1+0x488], R5 ;  /* 0x0004880501007387 */ /* 0x0009e80000100800 */
[----:B------:R-:W-:Y:S04]  /*39050*/  STL [R1+0x46c], R7 ;  /* 0x00046c0701007387 */ /* 0x000fe80000100800 */
[----:B------:R1:W-:Y:S01]  /*39060*/  STL [R1+0x484], R6 ;  /* 0x0004840601007387 */ /* 0x0003e20000100800 */
[----:B----4-:R-:W-:-:S04]  /*39070*/  IMAD.WIDE R4, R2, 0x2, R18 ;  /* 0x0000000202047825 */ /* 0x010fc800078e0212 */
[----:B------:R-:W-:-:S04]  /*39080*/  IMAD.WIDE R8, R2, 0x2, R8 ;  /* 0x0000000202087825 */ /* 0x000fc800078e0208 */
[----:B-1----:R-:W-:-:S04]  /*39090*/  IMAD.WIDE R6, R2, 0x2, R16 ;  /* 0x0000000202067825 */ /* 0x002fc800078e0210 */
[C---:B0-----:R-:W-:Y:S01]  /*390a0*/  IMAD.WIDE R12, R2.reuse, 0x2, R20 ;  /* 0x00000002020c7825 */ /* 0x041fe200078e0214 */
[----:B------:R-:W4:Y:S04]  /*390b0*/  LDL.64 R18, [R1+0x19c0] ;  /* 0x0019c00001127983 */ /* 0x000f280000100a00 */
[----:B------:R2:W4:Y:S04]  /*390c0*/  LDG.E.U16 R21, desc[UR10][R4.64] ;  /* 0x0000000a04157981 */ /* 0x000528000c1e1500 */
[----:B------:R-:W4:Y:S01]  /*390d0*/  LDL.64 R16, [R1+0x19b8] ;  /* 0x0019b80001107983 */ /* 0x000f220000100a00 */
        /* <DEDUP_REMOVED lines=12> */
[----:B----4-:R0:W-:Y:S04]  /*391a0*/  STL [R1+0x464], R21 ;  /* 0x0004641501007387 */ /* 0x0101e80000100800 */
[----:B------:R-:W4:Y:S04]  /*391b0*/  LDL.64 R14, [R1+0x19a8] ;  /* 0x0019a800010e7983 */ /* 0x000f280000100a00 */
[----:B------:R-:W4:Y:S04]  /*391c0*/  LDG.E.U16 R7, desc[UR10][R8.64] ;  /* 0x0000000a08077981 */ /* 0x000f28000c1e1500 */
        /* <DEDUP_REMOVED lines=15> */
[----:B------:R1:W-:Y:S04]  /*392c0*/  STL [R1+0x41c], R5 ;  /* 0x00041c0501007387 */ /* 0x0003e80000100800 */
[----:B----4-:R-:W-:Y:S04]  /*392d0*/  STL [R1+0x400], R7 ;  /* 0x0004000701007387 */ /* 0x010fe80000100800 */
[----:B------:R4:W-:Y:S01]  /*392e0*/  STL [R1+0x40c], R6 ;  /* 0x00040c0601007387 */ /* 0x0009e20000100800 */
[----:B-1----:R-:W-:-:S04]  /*392f0*/  IMAD.WIDE R4, R2, 0x2, R20 ;  /* 0x0000000202047825 */ /* 0x002fc800078e0214 */
[----:B0-----:R-:W-:-:S04]  /*39300*/  IMAD.WIDE R12, R2, 0x2, R22 ;  /* 0x00000002020c7825 */ /* 0x001fc800078e0216 */
[----:B------:R-:W-:-:S04]  /*39310*/  IMAD.WIDE R8, R2, 0x2, R8 ;  /* 0x0000000202087825 */ /* 0x000fc800078e0208 */
[C---:B----4-:R-:W-:Y:S01]  /*39320*/  IMAD.WIDE R6, R2.reuse, 0x2, R14 ;  /* 0x0000000202067825 */ /* 0x050fe200078e020e */
[----:B------:R-:W4:Y:S04]  /*39330*/  LDL.64 R20, [R1+0x1970] ;  /* 0x0019700001147983 */ /* 0x000f280000100a00 */
[----:B------:R3:W4:Y:S04]  /*39340*/  LDG.E.U16 R23, desc[UR10][R4.64] ;  /* 0x0000000a04177981 */ /* 0x000728000c1e1500 */
[----:B------:R-:W4:Y:S01]  /*39350*/  LDL.64 R14, [R1+0x1968] ;  /* 0x00196800010e7983 */ /* 0x000f220000100a00 */
        /* <DEDUP_REMOVED lines=8> */
[----:B--2---:R2:W2:Y:S01]  /*393e0*/  LDG.E.U16 R0, desc[UR10][R12.64] ;  /* 0x0000000a0c007981 */ /* 0x0044a2000c1e1500 */
[----:B0-----:R-:W-:-:S04]  /*393f0*/  IMAD.WIDE R6, R2, 0x2, R24 ;  /* 0x0000000202067825 */ /* 0x001fc800078e0218 */
[C---:B------:R-:W-:Y:S02]  /*39400*/  IMAD.WIDE R8, R2.reuse, 0x2, R18 ;  /* 0x0000000202087825 */ /* 0x040fe400078e0212 */
[----:B------:R-:W3:Y:S04]  /*39410*/  LDG.E.U16 R6, desc[UR10][R6.64] ;  /* 0x0000000a06067981 */ /* 0x000ee8000c1e1500 */
        /* <DEDUP_REMOVED lines=19> */
[----:B----4-:R-:W-:Y:S04]  /*39550*/  STL [R1+0x3f8], R7 ;  /* 0x0003f80701007387 */ /* 0x010fe80000100800 */
[----:B------:R4:W-:Y:S01]  /*39560*/  STL [R1+0x3f4], R6 ;  /* 0x0003f40601007387 */ /* 0x0009e20000100800 */
[----:B-1----:R-:W-:-:S04]  /*39570*/  IMAD.WIDE R4, R2, 0x2, R22 ;  /* 0x0000000202047825 */ /* 0x002fc800078e0216 */
[C---:B0-----:R-:W-:Y:S01]  /*39580*/  IMAD.WIDE R12, R2.reuse, 0x2, R18 ;  /* 0x00000002020c7825 */ /* 0x041fe200078e0212 */
[----:B------:R-:W3:Y:S04]  /*39590*/  LDL.64 R22, [R1+0x12c8] ;  /* 0x0012c80001167983 */ /* 0x000ee80000100a00 */
[----:B------:R2:W3:Y:S01]  /*395a0*/  LDG.E.U16 R19, desc[UR10][R4.64] ;  /* 0x0000000a04137981 */ /* 0x0004e2000c1e1500 */
[----:B------:R-:W-:-:S04]  /*395b0*/  IMAD.WIDE R8, R2, 0x2, R8 ;  /* 0x0000000202087825 */ /* 0x000fc800078e0208 */
[----:B----4-:R-:W-:-:S04]  /*395c0*/  IMAD.WIDE R6, R2, 0x2, R16 ;  /* 0x0000000202067825 */ /* 0x010fc800078e0210 */
[C---:B------:R-:W-:Y:S01]  /*395d0*/  IMAD.WIDE R10, R2.reuse, 0x2, R26 ;  /* 0x00000002020a7825 */ /* 0x040fe200078e021a */
[----:B------:R-:W4:Y:S04]  /*395e0*/  LDL.64 R16, [R1+0x12c0] ;  /* 0x0012c00001107983 */ /* 0x000f280000100a00 */
        /* <DEDUP_REMOVED lines=9> */
[C---:B------:R-:W-:Y:S01]  /*39680*/  IMAD.WIDE R8, R2.reuse, 0x2, R20 ;  /* 0x0000000202087825 */ /* 0x040fe200078e0214 */
[----:B------:R0:W-:Y:S04]  /*39690*/  STL [R1+0x3e4], R19 ;  /* 0x0003e41301007387 */ /* 0x0001e80000100800 */
[----:B------:R-:W2:Y:S04]  /*396a0*/  LDL.64 R14, [R1+0x12b0] ;  /* 0x0012b000010e7983 */ /* 0x000ea80000100a00 */
[----:B------:R-:W2:Y:S04]  /*396b0*/  LDG.E.U16 R6, desc[UR10][R6.64] ;  /* 0x0000000a06067981 */ /* 0x000ea8000c1e1500 */
[----:B0-----:R-:W2:Y:S04]  /*396c0*/  LDL.64 R18, [R1+0x12b8] ;  /* 0x0012b80001127983 */ /* 0x001ea80000100a00 */
[----:B----4-:R-:W-:Y:S04]  /*396d0*/  STL [R1+0x3cc], R27 ;  /* 0x0003cc1b01007387 */ /* 0x010fe80000100800 */
[----:B------:R0:W-:Y:S04]  /*396e0*/  STL [R1+0x3dc], R26 ;  /* 0x0003dc1a01007387 */ /* 0x0001e80000100800 */
[----:B------:R-:W4:Y:S04]  /*396f0*/  LDL.64 R20, [R1+0x1298] ;  /* 0x0012980001147983 */ /* 0x000f280000100a00 */
[----:B------:R-:W4:Y:S04]  /*39700*/  LDG.E.U16 R7, desc[UR10][R8.64] ;  /* 0x0000000a08077981 */ /* 0x000f28000c1e1500 */
[----:B0-----:R-:W4:Y:S04]  /*39710*/  LDL.64 R26, [R1+0x12a0] ;  /* 0x0012a000011a7983 */ /* 0x001f280000100a00 */
[----:B------:R-:W4:Y:S01]  /*39720*/  LDL.64 R8, [R1+0x12a8] ;  /* 0x0012a80001087983 */ /* 0x000f220000100a00 */
        /* <DEDUP_REMOVED lines=13> */
[C---:B0-----:R-:W-:Y:S01]  /*39800*/  IMAD.WIDE R12, R2.reuse, 0x2, R20 ;  /* 0x00000002020c7825 */ /* 0x041fe200078e0214 */
[----:B------:R-:W2:Y:S04]  /*39810*/  LDL.64 R18, [R1+0x1278] ;  /* 0x0012780001127983 */ /* 0x000ea80000100a00 */
[----:B------:R3:W2:Y:S01]  /*39820*/  LDG.E.U16 R21, desc[UR10][R4.64] ;  /* 0x0000000a04157981 */ /* 0x0006a2000c1e1500 */
[----:B------:R-:W-:-:S04]  /*39830*/  IMAD.WIDE R8, R2, 0x2, R8 ;  /* 0x0000000202087825 */ /* 0x000fc800078e0208 */
[----:B----4-:R-:W-:-:S04]  /*39840*/  IMAD.WIDE R6, R2, 0x2, R14 ;  /* 0x0000000202067825 */ /* 0x010fc800078e020e */
[C---:B------:R-:W-:Y:S01]  /*39850*/  IMAD.WIDE R10, R2.reuse, 0x2, R26 ;  /* 0x00000002020a7825 */ /* 0x040fe200078e021a */
[----:B------:R-:W4:Y:S04]  /*39860*/  LDL.64 R14, [R1+0x1270] ;  /* 0x00127000010e7983 */ /* 0x000f280000100a00 */
        /* <DEDUP_REMOVED lines=9> */
[C---:B------:R-:W-:Y:S01]  /*39900*/  IMAD.WIDE R8, R2.reuse, 0x2, R22 ;  /* 0x0000000202087825 */ /* 0x040fe200078e0216 */
[----:B------:R0:W-:Y:S04]  /*39910*/  STL [R1+0x3ac], R21 ;  /* 0x0003ac1501007387 */ /* 0x0001e80000100800 */
[----:B------:R-:W3:Y:S04]  /*39920*/  LDL.64 R16, [R1+0x1260] ;  /* 0x0012600001107983 */ /* 0x000ee80000100a00 */
[----:B------:R-:W3:Y:S04]  /*39930*/  LDG.E.U16 R6, desc[UR10][R6.64] ;  /* 0x0000000a06067981 */ /* 0x000ee8000c1e1500 */
[----:B0-----:R-:W3:Y:S04]  /*39940*/  LDL.64 R20, [R1+0x1268] ;  /* 0x0012680001147983 */ /* 0x001ee80000100a00 */
[----:B----4-:R-:W-:Y:S04]  /*39950*/  STL [R1+0x3b4], R27 ;  /* 0x0003b41b01007387 */ /* 0x010fe80000100800 */
[----:B------:R0:W-:Y:S04]  /*39960*/  STL [R1+0x3a0], R26 ;  /* 0x0003a01a01007387 */ /* 0x0001e80000100800 */
[----:B------:R-:W4:Y:S04]  /*39970*/  LDL.64 R22, [R1+0x1248] ;  /* 0x0012480001167983 */ /* 0x000f280000100a00 */
[----:B------:R-:W4:Y:S04]  /*39980*/  LDG.E.U16 R7, desc[UR10][R8.64] ;  /* 0x0000000a08077981 */ /* 0x000f28000c1e1500 */
[----:B0-----:R-:W4:Y:S04]  /*39990*/  LDL.64 R26, [R1+0x1250] ;  /* 0x00125000011a7983 */ /* 0x001f280000100a00 */
[----:B------:R-:W4:Y:S01]  /*399a0*/  LDL.64 R8, [R1+0x1258] ;  /* 0x0012580001087983 */ /* 0x000f220000100a00 */
[----:B-1----:R-:W-:-:S04]  /*399b0*/  IMAD.WIDE R10, R2, 0x2, R18 ;  /* 0x00000002020a7825 */ /* 0x002fc800078e0212 */
[C---:B--2---:R-:W-:Y:S02]  /*399c0*/  IMAD.WIDE R12, R2.reuse, 0x2, R14 ;  /* 0x00000002020c7825 */ /* 0x044fe400078e020e */
[----:B------:R-:W2:Y:S04]  /*399d0*/  LDL.64 R14, [R1+0x1240] ;  /* 0x00124000010e7983 */ /* 0x000ea80000100a00 */
[----:B---3--:R0:W-:Y:S04]  /*399e0*/  STL [R1+0x3b8], R3 ;  /* 0x0003b80301007387 */ /* 0x0081e80000100800 */
[----:B------:R1:W-:Y:S04]  /*399f0*/  STL [R1+0x3b0], R0 ;  /* 0x0003b00001007387 */ /* 0x0003e80000100800 */
[----:B------:R-:W3:Y:S04]  /*39a00*/  LDL.64 R24, [R1+0x1238] ;  /* 0x0012380001187983 */ /* 0x000ee80000100a00 */
[----:B------:R-:W2:Y:S04]  /*39a10*/  LDL.64 R18, [R1+0x1230] ;  /* 0x0012300001127983 */ /* 0x000ea80000100a00 */
        /* <DEDUP_REMOVED lines=113> */
[----:B-1----:R-:W-:-:S03]  /*3a130*/  IMAD.WIDE R10, R2, 0x2, R18 ;  /* 0x00000002020a7825 */ /* 0x002fc600078e0212 */
[----:B------:R-:W4:Y:S01]  /*3a140*/  LDL.64 R18, [R1+0x1150] ;  /* 0x0011500001127983 */ /* 0x000f220000100a00 */
[----:B---3--:R-:W-:-:S03]  /*3a150*/  IMAD.WIDE R12, R2, 0x2, R16 ;  /* 0x00000002020c7825 */ /* 0x008fc600078e0210 */
[----:B--2---:R0:W-:Y:S04]  /*3a160*/  STL [R1+0x320], R3 ;  /* 0x0003200301007387 */ /* 0x0041e80000100800 */
[----:B------:R1:W-:Y:S04]  /*3a170*/  STL [R1+0x334], R0 ;  /* 0x0003340001007387 */ /* 0x0003e80000100800 */
[----:B------:R-:W2:Y:S04]  /*3a180*/  LDL.64 R22, [R1+0x1148] ;  /* 0x0011480001167983 */ /* 0x000ea80000100a00 */
[----:B------:R-:W3:Y:S04]  /*3a190*/  LDL.64 R16, [R1+0x1140] ;  /* 0x0011400001107983 */ /* 0x000ee80000100a00 */
[----:B0-----:R-:W2:Y:S04]  /*3a1a0*/  LDG.E.U16 R3, desc[UR10][R10.64] ;  /* 0x0000000a0a037981 */ /* 0x001ea8000c1e1500 */
[----:B-1----:R0:W2:Y:S04]  /*3a1b0*/  LDG.E.U16 R0, desc[UR10][R12.64] ;  /* 0x0000000a0c007981 */ /* 0x0020a8000c1e1500 */
        /* <DEDUP_REMOVED lines=11> */
[----:B------:R1:W4:Y:S04]  /*3a270*/  LDG.E.U16 R27, desc[UR10][R8.64] ;  /* 0x0000000a081b7981 */ /* 0x000328000c1e1500 */
[----:B------:R-:W4:Y:S01]  /*3a280*/  LDG.E.U16 R26, desc[UR10][R6.64] ;  /* 0x0000000a061a7981 */ /* 0x000f22000c1e1500 */
[----:B0-----:R-:W-:-:S06]  /*3a290*/  IMAD.WIDE R4, R2, 0x2, R18 ;  /* 0x0000000202047825 */ /* 0x001fcc00078e0212 */
[----:B------:R-:W4:Y:S04]  /*3a2a0*/  LDG.E.U16 R5, desc[UR10][R4.64] ;  /* 0x0000000a04057981 */ /* 0x000f28000c1e1500 */
[----:B--2---:R0:W-:Y:S04]  /*3a2b0*/  STL [R1+0x324], R3 ;  /* 0x0003240301007387 */ /* 0x0041e80000100800 */
[----:B------:R2:W-:Y:S04]  /*3a2c0*/  STL [R1+0x31c], R0 ;  /* 0x00031c0001007387 */ /* 0x0005e80000100800 */
[----:B0-----:R0:W4:Y:S04]  /*3a2d0*/  LDG.E.U16 R3, desc[UR10][R10.64] ;  /* 0x0000000a0a037981 */ /* 0x001128000c1e1500 */
[----:B--2---:R2:W4:Y:S04]  /*3a2e0*/  LDG.E.U16 R0, desc[UR10][R12.64] ;  /* 0x0000000a0c007981 */ /* 0x004528000c1e1500 */
[----:B---3--:R3:W-:Y:S04]  /*3a2f0*/  STL [R1+0x300], R25 ;  /* 0x0003001901007387 */ /* 0x0087e80000100800 */
[----:B------:R-:W4:Y:S01]  /*3a300*/  LDL.64 R18, [R1+0x1120] ;  /* 0x0011200001127983 */ /* 0x000f220000100a00 */
[----:B-1----:R-:W-:-:S03]  /*3a310*/  IMAD.WIDE R8, R2, 0x2, R16 ;  /* 0x0000000202087825 */ /* 0x002fc600078e0210 */
[----:B---3--:R-:W3:Y:S04]  /*3a320*/  LDL.64 R24, [R1+0x1128] ;  /* 0x0011280001187983 */ /* 0x008ee80000100a00 */
[----:B----4-:R-:W-:Y:S04]  /*3a330*/  STL [R1+0x308], R27 ;  /* 0x0003081b01007387 */ /* 0x010fe80000100800 */
[----:B------:R1:W-:Y:S04]  /*3a340*/  STL [R1+0x2f4], R26 ;  /* 0x0002f41a01007387 */ /* 0x0003e80000100800 */
[----:B------:R-:W4:Y:S01]  /*3a350*/  LDL.64 R16, [R1+0x1108] ;  /* 0x0011080001107983 */ /* 0x000f220000100a00 */
[----:B------:R-:W-:-:S04]  /*3a360*/  IMAD.WIDE R6, R2, 0x2, R22 ;  /* 0x0000000202067825 */ /* 0x000fc800078e0216 */
[----:B0-----:R-:W-:-:S04]  /*3a370*/  IMAD.WIDE R10, R2, 0x2, R20 ;  /* 0x00000002020a7825 */ /* 0x001fc800078e0214 */
[C---:B--2---:R-:W-:Y:S02]  /*3a380*/  IMAD.WIDE R12, R2.reuse, 0x2, R14 ;  /* 0x00000002020c7825 */ /* 0x044fe400078e020e */
[----:B------:R-:W2:Y:S04]  /*3a390*/  LDL.64 R14, [R1+0x1100] ;  /* 0x00110000010e7983 */ /* 0x000ea80000100a00 */
[----:B------:R-:W2:Y:S04]  /*3a3a0*/  LDG.E.U16 R6, desc[UR10][R6.64] ;  /* 0x0000000a06067981 */ /* 0x000ea8000c1e1500 */
[----:B-1----:R-:W2:Y:S04]  /*3a3b0*/  LDL.64 R26, [R1+0x1110] ;  /* 0x00111000011a7983 */ /* 0x002ea80000100a00 */
[----:B------:R-:W2:Y:S04]  /*3a3c0*/  LDG.E.U16 R7, desc[UR10][R8.64] ;  /* 0x0000000a08077981 */ /* 0x000ea8000c1e1500 */
[----:B------:R-:W2:Y:S04]  /*3a3d0*/  LDL.64 R8, [R1+0x1118] ;  /* 0x0011180001087983 */ /* 0x000ea80000100a00 */
[----:B------:R0:W-:Y:S04]  /*3a3e0*/  STL [R1+0x30c], R3 ;  /* 0x00030c0301007387 */ /* 0x0001e80000100800 */
[----:B------:R1:W-:Y:S04]  /*3a3f0*/  STL [R1+0x304], R0 ;  /* 0x0003040001007387 */ /* 0x0003e80000100800 */
[----:B------:R-:W2:Y:S04]  /*3a400*/  LDL.64 R22, [R1+0x10f8] ;  /* 0x0010f80001167983 */ /* 0x000ea80000100a00 */
[----:B------:R-:W2:Y:S04]  /*3a410*/  LDL.64 R20, [R1+0x10f0] ;  /* 0x0010f00001147983 */ /* 0x000ea80000100a00 */
[----:B0-----:R-:W2:Y:S04]  /*3a420*/  LDG.E.U16 R3, desc[UR10][R10.64] ;  /* 0x0000000a0a037981 */ /* 0x001ea8000c1e1500 */
[----:B-1----:R4:W2:Y:S04]  /*3a430*/  LDG.E.U16 R0, desc[UR10][R12.64] ;  /* 0x0000000a0c007981 */ /* 0x0028a8000c1e1500 */
[----:B------:R3:W-:Y:S02]  /*3a440*/  STL [R1+0x2fc], R5 ;  /* 0x0002fc0501007387 */ /* 0x0007e40000100800 */
[----:B---3--:R-:W-:-:S04]  /*3a450*/  IMAD.WIDE R4, R2, 0x2, R24 ;  /* 0x0000000202047825 */ /* 0x008fc800078e0218 */
[C---:B----4-:R-:W-:Y:S02]  /*3a460*/  IMAD.WIDE R12, R2.reuse, 0x2, R16 ;  /* 0x00000002020c7825 */ /* 0x050fe400078e0210 */
[----:B------:R0:W3:Y:S04]  /*3a470*/  LDG.E.U16 R17, desc[UR10][R4.64] ;  /* 0x0000000a04117981 */ /* 0x0000e8000c1e1500 */
[----:B--2---:R-:W-:Y:S04]  /*3a480*/  STL [R1+0x2f0], R7 ;  /* 0x0002f00701007387 */ /* 0x004fe80000100800 */
[----:B------:R1:W-:Y:S04]  /*3a490*/  STL [R1+0x2f8], R6 ;  /* 0x0002f80601007387 */ /* 0x0003e80000100800 */
[----:B------:R-:W2:Y:S01]  /*3a4a0*/  LDL.64 R24, [R1+0x10e8] ;  /* 0x0010e80001187983 */ /* 0x000ea20000100a00 */
[----:B-1----:R-:W-:-:S03]  /*3a4b0*/  IMAD.WIDE R6, R2, 0x2, R18 ;  /* 0x0000000202067825 */ /* 0x002fc600078e0212 */
[----:B------:R-:W4:Y:S01]  /*3a4c0*/  LDL.64 R18, [R1+0x10e0] ;  /* 0x0010e00001127983 */ /* 0x000f220000100a00 */
[----:B------:R-:W-:-:S04]  /*3a4d0*/  IMAD.WIDE R8, R2, 0x2, R8 ;  /* 0x0000000202087825 */ /* 0x000fc800078e0208 */
[----:B------:R-:W-:-:S04]  /*3a4e0*/  IMAD.WIDE R10, R2, 0x2, R26 ;  /* 0x00000002020a7825 */ /* 0x000fc800078e021a */
[C---:B0-----:R-:W-:Y:S01]  /*3a4f0*/  IMAD.WIDE R4, R2.reuse, 0x2, R14 ;  /* 0x0000000202047825 */ /* 0x041fe200078e020e */
[----:B------:R-:W4:Y:S04]  /*3a500*/  LDG.E.U16 R27, desc[UR10][R12.64] ;  /* 0x0000000a0c1b7981 */ /* 0x000f28000c1e1500 */
[----:B------:R-:W4:Y:S04]  /*3a510*/  LDG.E.U16 R26, desc[UR10][R10.64] ;  /* 0x0000000a0a1a7981 */ /* 0x000f28000c1e1500 */
[----:B------:R-:W4:Y:S04]  /*3a520*/  LDG.E.U16 R5, desc[UR10][R4.64] ;  /* 0x0000000a04057981 */ /* 0x000f28000c1e1500 */
[----:B------:R0:W-:Y:S04]  /*3a530*/  STL [R1+0x2e0], R3 ;  /* 0x0002e00301007387 */ /* 0x0001e80000100800 */
[----:B------:R1:W-:Y:S04]  /*3a540*/  STL [R1+0x2d4], R0 ;  /* 0x0002d40001007387 */ /* 0x0003e80000100800 */
[----:B0-----:R0:W4:Y:S04]  /*3a550*/  LDG.E.U16 R3, desc[UR10][R6.64] ;  /* 0x0000000a06037981 */ /* 0x001128000c1e1500 */
[----:B-1----:R1:W4:Y:S01]  /*3a560*/  LDG.E.U16 R0, desc[UR10][R8.64] ;  /* 0x0000000a08007981 */ /* 0x002322000c1e1500 */
[----:B0-----:R-:W-:-:S04]  /*3a570*/  IMAD.WIDE R6, R2, 0x2, R22 ;  /* 0x0000000202067825 */ /* 0x001fc800078e0216 */
[C---:B-1----:R-:W-:Y:S01]  /*3a580*/  IMAD.WIDE R8, R2.reuse, 0x2, R20 ;  /* 0x0000000202087825 */ /* 0x042fe200078e0214 */
[----:B---3--:R0:W-:Y:S04]  /*3a590*/  STL [R1+0x2e8], R17 ;  /* 0x0002e81101007387 */ /* 0x0081e80000100800 */
[----:B------:R-:W3:Y:S01]  /*3a5a0*/  LDL.64 R14, [R1+0x10d0] ;  /* 0x0010d000010e7983 */ /* 0x000ee20000100a00 */
[----:B--2---:R-:W-:-:S03]  /*3a5b0*/  IMAD.WIDE R10, R2, 0x2, R24 ;  /* 0x00000002020a7825 */ /* 0x004fc600078e0218 */
[----:B------:R-:W2:Y:S04]  /*3a5c0*/  LDL.64 R22, [R1+0x10c0] ;  /* 0x0010c00001167983 */ /* 0x000ea80000100a00 */
[----:B------:R-:W2:Y:S04]  /*3a5d0*/  LDG.E.U16 R6, desc[UR10][R6.64] ;  /* 0x0000000a06067981 */ /* 0x000ea8000c1e1500 */
[----:B------:R-:W2:Y:S04]  /*3a5e0*/  LDL.64 R20, [R1+0x10b8] ;  /* 0x0010b80001147983 */ /* 0x000ea80000100a00 */
[----:B0-----:R-:W2:Y:S04]  /*3a5f0*/  LDL.64 R16, [R1+0x10d8] ;  /* 0x0010d80001107983 */ /* 0x001ea80000100a00 */
[----:B------:R-:W2:Y:S04]  /*3a600*/  LDG.E.U16 R7, desc[UR10][R8.64] ;  /* 0x0000000a08077981 */ /* 0x000ea8000c1e1500 */
[----:B------:R-:W3:Y:S01]  /*3a610*/  LDL.64 R8, [R1+0x10c8] ;  /* 0x0010c80001087983 */ /* 0x000ee20000100a00 */
[----:B----4-:R-:W-:-:S03]  /*3a620*/  IMAD.WIDE R12, R2, 0x2, R18 ;  /* 0x00000002020c7825 */ /* 0x010fc600078e0212 */
[----:B------:R0:W-:Y:S04]  /*3a630*/  STL [R1+0x2ec], R3 ;  /* 0x0002ec0301007387 */ /* 0x0001e80000100800 */
[----:B------:R1:W-:Y:S04]  /*3a640*/  STL [R1+0x2e4], R0 ;  /* 0x0002e40001007387 */ /* 0x0003e80000100800 */
[----:B0-----:R0:W4:Y:S04]  /*3a650*/  LDG.E.U16 R3, desc[UR10][R10.64] ;  /* 0x0000000a0a037981 */ /* 0x001128000c1e1500 */
[----:B-1----:R1:W4:Y:S04]  /*3a660*/  LDG.E.U16 R0, desc[UR10][R12.64] ;  /* 0x0000000a0c007981 */ /* 0x002328000c1e1500 */
[----:B------:R-:W-:Y:S04]  /*3a670*/  STL [R1+0x2d8], R27 ;  /* 0x0002d81b01007387 */ /* 0x000fe80000100800 */
[----:B------:R0:W-:Y:S04]  /*3a680*/  STL [R1+0x2dc], R26 ;  /* 0x0002dc1a01007387 */ /* 0x0001e80000100800 */
[----:B------:R-:W4:Y:S04]  /*3a690*/  LDL.64 R24, [R1+0x10a8] ;  /* 0x0010a80001187983 */ /* 0x000f280000100a00 */
[----:B------:R-:W4:Y:S04]  /*3a6a0*/  LDL.64 R18, [R1+0x10a0] ;  /* 0x0010a00001127983 */ /* 0x000f280000100a00 */
[----:B0-----:R-:W4:Y:S04]  /*3a6b0*/  LDL.64 R26, [R1+0x10b0] ;  /* 0x0010b000011a7983 */ /* 0x001f280000100a00 */
[----:B------:R0:W-:Y:S04]  /*3a6c0*/  STL [R1+0x2d0], R5 ;  /* 0x0002d00501007387 */ /* 0x0001e80000100800 */
[----:B--2---:R-:W-:Y:S04]  /*3a6d0*/  STL [R1+0x2b4], R7 ;  /* 0x0002b40701007387 */ /* 0x004fe80000100800 */
[----:B------:R3:W-:Y:S01]  /*3a6e0*/  STL [R1+0x2c0], R6 ;  /* 0x0002c00601007387 */ /* 0x0007e20000100800 */
[----:B0-----:R-:W-:-:S04]  /*3a6f0*/  IMAD.WIDE R4, R2, 0x2, R16 ;  /* 0x0000000202047825 */ /* 0x001fc800078e0210 */
[----:B---3--:R-:W-:-:S04]  /*3a700*/  IMAD.WIDE R6, R2, 0x2, R14 ;  /* 0x0000000202067825 */ /* 0x008fc800078e020e */
[----:B------:R-:W-:-:S04]  /*3a710*/  IMAD.WIDE R8, R2, 0x2, R8 ;  /* 0x0000000202087825 */ /* 0x000fc800078e0208 */
[C---:B------:R-:W-:Y:S01]  /*3a720*/  IMAD.WIDE R10, R2.reuse, 0x2, R22 ;  /* 0x00000002020a7825 */ /* 0x040fe200078e0216 */
[----:B------:R-:W2:Y:S04]  /*3a730*/  LDL.64 R16, [R1+0x1098] ;  /* 0x0010980001107983 */ /* 0x000ea80000100a00 */
[----:B------:R-:W3:Y:S04]  /*3a740*/  LDG.E.U16 R5, desc[UR10][R4.64] ;  /* 0x0000000a04057981 */ /* 0x000ee8000c1e1500 */
[----:B------:R-:W2:Y:S04]  /*3a750*/  LDG.E.U16 R7, desc[UR10][R6.64] ;  /* 0x0000000a06077981 */ /* 0x000ea8000c1e1500 */
[----:B------:R-:W2:Y:S04]  /*3a760*/  LDG.E.U16 R9, desc[UR10][R8.64] ;  /* 0x0000000a08097981 */ /* 0x000ea8000c1e1500 */
[----:B------:R-:W2:Y:S01]  /*3a770*/  LDL.64 R14, [R1+0x1090] ;  /* 0x00109000010e7983 */ /* 0x000ea20000100a00 */
[----:B-1----:R-:W-:-:S03]  /*3a780*/  IMAD.WIDE R12, R2, 0x2, R20 ;  /* 0x00000002020c7825 */ /* 0x002fc600078e0214 */
[----:B----4-:R0:W-:Y:S04]  /*3a790*/  STL [R1+0x2c8], R3 ;  /* 0x0002c80301007387 */ /* 0x0101e80000100800 */
[----:B------:R1:W-:Y:S04]  /*3a7a0*/  STL [R1+0x2cc], R0 ;  /* 0x0002cc0001007387 */ /* 0x0003e80000100800 */
[----:B------:R-:W4:Y:S04]  /*3a7b0*/  LDL.64 R22, [R1+0x1088] ;  /* 0x0010880001167983 */ /* 0x000f280000100a00 */
[----:B------:R-:W4:Y:S04]  /*3a7c0*/  LDL.64 R20, [R1+0x1080] ;  /* 0x0010800001147983 */ /* 0x000f280000100a00 */
[----:B0-----:R0:W4:Y:S04]  /*3a7d0*/  LDG.E.U16 R3, desc[UR10][R10.64] ;  /* 0x0000000a0a037981 */ /* 0x001128000c1e1500 */
[----:B-1----:R1:W4:Y:S04]  /*3a7e0*/  LDG.E.U16 R0, desc[UR10][R12.64] ;  /* 0x0000000a0c007981 */ /* 0x002328000c1e1500 */
[----:B---3--:R3:W-:Y:S04]  /*3a7f0*/  STL [R1+0x2c4], R5 ;  /* 0x0002c40501007387 */ /* 0x0087e80000100800 */
[----:B--2---:R-:W-:Y:S04]  /*3a800*/  STL [R1+0x2bc], R7 ;  /* 0x0002bc0701007387 */ /* 0x004fe80000100800 */
[----:B------:R2:W-:Y:S01]  /*3a810*/  STL [R1+0x2b8], R9 ;  /* 0x0002b80901007387 */ /* 0x0005e20000100800 */
[----:B---3--:R-:W-:-:S04]  /*3a820*/  IMAD.WIDE R4, R2, 0x2, R26 ;  /* 0x0000000202047825 */ /* 0x008fc800078e021a */
[----:B--2---:R-:W-:-:S04]  /*3a830*/  IMAD.WIDE R8, R2, 0x2, R18 ;  /* 0x0000000202087825 */ /* 0x004fc800078e0212 */
[C---:B------:R-:W-:Y:S01]  /*3a840*/  IMAD.WIDE R6, R2.reuse, 0x2, R24 ;  /* 0x0000000202067825 */ /* 0x040fe200078e0218 */
[----:B------:R-:W2:Y:S04]  /*3a850*/  LDL.64 R18, [R1+0x1068] ;  /* 0x0010680001127983 */ /* 0x000ea80000100a00 */
[----:B------:R-:W3:Y:S04]  /*3a860*/  LDG.E.U16 R5, desc[UR10][R4.64] ;  /* 0x0000000a04057981 */ /* 0x000ee8000c1e1500 */
[----:B------:R-:W2:Y:S04]  /*3a870*/  LDG.E.U16 R27, desc[UR10][R8.64] ;  /* 0x0000000a081b7981 */ /* 0x000ea8000c1e1500 */
[----:B------:R1:W2:Y:S01]  /*3a880*/  LDG.E.U16 R26, desc[UR10][R6.64] ;  /* 0x0000000a061a7981 */ /* 0x0002a2000c1e1500 */
[----:B0-----:R-:W-:-:S03]  /*3a890*/  IMAD.WIDE R10, R2, 0x2, R16 ;  /* 0x00000002020a7825 */ /* 0x001fc600078e0210 */
[----:B------:R-:W2:Y:S04]  /*3a8a0*/  LDL.64 R24, [R1+0x1070] ;  /* 0x0010700001187983 */ /* 0x000ea80000100a00 */
[----:B------:R-:W2:Y:S04]  /*3a8b0*/  LDL.64 R16, [R1+0x1060] ;  /* 0x0010600001107983 */ /* 0x000ea80000100a00 */
[----:B------:R-:W2:Y:S01]  /*3a8c0*/  LDL.64 R8, [R1+0x1078] ;  /* 0x0010780001087983 */ /* 0x000ea20000100a00 */
[----:B-1----:R-:W-:-:S03]  /*3a8d0*/  IMAD.WIDE R12, R2, 0x2, R14 ;  /* 0x00000002020c7825 */ /* 0x002fc600078e020e */
[----:B----4-:R0:W-:Y:S04]  /*3a8e0*/  STL [R1+0x2b0], R3 ;  /* 0x0002b00301007387 */ /* 0x0101e80000100800 */
[----:B------:R-:W4:Y:S04]  /*3a8f0*/  LDL.64 R14, [R1+0x1058] ;  /* 0x00105800010e7983 */ /* 0x000f280000100a00 */
[----:B------:R1:W-:Y:S04]  /*3a900*/  STL [R1+0x2a0], R0 ;  /* 0x0002a00001007387 */ /* 0x0003e80000100800 */
[----:B0-----:R-:W4:Y:S04]  /*3a910*/  LDG.E.U16 R3, desc[UR10][R10.64] ;  /* 0x0000000a0a037981 */ /* 0x001f28000c1e1500 */
[----:B-1----:R2:W4:Y:S01]  /*3a920*/  LDG.E.U16 R0, desc[UR10][R12.64] ;  /* 0x0000000a0c007981 */ /* 0x002522000c1e1500 */
[----:B------:R-:W-:-:S03]  /*3a930*/  IMAD.WIDE R6, R2, 0x2, R20 ;  /* 0x0000000202067825 */ /* 0x000fc600078e0214 */
[----:B---3--:R0:W-:Y:S01]  /*3a940*/  STL [R1+0x294], R5 ;  /* 0x0002940501007387 */ /* 0x0081e20000100800 */
[----:B--2---:R-:W-:-:S03]  /*3a950*/  IMAD.WIDE R12, R2, 0x2, R18 ;  /* 0x00000002020c7825 */ /* 0x004fc600078e0212 */
[----:B------:R-:W2:Y:S04]  /*3a960*/  LDG.E.U16 R19, desc[UR10][R6.64] ;  /* 0x0000000a06137981 */ /* 0x000ea8000c1e1500 */
[----:B------:R-:W-:Y:S01]  /*3a970*/  STL [R1+0x2ac], R27 ;  /* 0x0002ac1b01007387 */ /* 0x000fe20000100800 */
[----:B0-----:R-:W-:-:S04]  /*3a980*/  IMAD.WIDE R4, R2, 0x2, R22 ;  /* 0x0000000202047825 */ /* 0x001fc800078e0216 */
[C---:B------:R-:W-:Y:S01]  /*3a990*/  IMAD.WIDE R8, R2.reuse, 0x2, R8 ;  /* 0x0000000202087825 */ /* 0x040fe200078e0208 */
[----:B------:R0:W-:Y:S04]  /*3a9a0*/  STL [R1+0x2a8], R26 ;  /* 0x0002a81a01007387 */ /* 0x0001e80000100800 */
[----:B------:R1:W3:Y:S01]  /*3a9b0*/  LDG.E.U16 R18, desc[UR10][R4.64] ;  /* 0x0000000a04127981 */ /* 0x0002e2000c1e1500 */
[----:B------:R-:W-:-:S03]  /*3a9c0*/  IMAD.WIDE R10, R2, 0x2, R24 ;  /* 0x00000002020a7825 */ /* 0x000fc600078e0218 */
[----:B------:R-:W3:Y:S04]  /*3a9d0*/  LDL.64 R22, [R1+0x1048] ;  /* 0x0010480001167983 */ /* 0x000ee80000100a00 */
[----:B------:R-:W3:Y:S04]  /*3a9e0*/  LDL.64 R20, [R1+0x1040] ;  /* 0x0010400001147983 */ /* 0x000ee80000100a00 */
[----:B------:R-:W3:Y:S04]  /*3a9f0*/  LDG.E.U16 R9, desc[UR10][R8.64] ;  /* 0x0000000a08097981 */ /* 0x000ee8000c1e1500 */
[----:B0-----:R-:W3:Y:S04]  /*3aa00*/  LDL.64 R26, [R1+0x1050] ;  /* 0x00105000011a7983 */ /* 0x001ee80000100a00 */
[----:B----4-:R0:W-:Y:S04]  /*3aa10*/  STL [R1+0x2a4], R3 ;  /* 0x0002a40301007387 */ /* 0x0101e80000100800 */
[----:B------:R4:W-:Y:S01]  /*3aa20*/  STL [R1+0x29c], R0 ;  /* 0x00029c0001007387 */ /* 0x0009e20000100800 */
[----:B-1----:R-:W-:-:S04]  /*3aa30*/  IMAD.WIDE R4, R2, 0x2, R16 ;  /* 0x0000000202047825 */ /* 0x002fc800078e0210 */
[C---:B------:R-:W-:Y:S01]  /*3aa40*/  IMAD.WIDE R6, R2.reuse, 0x2, R14 ;  /* 0x0000000202067825 */ /* 0x040fe200078e020e */
[----:B------:R-:W3:Y:S04]  /*3aa50*/  LDL.64 R16, [R1+0x1038] ;  /* 0x0010380001107983 */ /* 0x000ee80000100a00 */
[----:B------:R-:W3:Y:S04]  /*3aa60*/  LDL.64 R24, [R1+0x1028] ;  /* 0x0010280001187983 */ /* 0x000ee80000100a00 */
[----:B------:R-:W3:Y:S04]  /*3aa70*/  LDG.E.U16 R4, desc[UR10][R4.64] ;  /* 0x0000000a04047981 */ /* 0x000ee8000c1e1500 */
[----:B0-----:R0:W3:Y:S04]  /*3aa80*/  LDG.E.U16 R3, desc[UR10][R10.64] ;  /* 0x0000000a0a037981 */ /* 0x0010e8000c1e1500 */
[----:B----4-:R1:W4:Y:S04]  /*3aa90*/  LDG.E.U16 R0, desc[UR10][R12.64] ;  /* 0x0000000a0c007981 */ /* 0x010328000c1e1500 */
[----:B------:R-:W4:Y:S04]  /*3aaa0*/  LDG.E.U16 R5, desc[UR10][R6.64] ;  /* 0x0000000a06057981 */ /* 0x000f28000c1e1500 */
[----:B--2---:R-:W-:Y:S04]  /*3aab0*/  STL [R1+0x290], R19 ;  /* 0x0002901301007387 */ /* 0x004fe80000100800 */
[----:B---3--:R2:W-:Y:S04]  /*3aac0*/  STL [R1+0x298], R18 ;  /* 0x0002981201007387 */ /* 0x0085e80000100800 */
[----:B------:R-:W3:Y:S01]  /*3aad0*/  LDL.64 R14, [R1+0x1018] ;  /* 0x00101800010e7983 */ /* 0x000ee20000100a00 */
[----:B0-----:R-:W-:-:S03]  /*3aae0*/  IMAD.WIDE R10, R2, 0x2, R22 ;  /* 0x00000002020a7825 */ /* 0x001fc600078e0216 */
[----:B--2---:R-:W2:Y:S04]  /*3aaf0*/  LDL.64 R18, [R1+0x1020] ;  /* 0x0010200001127983 */ /* 0x004ea80000100a00 */
[----:B------:R0:W-:Y:S04]  /*3ab00*/  STL [R1+0x280], R9 ;  /* 0x0002800901007387 */ /* 0x0001e80000100800 */
[----:B------:R-:W2:Y:S01]  /*3ab10*/  LDL.64 R6, [R1+0x1030] ;  /* 0x0010300001067983 */ /* 0x000ea20000100a00 */
[----:B0-----:R-:W-:-:S06]  /*3ab20*/  IMAD.WIDE R8, R2, 0x2, R26 ;  /* 0x0000000202087825 */ /* 0x001fcc00078e021a */
[----:B------:R-:W2:Y:S01]  /*3ab30*/  LDG.E.U16 R9, desc[UR10][R8.64] ;  /* 0x0000000a08097981 */ /* 0x000ea2000c1e1500 */
[----:B-1----:R-:W-:-:S03]  /*3ab40*/  IMAD.WIDE R12, R2, 0x2, R20 ;  /* 0x00000002020c7825 */ /* 0x002fc600078e0214 */
[----:B------:R0:W-:Y:S04]  /*3ab50*/  STL [R1+0x274], R3 ;  /* 0x0002740301007387 */ /* 0x0001e80000100800 */
[----:B----4-:R1:W-:Y:S04]  /*3ab60*/  STL [R1+0x288], R0 ;  /* 0x0002880001007387 */ /* 0x0103e80000100800 */
[----:B------:R-:W4:Y:S04]  /*3ab70*/  LDL.64 R26, [R1+0x1010] ;  /* 0x00101000011a7983 */ /* 0x000f280000100a00 */
[----:B------:R-:W4:Y:S04]  /*3ab80*/  LDL.64 R22, [R1+0x1008] ;  /* 0x0010080001167983 */ /* 0x000f280000100a00 */
[----:B------:R-:W4:Y:S04]  /*3ab90*/  LDL.64 R20, [R1+0x1000] ;  /* 0x0010000001147983 */ /* 0x000f280000100a00 */
[----:B0-----:R-:W4:Y:S04]  /*3aba0*/  LDG.E.U16 R3, desc[UR10][R10.64] ;  /* 0x0000000a0a037981 */ /* 0x001f28000c1e1500 */
[----:B-1----:R3:W4:Y:S04]  /*3abb0*/  LDG.E.U16 R0, desc[UR10][R12.64] ;  /* 0x0000000a0c007981 */ /* 0x002728000c1e1500 */
[----:B------:R-:W-:Y:S04]  /*3abc0*/  STL [R1+0x284], R5 ;  /* 0x0002840501007387 */ /* 0x000fe80000100800 */
[----:B------:R0:W-:Y:S02]  /*3abd0*/  STL [R1+0x28c], R4 ;  /* 0x00028c0401007387 */ /* 0x0001e40000100800 */
[----:B0-----:R-:W-:-:S02]  /*3abe0*/  IMAD.WIDE R4, R2, 0x2, R16 ;  /* 0x0000000202047825 */ /* 0x001fc400078e0210 */
[----:B------:R-:W4:Y:S02]  /*3abf0*/  LDL.64 R16, [R1+0xff8] ;  /* 0x000ff80001107983 */ /* 0x000f240000100a00 */
[C---:B---3--:R-:W-:Y:S02]  /*3ac00*/  IMAD.WIDE R12, R2.reuse, 0x2, R14 ;  /* 0x00000002020c7825 */ /* 0x048fe400078e020e */
[----:B------:R-:W3:Y:S04]  /*3ac10*/  LDG.E.U16 R4, desc[UR10][R4.64] ;  /* 0x0000000a04047981 */ /* 0x000ee8000c1e1500 */
[----:B------:R-:W3:Y:S01]  /*3ac20*/  LDG.E.U16 R13, desc[UR10][R12.64] ;  /* 0x0000000a0c0d7981 */ /* 0x000ee2000c1e1500 */
[----:B--2---:R-:W-:-:S05]  /*3ac30*/  IMAD.WIDE R6, R2, 0x2, R6 ;  /* 0x0000000202067825 */ /* 0x004fca00078e0206 */
[----:B------:R0:W2:Y:S01]  /*3ac40*/  LDG.E.U16 R5, desc[UR10][R6.64] ;  /* 0x0000000a06057981 */ /* 0x0000a2000c1e1500 */
[----:B------:R-:W-:-:S03]  /*3ac50*/  IMAD.WIDE R10, R2, 0x2, R18 ;  /* 0x00000002020a7825 */ /* 0x000fc600078e0212 */
[----:B------:R1:W-:Y:S04]  /*3ac60*/  STL [R1+0x27c], R9 ;  /* 0x00027c0901007387 */ /* 0x0003e80000100800 */
[----:B------:R-:W3:Y:S01]  /*3ac70*/  LDL.64 R14, [R1+0xff0] ;  /* 0x000ff000010e7983 */ /* 0x000ee20000100a00 */
[----:B-1----:R-:W-:-:S03]  /*3ac80*/  IMAD.WIDE R8, R2, 0x2, R24 ;  /* 0x0000000202087825 */ /* 0x002fc600078e0218 */
[----:B----4-:R1:W-:Y:S04]  /*3ac90*/  STL [R1+0x278], R3 ;  /* 0x0002780301007387 */ /* 0x0103e80000100800 */
[----:B------:R-:W4:Y:S04]  /*3aca0*/  LDL.64 R24, [R1+0xfe8] ;  /* 0x000fe80001187983 */ /* 0x000f280000100a00 */
[----:B------:R0:W-:Y:S04]  /*3acb0*/  STL [R1+0x270], R0 ;  /* 0x0002700001007387 */ /* 0x0001e80000100800 */
[----:B------:R-:W4:Y:S04]  /*3acc0*/  LDL.64 R18, [R1+0xfe0] ;  /* 0x000fe00001127983 */ /* 0x000f280000100a00 */
[----:B-1----:R1:W4:Y:S04]  /*3acd0*/  LDG.E.U16 R3, desc[UR10][R8.64] ;  /* 0x0000000a08037981 */ /* 0x002328000c1e1500 */
[----:B0-----:R0:W4:Y:S01]  /*3ace0*/  LDG.E.U16 R0, desc[UR10][R10.64] ;  /* 0x0000000a0a007981 */ /* 0x001122000c1e1500 */
[----:B------:R-:W-:-:S05]  /*3acf0*/  IMAD.WIDE R6, R2, 0x2, R26 ;  /* 0x0000000202067825 */ /* 0x000fca00078e021a */
[----:B------:R-:W4:Y:S01]  /*3ad00*/  LDG.E.U16 R27, desc[UR10][R6.64] ;  /* 0x0000000a061b7981 */ /* 0x000f22000c1e1500 */
[----:B-1----:R-:W-:-:S04]  /*3ad10*/  IMAD.WIDE R8, R2, 0x2, R22 ;  /* 0x0000000202087825 */ /* 0x002fc800078e0216 */
[C---:B0-----:R-:W-:Y:S01]  /*3ad20*/  IMAD.WIDE R10, R2.reuse, 0x2, R20 ;  /* 0x00000002020a7825 */ /* 0x041fe200078e0214 */
[----:B------:R-:W4:Y:S05]  /*3ad30*/  LDL.64 R22, [R1+0xfd8] ;  /* 0x000fd80001167983 */ /* 0x000f2a0000100a00 */
[----:B------:R-:W4:Y:S04]  /*3ad40*/  LDG.E.U16 R11, desc[UR10][R10.64] ;  /* 0x0000000a0a0b7981 */ /* 0x000f28000c1e1500 */
[----:B--2---:R-:W-:Y:S04]  /*3ad50*/  STL [R1+0x254], R5 ;  /* 0x0002540501007387 */ /* 0x004fe80000100800 */
[----:B---3--:R0:W-:Y:S04]  /*3ad60*/  STL [R1+0x260], R4 ;  /* 0x0002600401007387 */ /* 0x0081e80000100800 */
[----:B------:R-:W2:Y:S01]  /*3ad70*/  LDL.64 R20, [R1+0xfc8] ;  /* 0x000fc80001147983 */ /* 0x000ea20000100a00 */
[----:B0-----:R-:W-:-:S03]  /*3ad80*/  IMAD.WIDE R4, R2, 0x2, R16 ;  /* 0x0000000202047825 */ /* 0x001fc600078e0210 */
[----:B------:R-:W3:Y:S04]  /*3ad90*/  LDL.64 R16, [R1+0xfd0] ;  /* 0x000fd00001107983 */ /* 0x000ee80000100a00 */
[----:B----4-:R0:W-:Y:S04]  /*3ada0*/  STL [R1+0x268], R3 ;  /* 0x0002680301007387 */ /* 0x0101e80000100800 */
[----:B------:R1:W-:Y:S04]  /*3adb0*/  STL [R1+0x26c], R0 ;  /* 0x00026c0001007387 */ /* 0x0003e80000100800 */
[----:B0-----:R0:W4:Y:S04]  /*3adc0*/  LDG.E.U16 R3, desc[UR10][R8.64] ;  /* 0x0000000a08037981 */ /* 0x001128000c1e1500 */
[----:B-1----:R1:W4:Y:S01]  /*3add0*/  LDG.E.U16 R0, desc[UR10][R4.64] ;  /* 0x0000000a04007981 */ /* 0x002322000c1e1500 */
[----:B0-----:R-:W-:-:S03]  /*3ade0*/  IMAD.WIDE R8, R2, 0x2, R14 ;  /* 0x0000000202087825 */ /* 0x001fc600078e020e */
[----:B------:R-:W4:Y:S04]  /*3adf0*/  LDL.64 R14, [R1+0xfc0] ;  /* 0x000fc000010e7983 */ /* 0x000f280000100a00 */
[----:B------:R0:W-:Y:S01]  /*3ae00*/  STL [R1+0x264], R13 ;  /* 0x0002640d01007387 */ /* 0x0001e20000100800 */
[----:B-1----:R-:W-:-:S04]  /*3ae10*/  IMAD.WIDE R4, R2, 0x2, R18 ;  /* 0x0000000202047825 */ /* 0x002fc800078e0212 */
[C---:B------:R-:W-:Y:S01]  /*3ae20*/  IMAD.WIDE R6, R2.reuse, 0x2, R24 ;  /* 0x0000000202067825 */ /* 0x040fe200078e0218 */
[----:B------:R-:W4:Y:S04]  /*3ae30*/  LDL.64 R18, [R1+0xfb0] ;  /* 0x000fb00001127983 */ /* 0x000f280000100a00 */
[----:B------:R2:W4:Y:S04]  /*3ae40*/  LDG.E.U16 R26, desc[UR10][R8.64] ;  /* 0x0000000a081a7981 */ /* 0x000528000c1e1500 */
[----:B0-----:R-:W4:Y:S04]  /*3ae50*/  LDL.64 R12, [R1+0xfb8] ;  /* 0x000fb800010c7983 */ /* 0x001f280000100a00 */
[----:B------:R0:W-:Y:S01]  /*3ae60*/  STL [R1+0x25c], R27 ;  /* 0x00025c1b01007387 */ /* 0x0001e20000100800 */
[----:B--2---:R-:W-:-:S03]  /*3ae70*/  IMAD.WIDE R8, R2, 0x2, R20 ;  /* 0x0000000202087825 */ /* 0x004fc600078e0214 */
[----:B0-----:R3:W2:Y:S02]  /*3ae80*/  LDG.E.U16 R27, desc[UR10][R6.64] ;  /* 0x0000000a061b7981 */ /* 0x0016a4000c1e1500 */
[----:B---3--:R-:W-:-:S05]  /*3ae90*/  IMAD.WIDE R6, R2, 0x2, R16 ;  /* 0x0000000202067825 */ /* 0x008fca00078e0210 */
[----:B------:R-:W3:Y:S04]  /*3aea0*/  LDG.E.U16 R24, desc[UR10][R6.64] ;  /* 0x0000000a06187981 */ /* 0x000ee8000c1e1500 */
[----:B----4-:R0:W-:Y:S04]  /*3aeb0*/  STL [R1+0x258], R3 ;  /* 0x0002580301007387 */ /* 0x0101e80000100800 */
[----:B------:R1:W-:Y:S04]  /*3aec0*/  STL [R1+0x250], R11 ;  /* 0x0002500b01007387 */ /* 0x0003e80000100800 */
[----:B------:R-:W4:Y:S04]  /*3aed0*/  LDL.64 R16, [R1+0xfa0] ;  /* 0x000fa00001107983 */ /* 0x000f280000100a00 */
[----:B------:R-:W2:Y:S04]  /*3aee0*/  LDL.64 R20, [R1+0xf98] ;  /* 0x000f980001147983 */ /* 0x000ea80000100a00 */
[----:B0-----:R0:W3:Y:S04]  /*3aef0*/  LDG.E.U16 R3, desc[UR10][R4.64] ;  /* 0x0000000a04037981 */ /* 0x0010e8000c1e1500 */
[----:B-1----:R-:W3:Y:S04]  /*3af00*/  LDL.64 R10, [R1+0xfa8] ;  /* 0x000fa800010a7983 */ /* 0x002ee80000100a00 */
[----:B------:R1:W-:Y:S01]  /*3af10*/  STL [R1+0x1f8], R0 ;  /* 0x0001f80001007387 */ /* 0x0003e20000100800 */
[----:B0-----:R-:W-:-:S03]  /*3af20*/  IMAD.WIDE R4, R2, 0x2, R22 ;  /* 0x0000000202047825 */ /* 0x001fc600078e0216 */
[----:B------:R0:W3:Y:S04]  /*3af30*/  LDG.E.U16 R22, desc[UR10][R8.64] ;  /* 0x0000000a08167981 */ /* 0x0000e8000c1e1500 */
[----:B-1----:R1:W3:Y:S01]  /*3af40*/  LDG.E.U16 R0, desc[UR10][R4.64] ;  /* 0x0000000a04007981 */ /* 0x0022e2000c1e1500 */
[----:B------:R-:W-:-:S03]  /*3af50*/  IMAD.WIDE R6, R2, 0x2, R12 ;  /* 0x0000000202067825 */ /* 0x000fc600078e020c */
[----:B------:R-:W3:Y:S04]  /*3af60*/  LDL.64 R12, [R1+0xf88] ;  /* 0x000f8800010c7983 */ /* 0x000ee80000100a00 */
[----:B------:R4:W3:Y:S01]  /*3af70*/  LDG.E.U16 R25, desc[UR10][R6.64] ;  /* 0x0000000a06197981 */ /* 0x0008e2000c1e1500 */
[----:B0-----:R-:W-:-:S03]  /*3af80*/  IMAD.WIDE R8, R2, 0x2, R14 ;  /* 0x0000000202087825 */ /* 0x001fc600078e020e */
[----:B------:R-:W3:Y:S01]  /*3af90*/  LDL.64 R14, [R1+0xf90] ;  /* 0x000f9000010e7983 */ /* 0x000ee20000100a00 */
[----:B-1----:R-:W-:-:S03]  /*3afa0*/  IMAD.WIDE R4, R2, 0x2, R18 ;  /* 0x0000000202047825 */ /* 0x002fc600078e0212 */
[----:B------:R-:W3:Y:S04]  /*3afb0*/  LDL.64 R18, [R1+0xf80] ;  /* 0x000f800001127983 */ /* 0x000ee80000100a00 */
[----:B------:R0:W-:Y:S04]  /*3afc0*/  STL [R1+0x220], R26 ;  /* 0x0002201a01007387 */ /* 0x0001e80000100800 */
[----:B------:R2:W3:Y:S04]  /*3afd0*/  LDG.E.U16 R23, desc[UR10][R8.64] ;  /* 0x0000000a08177981 */ /* 0x0004e8000c1e1500 */
[----:B0-----:R3:W3:Y:S01]  /*3afe0*/  LDG.E.U16 R26, desc[UR10][R4.64] ;  /* 0x0000000a041a7981 */ /* 0x0016e2000c1e1500 */
[----:B----4-:R-:W-:-:S04]  /*3aff0*/  IMAD.WIDE R6, R2, 0x2, R16 ;  /* 0x0000000202067825 */ /* 0x010fc800078e0210 */
[C---:B--2---:R-:W-:Y:S01]  /*3b000*/  IMAD.WIDE R8, R2.reuse, 0x2, R20 ;  /* 0x0000000202087825 */ /* 0x044fe200078e0214 */
[----:B------:R-:W2:Y:S04]  /*3b010*/  LDL.64 R16, [R1+0xf70] ;  /* 0x000f700001107983 */ /* 0x000ea80000100a00 */
[----:B------:R-:W4:Y:S01]  /*3b020*/  LDL.64 R20, [R1+0xf68] ;  /* 0x000f680001147983 */ /* 0x000f220000100a00 */
[----:B---3--:R-:W-:-:S03]  /*3b030*/  IMAD.WIDE R4, R2, 0x2, R10 ;  /* 0x0000000202047825 */ /* 0x008fc600078e020a */
[----:B------:R-:W3:Y:S04]  /*3b040*/  LDL.64 R10, [R1+0xf78] ;  /* 0x000f7800010a7983 */ /* 0x000ee80000100a00 */
[----:B------:R0:W-:Y:S04]  /*3b050*/  STL [R1+0x23c], R27 ;  /* 0x00023c1b01007387 */ /* 0x0001e80000100800 */
[----:B------:R1:W-:Y:S04]  /*3b060*/  STL [R1+0x24c], R3 ;  /* 0x00024c0301007387 */ /* 0x0003e80000100800 */
[----:B------:R1:W-:Y:S04]  /*3b070*/  STL [R1+0x248], R0 ;  /* 0x0002480001007387 */ /* 0x0003e80000100800 */
[----:B0-----:R0:W3:Y:S04]  /*3b080*/  LDG.E.U16 R27, desc[UR10][R4.64] ;  /* 0x0000000a041b7981 */ /* 0x0010e8000c1e1500 */
[----:B-1----:R1:W3:Y:S04]  /*3b090*/  LDG.E.U16 R3, desc[UR10][R6.64] ;  /* 0x0000000a06037981 */ /* 0x0022e8000c1e1500 */
[----:B------:R1:W3:Y:S01]  /*3b0a0*/  LDG.E.U16 R0, desc[UR10][R8.64] ;  /* 0x0000000a08007981 */ /* 0x0002e2000c1e1500 */
[----:B0-----:R-:W-:-:S03]  /*3b0b0*/  IMAD.WIDE R4, R2, 0x2, R14 ;  /* 0x0000000202047825 */ /* 0x001fc600078e020e */
[----:B------:R-:W3:Y:S01]  /*3b0c0*/  LDL.64 R14, [R1+0xf60] ;  /* 0x000f6000010e7983 */ /* 0x000ee20000100a00 */
[----:B-1----:R-:W-:-:S03]  /*3b0d0*/  IMAD.WIDE R6, R2, 0x2, R12 ;  /* 0x0000000202067825 */ /* 0x002fc600078e020c */
[----:B------:R-:W3:Y:S01]  /*3b0e0*/  LDL.64 R12, [R1+0xf58] ;  /* 0x000f5800010c7983 */ /* 0x000ee20000100a00 */
[----:B------:R-:W-:-:S03]  /*3b0f0*/  IMAD.WIDE R8, R2, 0x2, R18 ;  /* 0x0000000202087825 */ /* 0x000fc600078e0212 */
[----:B------:R-:W3:Y:S04]  /*3b100*/  LDL.64 R18, [R1+0xf50] ;  /* 0x000f500001127983 */ /* 0x000ee80000100a00 */
[----:B------:R0:W-:Y:S04]  /*3b110*/  STL [R1+0x244], R24 ;  /* 0x0002441801007387 */ /* 0x0001e80000100800 */
[----:B------:R1:W-:Y:S04]  /*3b120*/  STL [R1+0x240], R22 ;  /* 0x0002401601007387 */ /* 0x0003e80000100800 */
[----:B------:R1:W-:Y:S04]  /*3b130*/  STL [R1+0x238], R23 ;  /* 0x0002381701007387 */ /* 0x0003e80000100800 */
[----:B0-----:R-:W3:Y:S04]  /*3b140*/  LDG.E.U16 R24, desc[UR10][R4.64] ;  /* 0x0000000a04187981 */ /* 0x001ee8000c1e1500 */
[----:B-1----:R2:W3:Y:S04]  /*3b150*/  LDG.E.U16 R22, desc[UR10][R6.64] ;  /* 0x0000000a06167981 */ /* 0x0024e8000c1e1500 */
[----:B------:R3:W3:Y:S01]  /*3b160*/  LDG.E.U16 R23, desc[UR10][R8.64] ;  /* 0x0000000a08177981 */ /* 0x0006e2000c1e1500 */
[----:B--2---:R-:W-:-:S04]  /*3b170*/  IMAD.WIDE R6, R2, 0x2, R16 ;  /* 0x0000000202067825 */ /* 0x004fc800078e0210 */
[C---:B----4-:R-:W-:Y:S01]  /*3b180*/  IMAD.WIDE R4, R2.reuse, 0x2, R20 ;  /* 0x0000000202047825 */ /* 0x050fe200078e0214 */
[----:B------:R-:W2:Y:S04]  /*3b190*/  LDL.64 R16, [R1+0xf40] ;  /* 0x000f400001107983 */ /* 0x000ea80000100a00 */
[----:B------:R-:W4:Y:S01]  /*3b1a0*/  LDL.64 R20, [R1+0xf38] ;  /* 0x000f380001147983 */ /* 0x000f220000100a00 */
[----:B---3--:R-:W-:-:S03]  /*3b1b0*/  IMAD.WIDE R8, R2, 0x2, R10 ;  /* 0x0000000202087825 */ /* 0x008fc600078e020a */
[----:B------:R-:W3:Y:S04]  /*3b1c0*/  LDL.64 R10, [R1+0xf48] ;  /* 0x000f4800010a7983 */ /* 0x000ee80000100a00 */
[----:B------:R0:W-:Y:S04]  /*3b1d0*/  STL [R1+0x1e8], R25 ;  /* 0x0001e81901007387 */ /* 0x0001e80000100800 */
[----:B------:R1:W-:Y:S04]  /*3b1e0*/  STL [R1+0x21c], R26 ;  /* 0x00021c1a01007387 */ /* 0x0003e80000100800 */
[----:B------:R1:W-:Y:S04]  /*3b1f0*/  STL [R1+0x230], R27 ;  /* 0x0002301b01007387 */ /* 0x0003e80000100800 */
[----:B0-----:R-:W3:Y:S04]  /*3b200*/  LDG.E.U16 R25, desc[UR10][R8.64] ;  /* 0x0000000a08197981 */ /* 0x001ee8000c1e1500 */
        /* <DEDUP_REMOVED lines=24> */
[----:B-1----:R-:W3:Y:S04]  /*3b390*/  LDG.E.U16 R23, desc[UR10][R6.64] ;  /* 0x0000000a06177981 */ /* 0x002ee8000c1e1500 */
        /* <DEDUP_REMOVED lines=11> */
[----:B-1----:R-:W3:Y:S04]  /*3b450*/  LDG.E.U16 R27, desc[UR10][R4.64] ;  /* 0x0000000a041b7981 */ /* 0x002ee8000c1e1500 */
[----:B------:R2:W3:Y:S02]  /*3b460*/  LDG.E.U16 R3, desc[UR10][R6.64] ;  /* 0x0000000a06037981 */ /* 0x0004e4000c1e1500 */
        /* <DEDUP_REMOVED lines=10> */
[----:B-1----:R-:W3:Y:S04]  /*3b510*/  LDG.E.U16 R24, desc[UR10][R6.64] ;  /* 0x0000000a06187981 */ /* 0x002ee8000c1e1500 */
[----:B------:R0:W3:Y:S02]  /*3b520*/  LDG.E.U16 R22, desc[UR10][R8.64] ;  /* 0x0000000a08167981 */ /* 0x0000e4000c1e1500 */
[----:B0-----:R-:W-:-:S04]  /*3b530*/  IMAD.WIDE R8, R2, 0x2, R12 ;  /* 0x0000000202087825 */ /* 0x001fc800078e020c */
[C---:B------:R-:W-:Y:S01]  /*3b540*/  IMAD.WIDE R6, R2.reuse, 0x2, R14 ;  /* 0x0000000202067825 */ /* 0x040fe200078e020e */
[----:B------:R-:W3:Y:S04]  /*3b550*/  LDL.64 R12, [R1+0xec8] ;  /* 0x000ec800010c7983 */ /* 0x000ee80000100a00 */
[----:B------:R-:W3:Y:S01]  /*3b560*/  LDL.64 R14, [R1+0xed0] ;  /* 0x000ed000010e7983 */ /* 0x000ee20000100a00 */
[----:B------:R-:W-:-:S03]  /*3b570*/  IMAD.WIDE R4, R2, 0x2, R18 ;  /* 0x0000000202047825 */ /* 0x000fc600078e0212 */
[----:B------:R-:W3:Y:S04]  /*3b580*/  LDL.64 R18, [R1+0xec0] ;  /* 0x000ec00001127983 */ /* 0x000ee80000100a00 */
[----:B------:R0:W-:Y:S04]  /*3b590*/  STL [R1+0x200], R23 ;  /* 0x0002001701007387 */ /* 0x0001e80000100800 */
[----:B------:R1:W-:Y:S04]  /*3b5a0*/  STL [R1+0xf0], R25 ;  /* 0x0000f01901007387 */ /* 0x0003e80000100800 */
[----:B0-----:R2:W3:Y:S04]  /*3b5b0*/  LDG.E.U16 R23, desc[UR10][R6.64] ;  /* 0x0000000a06177981 */ /* 0x0014e8000c1e1500 */
[----:B------:R0:W-:Y:S04]  /*3b5c0*/  STL [R1+0x1d8], R26 ;  /* 0x0001d81a01007387 */ /* 0x0001e80000100800 */
[----:B-1----:R4:W3:Y:S04]  /*3b5d0*/  LDG.E.U16 R25, desc[UR10][R8.64] ;  /* 0x0000000a08197981 */ /* 0x0028e8000c1e1500 */
[----:B0-----:R3:W3:Y:S01]  /*3b5e0*/  LDG.E.U16 R26, desc[UR10][R4.64] ;  /* 0x0000000a041a7981 */ /* 0x0016e2000c1e1500 */
[----:B--2---:R-:W-:-:S04]  /*3b5f0*/  IMAD.WIDE R6, R2, 0x2, R16 ;  /* 0x0000000202067825 */ /* 0x004fc800078e0210 */
[C---:B----4-:R-:W-:Y:S01]  /*3b600*/  IMAD.WIDE R8, R2.reuse, 0x2, R20 ;  /* 0x0000000202087825 */ /* 0x050fe200078e0214 */
[----:B------:R-:W2:Y:S03]  /*3b610*/  LDL.64 R16, [R1+0xeb0] ;  /* 0x000eb00001107983 */ /* 0x000ea60000100a00 */
[C---:B---3--:R-:W-:Y:S02]  /*3b620*/  IMAD.WIDE R4, R2.reuse, 0x2, R10 ;  /* 0x0000000202047825 */ /* 0x048fe400078e020a */
[----:B------:R-:W3:Y:S04]  /*3b630*/  LDL.64 R10, [R1+0xeb8] ;  /* 0x000eb800010a7983 */ /* 0x000ee80000100a00 */
[----:B------:R0:W-:Y:S04]  /*3b640*/  STL [R1+0x1f4], R27 ;  /* 0x0001f41b01007387 */ /* 0x0001e80000100800 */
[----:B------:R-:W4:Y:S04]  /*3b650*/  LDL.64 R20, [R1+0xea8] ;  /* 0x000ea80001147983 */ /* 0x000f280000100a00 */
[----:B------:R1:W-:Y:S04]  /*3b660*/  STL [R1+0x1f0], R3 ;  /* 0x0001f00301007387 */ /* 0x0003e80000100800 */
[----:B------:R1:W-:Y:S04]  /*3b670*/  STL [R1+0x1ec], R0 ;  /* 0x0001ec0001007387 */ /* 0x0003e80000100800 */
[----:B0-----:R-:W4:Y:S04]  /*3b680*/  LDG.E.U16 R27, desc[UR10][R4.64] ;  /* 0x0000000a041b7981 */ /* 0x001f28000c1e1500 */
[----:B-1----:R0:W4:Y:S04]  /*3b690*/  LDG.E.U16 R3, desc[UR10][R6.64] ;  /* 0x0000000a06037981 */ /* 0x002128000c1e1500 */
[----:B------:R1:W4:Y:S01]  /*3b6a0*/  LDG.E.U16 R0, desc[UR10][R8.64] ;  /* 0x0000000a08007981 */ /* 0x000322000c1e1500 */
[----:B0-----:R-:W-:-:S04]  /*3b6b0*/  IMAD.WIDE R6, R2, 0x2, R12 ;  /* 0x0000000202067825 */ /* 0x001fc800078e020c */
[C---:B-1----:R-:W-:Y:S01]  /*3b6c0*/  IMAD.WIDE R8, R2.reuse, 0x2, R14 ;  /* 0x0000000202087825 */ /* 0x042fe200078e020e */
[----:B------:R-:W4:Y:S04]  /*3b6d0*/  LDL.64 R12, [R1+0xe98] ;  /* 0x000e9800010c7983 */ /* 0x000f280000100a00 */
[----:B------:R-:W4:Y:S04]  /*3b6e0*/  LDL.64 R14, [R1+0xea0] ;  /* 0x000ea000010e7983 */ /* 0x000f280000100a00 */
[----:B------:R0:W-:Y:S01]  /*3b6f0*/  STL [R1+0x1e4], R24 ;  /* 0x0001e41801007387 */ /* 0x0001e20000100800 */
[----:B------:R-:W-:-:S03]  /*3b700*/  IMAD.WIDE R4, R2, 0x2, R18 ;  /* 0x0000000202047825 */ /* 0x000fc600078e0212 */
[----:B------:R-:W-:Y:S04]  /*3b710*/  STL [R1+0x1dc], R23 ;  /* 0x0001dc1701007387 */ /* 0x000fe80000100800 */
[----:B------:R1:W-:Y:S04]  /*3b720*/  STL [R1+0x1e0], R22 ;  /* 0x0001e01601007387 */ /* 0x0003e80000100800 */
[----:B0-----:R-:W4:Y:S04]  /*3b730*/  LDG.E.U16 R24, desc[UR10][R8.64] ;  /* 0x0000000a08187981 */ /* 0x001f28000c1e1500 */
[----:B-1----:R-:W4:Y:S04]  /*3b740*/  LDL.64 R22, [R1+0xe90] ;  /* 0x000e900001167983 */ /* 0x002f280000100a00 */
[----:B------:R0:W-:Y:S04]  /*3b750*/  STL [R1+0xe0], R25 ;  /* 0x0000e01901007387 */ /* 0x0001e80000100800 */
[----:B------:R1:W-:Y:S04]  /*3b760*/  STL [R1+0x19c], R26 ;  /* 0x00019c1a01007387 */ /* 0x0003e80000100800 */
[----:B------:R-:W4:Y:S04]  /*3b770*/  LDL.64 R18, [R1+0xe80] ;  /* 0x000e800001127983 */ /* 0x000f280000100a00 */
[----:B0-----:R2:W4:Y:S04]  /*3b780*/  LDG.E.U16 R25, desc[UR10][R6.64] ;  /* 0x0000000a06197981 */ /* 0x001528000c1e1500 */
[----:B-1----:R4:W4:Y:S01]  /*3b790*/  LDG.E.U16 R26, desc[UR10][R4.64] ;  /* 0x0000000a041a7981 */ /* 0x002922000c1e1500 */
[----:B--2---:R-:W-:-:S03]  /*3b7a0*/  IMAD.WIDE R6, R2, 0x2, R16 ;  /* 0x0000000202067825 */ /* 0x004fc600078e0210 */
[----:B------:R-:W2:Y:S01]  /*3b7b0*/  LDL.64 R16, [R1+0xe78] ;  /* 0x000e780001107983 */ /* 0x000ea20000100a00 */
[----:B---3--:R-:W-:-:S03]  /*3b7c0*/  IMAD.WIDE R8, R2, 0x2, R10 ;  /* 0x0000000202087825 */ /* 0x008fc600078e020a */
[----:B------:R-:W3:Y:S01]  /*3b7d0*/  LDL.64 R10, [R1+0xe88] ;  /* 0x000e8800010a7983 */ /* 0x000ee20000100a00 */
[----:B----4-:R-:W-:-:S03]  /*3b7e0*/  IMAD.WIDE R4, R2, 0x2, R20 ;  /* 0x0000000202047825 */ /* 0x010fc600078e0214 */
[----:B------:R0:W-:Y:S04]  /*3b7f0*/  STL [R1+0x1d4], R27 ;  /* 0x0001d41b01007387 */ /* 0x0001e80000100800 */
[----:B------:R1:W-:Y:S04]  /*3b800*/  STL [R1+0x1d0], R3 ;  /* 0x0001d00301007387 */ /* 0x0003e80000100800 */
[----:B0-----:R0:W4:Y:S04]  /*3b810*/  LDG.E.U16 R27, desc[UR10][R8.64] ;  /* 0x0000000a081b7981 */ /* 0x001128000c1e1500 */
[----:B-1----:R1:W4:Y:S04]  /*3b820*/  LDG.E.U16 R3, desc[UR10][R6.64] ;  /* 0x0000000a06037981 */ /* 0x002328000c1e1500 */
[----:B------:R1:W-:Y:S04]  /*3b830*/  STL [R1+0x1c0], R0 ;  /* 0x0001c00001007387 */ /* 0x0003e80000100800 */
[----:B------:R-:W4:Y:S01]  /*3b840*/  LDL.64 R20, [R1+0xe68] ;  /* 0x000e680001147983 */ /* 0x000f220000100a00 */
[----:B0-----:R-:W-:-:S04]  /*3b850*/  IMAD.WIDE R8, R2, 0x2, R14 ;  /* 0x0000000202087825 */ /* 0x001fc800078e020e */
[C---:B-1----:R-:W-:Y:S01]  /*3b860*/  IMAD.WIDE R6, R2.reuse, 0x2, R12 ;  /* 0x0000000202067825 */ /* 0x042fe200078e020c */
[----:B------:R-:W4:Y:S04]  /*3b870*/  LDL.64 R14, [R1+0xe70] ;  /* 0x000e7000010e7983 */ /* 0x000f280000100a00 */
[----:B------:R-:W4:Y:S04]  /*3b880*/  LDL.64 R12, [R1+0xe60] ;  /* 0x000e6000010c7983 */ /* 0x000f280000100a00 */
[----:B------:R0:W4:Y:S04]  /*3b890*/  LDG.E.U16 R0, desc[UR10][R4.64] ;  /* 0x0000000a04007981 */ /* 0x000128000c1e1500 */
[----:B------:R1:W-:Y:S01]  /*3b8a0*/  STL [R1+0x1c4], R24 ;  /* 0x0001c41801007387 */ /* 0x0003e20000100800 */
[----:B0-----:R-:W-:-:S03]  /*3b8b0*/  IMAD.WIDE R4, R2, 0x2, R22 ;  /* 0x0000000202047825 */ /* 0x001fc600078e0216 */
[----:B-1----:R0:W4:Y:S04]  /*3b8c0*/  LDG.E.U16 R24, desc[UR10][R6.64] ;  /* 0x0000000a06187981 */ /* 0x002128000c1e1500 */
[----:B------:R2:W4:Y:S04]  /*3b8d0*/  LDG.E.U16 R23, desc[UR10][R8.64] ;  /* 0x0000000a08177981 */ /* 0x000528000c1e1500 */
[----:B------:R1:W-:Y:S01]  /*3b8e0*/  STL [R1+0x1c8], R25 ;  /* 0x0001c81901007387 */ /* 0x0003e20000100800 */
[----:B0-----:R-:W-:-:S03]  /*3b8f0*/  IMAD.WIDE R6, R2, 0x2, R18 ;  /* 0x0000000202067825 */ /* 0x001fc600078e0212 */
[----:B-1----:R3:W4:Y:S01]  /*3b900*/  LDG.E.U16 R25, desc[UR10][R4.64] ;  /* 0x0000000a04197981 */ /* 0x002722000c1e1500 */
[----:B--2---:R-:W-:-:S03]  /*3b910*/  IMAD.WIDE R8, R2, 0x2, R16 ;  /* 0x0000000202087825 */ /* 0x004fc600078e0210 */
[----:B------:R-:W2:Y:S01]  /*3b920*/  LDL.64 R16, [R1+0xe50] ;  /* 0x000e500001107983 */ /* 0x000ea20000100a00 */
[----:B---3--:R-:W-:-:S03]  /*3b930*/  IMAD.WIDE R4, R2, 0x2, R10 ;  /* 0x0000000202047825 */ /* 0x008fc600078e020a */
[----:B------:R-:W3:Y:S04]  /*3b940*/  LDL.64 R10, [R1+0xe58] ;  /* 0x000e5800010a7983 */ /* 0x000ee80000100a00 */
[----:B------:R0:W-:Y:S04]  /*3b950*/  STL [R1+0x1cc], R26 ;  /* 0x0001cc1a01007387 */ /* 0x0001e80000100800 */
[----:B------:R-:W3:Y:S04]  /*3b960*/  LDL.64 R18, [R1+0xe48] ;  /* 0x000e480001127983 */ /* 0x000ee80000100a00 */
[----:B0-----:R-:W3:Y:S04]  /*3b970*/  LDG.E.U16 R26, desc[UR10][R4.64] ;  /* 0x0000000a041a7981 */ /* 0x001ee8000c1e1500 */
[----:B----4-:R0:W-:Y:S04]  /*3b980*/  STL [R1+0xb4], R27 ;  /* 0x0000b41b01007387 */ /* 0x0101e80000100800 */
[----:B------:R1:W-:Y:S04]  /*3b990*/  STL [R1+0x188], R3 ;  /* 0x0001880301007387 */ /* 0x0003e80000100800 */
[----:B0-----:R-:W4:Y:S04]  /*3b9a0*/  LDG.E.U16 R27, desc[UR10][R6.64] ;  /* 0x0000000a061b7981 */ /* 0x001f28000c1e1500 */
[----:B-1----:R0:W4:Y:S02]  /*3b9b0*/  LDG.E.U16 R3, desc[UR10][R8.64] ;  /* 0x0000000a08037981 */ /* 0x002124000c1e1500 */
[----:B0-----:R-:W-:-:S04]  /*3b9c0*/  IMAD.WIDE R8, R2, 0x2, R14 ;  /* 0x0000000202087825 */ /* 0x001fc800078e020e */
[C---:B------:R-:W-:Y:S01]  /*3b9d0*/  IMAD.WIDE R6, R2.reuse, 0x2, R12 ;  /* 0x0000000202067825 */ /* 0x040fe200078e020c */
[----:B------:R-:W4:Y:S04]  /*3b9e0*/  LDL.64 R14, [R1+0xe40] ;  /* 0x000e4000010e7983 */ /* 0x000f280000100a00 */
[----:B------:R-:W4:Y:S04]  /*3b9f0*/  LDL.64 R12, [R1+0xe38] ;  /* 0x000e3800010c7983 */ /* 0x000f280000100a00 */
[----:B------:R0:W-:Y:S04]  /*3ba00*/  STL [R1+0x1bc], R0 ;  /* 0x0001bc0001007387 */ /* 0x0001e80000100800 */
[----:B0-----:R-:W4:Y:S01]  /*3ba10*/  LDG.E.U16 R0, desc[UR10][R8.64] ;  /* 0x0000000a08007981 */ /* 0x001f22000c1e1500 */
[----:B------:R-:W-:-:S03]  /*3ba20*/  IMAD.WIDE R4, R2, 0x2, R20 ;  /* 0x0000000202047825 */ /* 0x000fc600078e0214 */
[----:B------:R0:W-:Y:S04]  /*3ba30*/  STL [R1+0x1a8], R23 ;  /* 0x0001a81701007387 */ /* 0x0001e80000100800 */
[----:B0-----:R-:W4:Y:S04]  /*3ba40*/  LDL.64 R22, [R1+0xe30] ;  /* 0x000e300001167983 */ /* 0x001f280000100a00 */
[----:B------:R0:W-:Y:S04]  /*3ba50*/  STL [R1+0x1b0], R24 ;  /* 0x0001b01801007387 */ /* 0x0001e80000100800 */
[----:B------:R1:W-:Y:S04]  /*3ba60*/  STL [R1+0x1b8], R25 ;  /* 0x0001b81901007387 */ /* 0x0003e80000100800 */
[----:B------:R-:W4:Y:S04]  /*3ba70*/  LDL.64 R20, [R1+0xe28] ;  /* 0x000e280001147983 */ /* 0x000f280000100a00 */
[----:B0-----:R-:W4:Y:S04]  /*3ba80*/  LDG.E.U16 R24, desc[UR10][R4.64] ;  /* 0x0000000a04187981 */ /* 0x001f28000c1e1500 */
[----:B-1----:R2:W4:Y:S02]  /*3ba90*/  LDG.E.U16 R25, desc[UR10][R6.64] ;  /* 0x0000000a06197981 */ /* 0x002524000c1e1500 */
[----:B--2---:R-:W-:-:S02]  /*3baa0*/  IMAD.WIDE R6, R2, 0x2, R16 ;  /* 0x0000000202067825 */ /* 0x004fc400078e0210 */
[----:B------:R-:W2:Y:S02]  /*3bab0*/  LDL.64 R16, [R1+0xe18] ;  /* 0x000e180001107983 */ /* 0x000ea40000100a00 */
[----:B---3--:R-:W-:-:S04]  /*3bac0*/  IMAD.WIDE R4, R2, 0x2, R10 ;  /* 0x0000000202047825 */ /* 0x008fc800078e020a */
[C---:B------:R-:W-:Y:S01]  /*3bad0*/  IMAD.WIDE R8, R2.reuse, 0x2, R18 ;  /* 0x0000000202087825 */ /* 0x040fe200078e0212 */
[----:B------:R-:W3:Y:S04]  /*3bae0*/  LDL.64 R10, [R1+0xe20] ;  /* 0x000e2000010a7983 */ /* 0x000ee80000100a00 */
[----:B------:R0:W-:Y:S04]  /*3baf0*/  STL [R1+0x1b4], R26 ;  /* 0x0001b41a01007387 */ /* 0x0001e80000100800 */
[----:B0-----:R-:W3:Y:S04]  /*3bb00*/  LDG.E.U16 R26, desc[UR10][R4.64] ;  /* 0x0000000a041a7981 */ /* 0x001ee8000c1e1500 */
[----:B----4-:R0:W-:Y:S04]  /*3bb10*/  STL [R1+0x1ac], R27 ;  /* 0x0001ac1b01007387 */ /* 0x0101e80000100800 */
[----:B------:R1:W-:Y:S04]  /*3bb20*/  STL [R1+0x98], R3 ;  /* 0x0000980301007387 */ /* 0x0003e80000100800 */
[----:B------:R-:W4:Y:S04]  /*3bb30*/  LDL.64 R18, [R1+0xe10] ;  /* 0x000e100001127983 */ /* 0x000f280000100a00 */
[----:B0-----:R0:W4:Y:S04]  /*3bb40*/  LDG.E.U16 R27, desc[UR10][R6.64] ;  /* 0x0000000a061b7981 */ /* 0x001128000c1e1500 */
[----:B-1----:R1:W4:Y:S01]  /*3bb50*/  LDG.E.U16 R3, desc[UR10][R8.64] ;  /* 0x0000000a08037981 */ /* 0x002322000c1e1500 */
[----:B0-----:R-:W-:-:S04]  /*3bb60*/  IMAD.WIDE R6, R2, 0x2, R14 ;  /* 0x0000000202067825 */ /* 0x001fc800078e020e */
[C---:B-1----:R-:W-:Y:S01]  /*3bb70*/  IMAD.WIDE R8, R2.reuse, 0x2, R12 ;  /* 0x0000000202087825 */ /* 0x042fe200078e020c */
[----:B------:R-:W4:Y:S04]  /*3bb80*/  LDL.64 R14, [R1+0xe08] ;  /* 0x000e0800010e7983 */ /* 0x000f280000100a00 */
[----:B------:R-:W4:Y:S04]  /*3bb90*/  LDL.64 R12, [R1+0xe00] ;  /* 0x000e0000010c7983 */ /* 0x000f280000100a00 */
[----:B------:R0:W-:Y:S04]  /*3bba0*/  STL [R1+0x154], R0 ;  /* 0x0001540001007387 */ /* 0x0001e80000100800 */
[----:B0-----:R-:W4:Y:S01]  /*3bbb0*/  LDG.E.U16 R0, desc[UR10][R6.64] ;  /* 0x0000000a06007981 */ /* 0x001f22000c1e1500 */
[----:B------:R-:W-:-:S05]  /*3bbc0*/  IMAD.WIDE R4, R2, 0x2, R22 ;  /* 0x0000000202047825 */ /* 0x000fca00078e0216 */
[----:B------:R0:W4:Y:S04]  /*3bbd0*/  LDG.E.U16 R22, desc[UR10][R4.64] ;  /* 0x0000000a04167981 */ /* 0x000128000c1e1500 */
[----:B------:R1:W-:Y:S01]  /*3bbe0*/  STL [R1+0x1a4], R24 ;  /* 0x0001a41801007387 */ /* 0x0003e20000100800 */
[----:B0-----:R-:W-:-:S03]  /*3bbf0*/  IMAD.WIDE R4, R2, 0x2, R20 ;  /* 0x0000000202047825 */ /* 0x001fc600078e0214 */
[----:B------:R-:W4:Y:S04]  /*3bc00*/  LDL.64 R20, [R1+0xdf0] ;  /* 0x000df00001147983 */ /* 0x000f280000100a00 */
[----:B------:R-:W4:Y:S04]  /*3bc10*/  LDG.E.U16 R23, desc[UR10][R4.64] ;  /* 0x0000000a04177981 */ /* 0x000f28000c1e1500 */
[----:B-1----:R2:W4:Y:S02]  /*3bc20*/  LDG.E.U16 R24, desc[UR10][R8.64] ;  /* 0x0000000a08187981 */ /* 0x002524000c1e1500 */
[----:B--2---:R-:W-:-:S02]  /*3bc30*/  IMAD.WIDE R8, R2, 0x2, R16 ;  /* 0x0000000202087825 */ /* 0x004fc400078e0210 */
[----:B------:R-:W2:Y:S02]  /*3bc40*/  LDL.64 R16, [R1+0xde8] ;  /* 0x000de80001107983 */ /* 0x000ea40000100a00 */
[C---:B---3--:R-:W-:Y:S02]  /*3bc50*/  IMAD.WIDE R6, R2.reuse, 0x2, R10 ;  /* 0x0000000202067825 */ /* 0x048fe400078e020a */
[----:B------:R-:W3:Y:S04]  /*3bc60*/  LDL.64 R10, [R1+0xdf8] ;  /* 0x000df800010a7983 */ /* 0x000ee80000100a00 */
[----:B------:R0:W-:Y:S04]  /*3bc70*/  STL [R1+0x1a0], R25 ;  /* 0x0001a01901007387 */ /* 0x0001e80000100800 */
[----:B0-----:R-:W3:Y:S04]  /*3bc80*/  LDG.E.U16 R25, desc[UR10][R6.64] ;  /* 0x0000000a06197981 */ /* 0x001ee8000c1e1500 */
[----:B------:R0:W-:Y:S04]  /*3bc90*/  STL [R1+0x198], R26 ;  /* 0x0001981a01007387 */ /* 0x0001e80000100800 */
[----:B0-----:R4:W3:Y:S02]  /*3bca0*/  LDG.E.U16 R26, desc[UR10][R8.64] ;  /* 0x0000000a081a7981 */ /* 0x0018e4000c1e1500 */
[----:B----4-:R-:W-:-:S04]  /*3bcb0*/  IMAD.WIDE R8, R2, 0x2, R18 ;  /* 0x0000000202087825 */ /* 0x010fc800078e0212 */
[----:B------:R-:W-:-:S04]  /*3bcc0*/  IMAD.WIDE R6, R2, 0x2, R14 ;  /* 0x0000000202067825 */ /* 0x000fc800078e020e */
[C---:B------:R-:W-:Y:S01]  /*3bcd0*/  IMAD.WIDE R4, R2.reuse, 0x2, R12 ;  /* 0x0000000202047825 */ /* 0x040fe200078e020c */
[----:B------:R-:W4:Y:S04]  /*3bce0*/  LDL.64 R14, [R1+0xde0] ;  /* 0x000de000010e7983 */ /* 0x000f280000100a00 */
[----:B------:R0:W-:Y:S04]  /*3bcf0*/  STL [R1+0x194], R27 ;  /* 0x0001941b01007387 */ /* 0x0001e80000100800 */
[----:B------:R-:W4:Y:S04]  /*3bd00*/  LDL.64 R12, [R1+0xdd8] ;  /* 0x000dd800010c7983 */ /* 0x000f280000100a00 */
[----:B------:R1:W-:Y:S04]  /*3bd10*/  STL [R1+0x190], R3 ;  /* 0x0001900301007387 */ /* 0x0003e80000100800 */
[----:B------:R-:W4:Y:S04]  /*3bd20*/  LDL.64 R18, [R1+0xdd0] ;  /* 0x000dd00001127983 */ /* 0x000f280000100a00 */
[----:B------:R1:W-:Y:S04]  /*3bd30*/  STL [R1+0x18c], R0 ;  /* 0x00018c0001007387 */ /* 0x0003e80000100800 */
[----:B0-----:R-:W4:Y:S04]  /*3bd40*/  LDG.E.U16 R27, desc[UR10][R8.64] ;  /* 0x0000000a081b7981 */ /* 0x001f28000c1e1500 */
[----:B-1----:R0:W4:Y:S04]  /*3bd50*/  LDG.E.U16 R3, desc[UR10][R6.64] ;  /* 0x0000000a06037981 */ /* 0x002128000c1e1500 */
[----:B------:R2:W4:Y:S01]  /*3bd60*/  LDG.E.U16 R0, desc[UR10][R4.64] ;  /* 0x0000000a04007981 */ /* 0x000522000c1e1500 */
[----:B0-----:R-:W-:-:S04]  /*3bd70*/  IMAD.WIDE R6, R2, 0x2, R20 ;  /* 0x0000000202067825 */ /* 0x001fc800078e0214 */
[----:B--2---:R-:W-:-:S04]  /*3bd80*/  IMAD.WIDE R4, R2, 0x2, R16 ;  /* 0x0000000202047825 */ /* 0x004fc800078e0210 */
[C---:B---3--:R-:W-:Y:S01]  /*3bd90*/  IMAD.WIDE R8, R2.reuse, 0x2, R10 ;  /* 0x0000000202087825 */ /* 0x048fe200078e020a */
[----:B----4-:R0:W-:Y:S04]  /*3bda0*/  STL [R1+0x2ab4], R0 ;  /* 0x002ab40001007387 */ /* 0x0101e80000100800 */
[----:B------:R-:W2:Y:S04]  /*3bdb0*/  LDL.64 R10, [R1+0xdc8] ;  /* 0x000dc800010a7983 */ /* 0x000ea80000100a00 */
[----:B------:R-:W3:Y:S04]  /*3bdc0*/  LDL.64 R16, [R1+0xdc0] ;  /* 0x000dc00001107983 */ /* 0x000ee80000100a00 */
[----:B------:R1:W-:Y:S04]  /*3bdd0*/  STL [R1+0x64], R24 ;  /* 0x0000641801007387 */ /* 0x0003e80000100800 */
[----:B------:R-:W-:Y:S04]  /*3bde0*/  STL [R1+0x184], R23 ;  /* 0x0001841701007387 */ /* 0x000fe80000100800 */
[----:B------:R4:W-:Y:S04]  /*3bdf0*/  STL [R1+0x150], R22 ;  /* 0x0001501601007387 */ /* 0x0009e80000100800 */
[----:B0-----:R0:W3:Y:S04]  /*3be00*/  LDG.E.U16 R0, desc[UR10][R4.64] ;  /* 0x0000000a04007981 */ /* 0x0010e8000c1e1500 */
[----:B-1----:R1:W3:Y:S04]  /*3be10*/  LDG.E.U16 R24, desc[UR10][R8.64] ;  /* 0x0000000a08187981 */ /* 0x0022e8000c1e1500 */
[----:B----4-:R-:W4:Y:S04]  /*3be20*/  LDL.64 R22, [R1+0xdb8] ;  /* 0x000db80001167983 */ /* 0x010f280000100a00 */
[----:B------:R0:W-:Y:S04]  /*3be30*/  STL [R1+0x180], R25 ;  /* 0x0001801901007387 */ /* 0x0001e80000100800 */
[----:B------:R-:W4:Y:S04]  /*3be40*/  LDL.64 R20, [R1+0xdb0] ;  /* 0x000db00001147983 */ /* 0x000f280000100a00 */
[----:B0-----:R0:W4:Y:S01]  /*3be50*/  LDG.E.U16 R25, desc[UR10][R6.64] ;  /* 0x0000000a06197981 */ /* 0x001122000c1e1500 */
[----:B------:R-:W-:-:S03]  /*3be60*/  IMAD.WIDE R4, R2, 0x2, R14 ;  /* 0x0000000202047825 */ /* 0x000fc600078e020e */
[----:B------:R-:W4:Y:S01]  /*3be70*/  LDL.64 R14, [R1+0xda8] ;  /* 0x000da800010e7983 */ /* 0x000f220000100a00 */
[----:B-1----:R-:W-:-:S04]  /*3be80*/  IMAD.WIDE R8, R2, 0x2, R18 ;  /* 0x0000000202087825 */ /* 0x002fc800078e0212 */
[C---:B0-----:R-:W-:Y:S02]  /*3be90*/  IMAD.WIDE R6, R2.reuse, 0x2, R12 ;  /* 0x0000000202067825 */ /* 0x041fe400078e020c */
[----:B------:R-:W4:Y:S04]  /*3bea0*/  LDL.64 R12, [R1+0xda0] ;  /* 0x000da000010c7983 */ /* 0x000f280000100a00 */
[----:B------:R0:W-:Y:S04]  /*3beb0*/  STL [R1+0x17c], R26 ;  /* 0x00017c1a01007387 */ /* 0x0001e80000100800 */
[----:B------:R1:W-:Y:S04]  /*3bec0*/  STL [R1+0x170], R27 ;  /* 0x0001701b01007387 */ /* 0x0003e80000100800 */
[----:B------:R1:W-:Y:S04]  /*3bed0*/  STL [R1+0x178], R3 ;  /* 0x0001780301007387 */ /* 0x0003e80000100800 */
[----:B------:R-:W4:Y:S04]  /*3bee0*/  LDL.64 R18, [R1+0xd98] ;  /* 0x000d980001127983 */ /* 0x000f280000100a00 */
[----:B0-----:R2:W4:Y:S04]  /*3bef0*/  LDG.E.U16 R26, desc[UR10][R4.64] ;  /* 0x0000000a041a7981 */ /* 0x001528000c1e1500 */
[----:B-1----:R3:W4:Y:S04]  /*3bf00*/  LDG.E.U16 R27, desc[UR10][R6.64] ;  /* 0x0000000a061b7981 */ /* 0x002728000c1e1500 */
[----:B------:R4:W4:Y:S01]  /*3bf10*/  LDG.E.U16 R3, desc[UR10][R8.64] ;  /* 0x0000000a08037981 */ /* 0x000922000c1e1500 */
[----:B--2---:R-:W-:-:S04]  /*3bf20*/  IMAD.WIDE R4, R2, 0x2, R10 ;  /* 0x0000000202047825 */ /* 0x004fc800078e020a */
[C---:B---3--:R-:W-:Y:S01]  /*3bf30*/  IMAD.WIDE R6, R2.reuse, 0x2, R16 ;  /* 0x0000000202067825 */ /* 0x048fe200078e0210 */
[----:B------:R-:W2:Y:S04]  /*3bf40*/  LDL.64 R10, [R1+0xd90] ;  /* 0x000d9000010a7983 */ /* 0x000ea80000100a00 */
[----:B------:R-:W3:Y:S04]  /*3bf50*/  LDL.64 R16, [R1+0xd88] ;  /* 0x000d880001107983 */ /* 0x000ee80000100a00 */
[----:B------:R0:W-:Y:S01]  /*3bf60*/  STL [R1+0x50], R24 ;  /* 0x0000501801007387 */ /* 0x0001e20000100800 */
[----:B----4-:R-:W-:-:S03]  /*3bf70*/  IMAD.WIDE R8, R2, 0x2, R22 ;  /* 0x0000000202087825 */ /* 0x010fc600078e0216 */
[----:B0-----:R0:W4:Y:S04]  /*3bf80*/  LDG.E.U16 R24, desc[UR10][R4.64] ;  /* 0x0000000a04187981 */ /* 0x001128000c1e1500 */
[----:B------:R1:W-:Y:S04]  /*3bf90*/  STL [R1+0x144], R25 ;  /* 0x0001441901007387 */ /* 0x0003e80000100800 */
[----:B------:R0:W-:Y:S04]  /*3bfa0*/  STL [R1+0x16c], R0 ;  /* 0x00016c0001007387 */ /* 0x0001e80000100800 */
[----:B-1----:R1:W4:Y:S04]  /*3bfb0*/  LDG.E.U16 R25, desc[UR10][R6.64] ;  /* 0x0000000a06197981 */ /* 0x002328000c1e1500 */
[----:B0-----:R0:W4:Y:S01]  /*3bfc0*/  LDG.E.U16 R0, desc[UR10][R8.64] ;  /* 0x0000000a08007981 */ /* 0x001122000c1e1500 */
[----:B------:R-:W-:-:S03]  /*3bfd0*/  IMAD.WIDE R4, R2, 0x2, R14 ;  /* 0x0000000202047825 */ /* 0x000fc600078e020e */
[----:B------:R-:W4:Y:S01]  /*3bfe0*/  LDL.64 R14, [R1+0xd80] ;  /* 0x000d8000010e7983 */ /* 0x000f220000100a00 */
[----:B-1----:R-:W-:-:S04]  /*3bff0*/  IMAD.WIDE R6, R2, 0x2, R12 ;  /* 0x0000000202067825 */ /* 0x002fc800078e020c */
[C---:B0-----:R-:W-:Y:S01]  /*3c000*/  IMAD.WIDE R8, R2.reuse, 0x2, R20 ;  /* 0x0000000202087825 */ /* 0x041fe200078e0214 */
[----:B------:R-:W4:Y:S04]  /*3c010*/  LDL.64 R12, [R1+0xd78] ;  /* 0x000d7800010c7983 */ /* 0x000f280000100a00 */
[----:B------:R0:W-:Y:S04]  /*3c020*/  STL [R1+0x168], R26 ;  /* 0x0001681a01007387 */ /* 0x0001e80000100800 */
[----:B------:R-:W-:Y:S04]  /*3c030*/  STL [R1+0x164], R27 ;  /* 0x0001641b01007387 */ /* 0x000fe80000100800 */
[----:B------:R-:W4:Y:S04]  /*3c040*/  LDL.64 R22, [R1+0xd70] ;  /* 0x000d700001167983 */ /* 0x000f280000100a00 */
[----:B------:R1:W-:Y:S04]  /*3c050*/  STL [R1+0x160], R3 ;  /* 0x0001600301007387 */ /* 0x0003e80000100800 */
[----:B0-----:R-:W4:Y:S04]  /*3c060*/  LDG.E.U16 R26, desc[UR10][R8.64] ;  /* 0x0000000a081a7981 */ /* 0x001f28000c1e1500 */
[----:B-1----:R2:W4:Y:S04]  /*3c070*/  LDG.E.U16 R3, desc[UR10][R6.64] ;  /* 0x0000000a06037981 */ /* 0x002528000c1e1500 */
[----:B------:R0:W4:Y:S01]  /*3c080*/  LDG.E.U16 R27, desc[UR10][R4.64] ;  /* 0x0000000a041b7981 */ /* 0x000122000c1e1500 */
[----:B--2---:R-:W-:-:S04]  /*3c090*/  IMAD.WIDE R6, R2, 0x2, R10 ;  /* 0x0000000202067825 */ /* 0x004fc800078e020a */
[C---:B---3--:R-:W-:Y:S01]  /*3c0a0*/  IMAD.WIDE R8, R2.reuse, 0x2, R16 ;  /* 0x0000000202087825 */ /* 0x048fe200078e0210 */
[----:B------:R-:W2:Y:S04]  /*3c0b0*/  LDL.64 R10, [R1+0xd68] ;  /* 0x000d6800010a7983 */ /* 0x000ea80000100a00 */
[----:B------:R-:W3:Y:S04]  /*3c0c0*/  LDL.64 R16, [R1+0xd60] ;  /* 0x000d600001107983 */ /* 0x000ee80000100a00 */
[----:B----4-:R1:W-:Y:S04]  /*3c0d0*/  STL [R1+0x15c], R24 ;  /* 0x00015c1801007387 */ /* 0x0103e80000100800 */
[----:B------:R-:W4:Y:S04]  /*3c0e0*/  LDL.64 R20, [R1+0xd58] ;  /* 0x000d580001147983 */ /* 0x000f280000100a00 */
[----:B------:R1:W-:Y:S04]  /*3c0f0*/  STL [R1+0x158], R25 ;  /* 0x0001581901007387 */ /* 0x0003e80000100800 */
[----:B------:R1:W-:Y:S01]  /*3c100*/  STL [R1+0x38], R0 ;  /* 0x0000380001007387 */ /* 0x0003e20000100800 */
[----:B0-----:R-:W-:-:S05]  /*3c110*/  IMAD.WIDE R4, R2, 0x2, R18 ;  /* 0x0000000202047825 */ /* 0x001fca00078e0212 */
[----:B-1----:R-:W2:Y:S04]  /*3c120*/  LDG.E.U16 R24, desc[UR10][R4.64] ;  /* 0x0000000a04187981 */ /* 0x002ea8000c1e1500 */
[----:B------:R0:W2:Y:S04]  /*3c130*/  LDG.E.U16 R25, desc[UR10][R6.64] ;  /* 0x0000000a06197981 */ /* 0x0000a8000c1e1500 */
[----:B------:R1:W2:Y:S01]  /*3c140*/  LDG.E.U16 R0, desc[UR10][R8.64] ;  /* 0x0000000a08007981 */ /* 0x0002a2000c1e1500 */
[----:B0-----:R-:W-:-:S04]  /*3c150*/  IMAD.WIDE R6, R2, 0x2, R14 ;  /* 0x0000000202067825 */ /* 0x001fc800078e020e */
[----:B-1----:R-:W-:-:S04]  /*3c160*/  IMAD.WIDE R8, R2, 0x2, R12 ;  /* 0x0000000202087825 */ /* 0x002fc800078e020c */
[C---:B------:R-:W-:Y:S02]  /*3c170*/  IMAD.WIDE R4, R2.reuse, 0x2, R22 ;  /* 0x0000000202047825 */ /* 0x040fe400078e0216 */
[----:B------:R-:W3:Y:S04]  /*3c180*/  LDG.E.U16 R23, desc[UR10][R6.64] ;  /* 0x0000000a06177981 */ /* 0x000ee8000c1e1500 */
[----:B--2---:R0:W-:Y:S04]  /*3c190*/  STL [R1+0x2acc], R0 ;  /* 0x002acc0001007387 */ /* 0x0041e80000100800 */
[----:B------:R-:W2:Y:S04]  /*3c1a0*/  LDL.64 R14, [R1+0xd50] ;  /* 0x000d5000010e7983 */ /* 0x000ea80000100a00 */
[----:B------:R-:W2:Y:S04]  /*3c1b0*/  LDL.64 R12, [R1+0xd40] ;  /* 0x000d4000010c7983 */ /* 0x000ea80000100a00 */
[----:B------:R-:W2:Y:S04]  /*3c1c0*/  LDL.64 R18, [R1+0xd48] ;  /* 0x000d480001127983 */ /* 0x000ea80000100a00 */
[----:B------:R1:W-:Y:S04]  /*3c1d0*/  STL [R1+0x130], R26 ;  /* 0x0001301a01007387 */ /* 0x0003e80000100800 */
[----:B0-----:R-:W2:Y:S04]  /*3c1e0*/  LDG.E.U16 R0, desc[UR10][R8.64] ;  /* 0x0000000a08007981 */ /* 0x001ea8000c1e1500 */
[----:B-1----:R0:W2:Y:S02]  /*3c1f0*/  LDG.E.U16 R26, desc[UR10][R4.64] ;  /* 0x0000000a041a7981 */ /* 0x0020a4000c1e1500 */
[----:B0-----:R-:W-:-:S02]  /*3c200*/  IMAD.WIDE R4, R2, 0x2, R10 ;  /* 0x0000000202047825 */ /* 0x001fc400078e020a */
[----:B------:R-:W2:Y:S02]  /*3c210*/  LDL.64 R10, [R1+0xd38] ;  /* 0x000d3800010a7983 */ /* 0x000ea40000100a00 */
[C---:B---3--:R-:W-:Y:S02]  /*3c220*/  IMAD.WIDE R6, R2.reuse, 0x2, R16 ;  /* 0x0000000202067825 */ /* 0x048fe400078e0210 */
[----:B------:R-:W3:Y:S02]  /*3c230*/  LDL.64 R16, [R1+0xd30] ;  /* 0x000d300001107983 */ /* 0x000ee40000100a00 */
[C---:B----4-:R-:W-:Y:S02]  /*3c240*/  IMAD.WIDE R8, R2.reuse, 0x2, R20 ;  /* 0x0000000202087825 */ /* 0x050fe400078e0214 */
[----:B------:R0:W-:Y:S04]  /*3c250*/  STL [R1+0x14c], R27 ;  /* 0x00014c1b01007387 */ /* 0x0001e80000100800 */
[----:B------:R-:W4:Y:S04]  /*3c260*/  LDL.64 R20, [R1+0xd28] ;  /* 0x000d280001147983 */ /* 0x000f280000100a00 */
[----:B------:R-:W-:Y:S04]  /*3c270*/  STL [R1+0x148], R3 ;  /* 0x0001480301007387 */ /* 0x000fe80000100800 */
[----:B------:R1:W-:Y:S04]  /*3c280*/  STL [R1+0x140], R24 ;  /* 0x0001401801007387 */ /* 0x0003e80000100800 */
[----:B0-----:R2:W3:Y:S04]  /*3c290*/  LDG.E.U16 R27, desc[UR10][R4.64] ;  /* 0x0000000a041b7981 */ /* 0x0014e8000c1e1500 */
[----:B-1----:R0:W4:Y:S04]  /*3c2a0*/  LDG.E.U16 R24, desc[UR10][R8.64] ;  /* 0x0000000a08187981 */ /* 0x002128000c1e1500 */
[----:B------:R1:W4:Y:S01]  /*3c2b0*/  LDG.E.U16 R3, desc[UR10][R6.64] ;  /* 0x0000000a06037981 */ /* 0x000322000c1e1500 */
[----:B--2---:R-:W-:-:S04]  /*3c2c0*/  IMAD.WIDE R4, R2, 0x2, R14 ;  /* 0x0000000202047825 */ /* 0x004fc800078e020e */
[C---:B0-----:R-:W-:Y:S01]  /*3c2d0*/  IMAD.WIDE R8, R2.reuse, 0x2, R12 ;  /* 0x0000000202087825 */ /* 0x041fe200078e020c */
[----:B------:R-:W2:Y:S04]  /*3c2e0*/  LDL.64 R14, [R1+0xd20] ;  /* 0x000d2000010e7983 */ /* 0x000ea80000100a00 */
[----:B------:R-:W2:Y:S04]  /*3c2f0*/  LDL.64 R12, [R1+0xd18] ;  /* 0x000d1800010c7983 */ /* 0x000ea80000100a00 */
[----:B------:R0:W-:Y:S04]  /*3c300*/  STL [R1+0x13c], R25 ;  /* 0x00013c1901007387 */ /* 0x0001e80000100800 */
[----:B------:R0:W-:Y:S01]  /*3c310*/  STL [R1+0x134], R23 ;  /* 0x0001341701007387 */ /* 0x0001e20000100800 */
[----:B-1----:R-:W-:-:S03]  /*3c320*/  IMAD.WIDE R6, R2, 0x2, R18 ;  /* 0x0000000202067825 */ /* 0x002fc600078e0212 */
[----:B0-----:R-:W2:Y:S04]  /*3c330*/  LDG.E.U16 R25, desc[UR10][R4.64] ;  /* 0x0000000a04197981 */ /* 0x001ea8000c1e1500 */
[----:B------:R-:W2:Y:S04]  /*3c340*/  LDL.64 R22, [R1+0xd10] ;  /* 0x000d100001167983 */ /* 0x000ea80000100a00 */
[----:B------:R0:W-:Y:S04]  /*3c350*/  STL [R1+0x28], R0 ;  /* 0x0000280001007387 */ /* 0x0001e80000100800 */
[----:B------:R1:W-:Y:S04]  /*3c360*/  STL [R1+0x118], R26 ;  /* 0x0001181a01007387 */ /* 0x0003e80000100800 */
[----:B------:R-:W2:Y:S04]  /*3c370*/  LDL.64 R18, [R1+0xd00] ;  /* 0x000d000001127983 */ /* 0x000ea80000100a00 */
        /* <DEDUP_REMOVED lines=8> */
[----:B------:R-:W-:Y:S04]  /*3c400*/  STL [R1+0x128], R3 ;  /* 0x0001280301007387 */ /* 0x000fe80000100800 */
[----:B------:R1:W-:Y:S04]  /*3c410*/  STL [R1+0x124], R24 ;  /* 0x0001241801007387 */ /* 0x0003e80000100800 */
[----:B------:R-:W4:Y:S04]  /*3c420*/  LDL.64 R20, [R1+0xcf0] ;  /* 0x000cf00001147983 */ /* 0x000f280000100a00 */
[----:B0-----:R-:W4:Y:S04]  /*3c430*/  LDG.E.U16 R27, desc[UR10][R8.64] ;  /* 0x0000000a081b7981 */ /* 0x001f28000c1e1500 */
[----:B-1----:R2:W4:Y:S04]  /*3c440*/  LDG.E.U16 R24, desc[UR10][R4.64] ;  /* 0x0000000a04187981 */ /* 0x002528000c1e1500 */
[----:B------:R0:W4:Y:S01]  /*3c450*/  LDG.E.U16 R3, desc[UR10][R6.64] ;  /* 0x0000000a06037981 */ /* 0x000122000c1e1500 */
[----:B--2---:R-:W-:-:S04]  /*3c460*/  IMAD.WIDE R4, R2, 0x2, R14 ;  /* 0x0000000202047825 */ /* 0x004fc800078e020e */
[C---:B0-----:R-:W-:Y:S01]  /*3c470*/  IMAD.WIDE R6, R2.reuse, 0x2, R12 ;  /* 0x0000000202067825 */ /* 0x041fe200078e020c */
[----:B------:R-:W2:Y:S04]  /*3c480*/  LDL.64 R14, [R1+0xce8] ;  /* 0x000ce800010e7983 */ /* 0x000ea80000100a00 */
[----:B------:R-:W2:Y:S04]  /*3c490*/  LDL.64 R12, [R1+0xce0] ;  /* 0x000ce000010c7983 */ /* 0x000ea80000100a00 */
[----:B------:R0:W-:Y:S01]  /*3c4a0*/  STL [R1+0x120], R25 ;  /* 0x0001201901007387 */ /* 0x0001e20000100800 */
[----:B------:R-:W-:-:S03]  /*3c4b0*/  IMAD.WIDE R8, R2, 0x2, R22 ;  /* 0x0000000202087825 */ /* 0x000fc600078e0216 */
[----:B------:R-:W2:Y:S04]  /*3c4c0*/  LDG.E.U16 R22, desc[UR10][R6.64] ;  /* 0x0000000a06167981 */ /* 0x000ea8000c1e1500 */
[----:B------:R-:W2:Y:S04]  /*3c4d0*/  LDG.E.U16 R23, desc[UR10][R8.64] ;  /* 0x0000000a08177981 */ /* 0x000ea8000c1e1500 */
[----:B0-----:R0:W2:Y:S02]  /*3c4e0*/  LDG.E.U16 R25, desc[UR10][R4.64] ;  /* 0x0000000a04197981 */ /* 0x0010a4000c1e1500 */
[----:B0-----:R-:W-:-:S02]  /*3c4f0*/  IMAD.WIDE R4, R2, 0x2, R10 ;  /* 0x0000000202047825 */ /* 0x001fc400078e020a */
[----:B------:R-:W2:Y:S04]  /*3c500*/  LDL.64 R10, [R1+0xcd8] ;  /* 0x000cd800010a7983 */ /* 0x000ea80000100a00 */
[----:B------:R0:W-:Y:S04]  /*3c510*/  STL [R1+0x11c], R0 ;  /* 0x00011c0001007387 */ /* 0x0001e80000100800 */
[----:B0-----:R-:W2:Y:S01]  /*3c520*/  LDG.E.U16 R0, desc[UR10][R4.64] ;  /* 0x0000000a04007981 */ /* 0x001ea2000c1e1500 */
[----:B------:R-:W-:-:S04]  /*3c530*/  IMAD.WIDE R6, R2, 0x2, R18 ;  /* 0x0000000202067825 */ /* 0x000fc800078e0212 */
[C---:B---3--:R-:W-:Y:S01]  /*3c540*/  IMAD.WIDE R8, R2.reuse, 0x2, R16 ;  /* 0x0000000202087825 */ /* 0x048fe200078e0210 */
[----:B------:R-:W3:Y:S04]  /*3c550*/  LDL.64 R18, [R1+0xcd0] ;  /* 0x000cd00001127983 */ /* 0x000ee80000100a00 */
[----:B------:R-:W3:Y:S04]  /*3c560*/  LDL.64 R16, [R1+0xcc8] ;  /* 0x000cc80001107983 */ /* 0x000ee80000100a00 */
[----:B------:R0:W-:Y:S04]  /*3c570*/  STL [R1+0x110], R26 ;  /* 0x0001101a01007387 */ /* 0x0001e80000100800 */
[----:B----4-:R1:W-:Y:S04]  /*3c580*/  STL [R1+0x20], R27 ;  /* 0x0000201b01007387 */ /* 0x0103e80000100800 */
[----:B0-----:R-:W4:Y:S04]  /*3c590*/  LDG.E.U16 R26, desc[UR10][R6.64] ;  /* 0x0000000a061a7981 */ /* 0x001f28000c1e1500 */
[----:B-1----:R0:W3:Y:S02]  /*3c5a0*/  LDG.E.U16 R27, desc[UR10][R8.64] ;  /* 0x0000000a081b7981 */ /* 0x0020e4000c1e1500 */
[----:B0-----:R-:W-:-:S04]  /*3c5b0*/  IMAD.WIDE R8, R2, 0x2, R20 ;  /* 0x0000000202087825 */ /* 0x001fc800078e0214 */
[C---:B--2---:R-:W-:Y:S02]  /*3c5c0*/  IMAD.WIDE R4, R2.reuse, 0x2, R14 ;  /* 0x0000000202047825 */ /* 0x044fe400078e020e */
[----:B------:R-:W2:Y:S04]  /*3c5d0*/  LDL.64 R14, [R1+0xcc0] ;  /* 0x000cc000010e7983 */ /* 0x000ea80000100a00 */
[----:B------:R0:W-:Y:S04]  /*3c5e0*/  STL [R1+0xf4], R3 ;  /* 0x0000f40301007387 */ /* 0x0001e80000100800 */
[----:B0-----:R-:W2:Y:S04]  /*3c5f0*/  LDG.E.U16 R3, desc[UR10][R8.64] ;  /* 0x0000000a08037981 */ /* 0x001ea8000c1e1500 */
[----:B------:R-:W-:Y:S04]  /*3c600*/  STL [R1+0x108], R25 ;  /* 0x0001081901007387 */ /* 0x000fe80000100800 */
[----:B------:R0:W-:Y:S04]  /*3c610*/  STL [R1+0x10c], R24 ;  /* 0x00010c1801007387 */ /* 0x0001e80000100800 */
[----:B0-----:R-:W2:Y:S04]  /*3c620*/  LDL.64 R24, [R1+0xcb8] ;  /* 0x000cb80001187983 */ /* 0x001ea80000100a00 */
[----:B------:R-:W-:Y:S04]  /*3c630*/  STL [R1+0x100], R23 ;  /* 0x0001001701007387 */ /* 0x000fe80000100800 */
[----:B------:R0:W-:Y:S04]  /*3c640*/  STL [R1+0x104], R22 ;  /* 0x0001041601007387 */ /* 0x0001e80000100800 */
[----:B0-----:R-:W2:Y:S04]  /*3c650*/  LDL.64 R22, [R1+0xcb0] ;  /* 0x000cb00001167983 */ /* 0x001ea80000100a00 */
[----:B------:R0:W-:Y:S04]  /*3c660*/  STL [R1+0xfc], R0 ;  /* 0x0000fc0001007387 */ /* 0x0001e80000100800 */
[----:B0-----:R0:W2:Y:S01]  /*3c670*/  LDG.E.U16 R0, desc[UR10][R4.64] ;  /* 0x0000000a04007981 */ /* 0x0010a2000c1e1500 */
[----:B------:R-:W-:-:S03]  /*3c680*/  IMAD.WIDE R6, R2, 0x2, R12 ;  /* 0x0000000202067825 */ /* 0x000fc600078e020c */
[----:B----4-:R1:W-:Y:S04]  /*3c690*/  STL [R1+0xf8], R26 ;  /* 0x0000f81a01007387 */ /* 0x0103e80000100800 */
[----:B------:R-:W4:Y:S04]  /*3c6a0*/  LDL.64 R20, [R1+0xca8] ;  /* 0x000ca80001147983 */ /* 0x000f280000100a00 */
[----:B------:R-:W4:Y:S01]  /*3c6b0*/  LDL.64 R12, [R1+0xca0] ;  /* 0x000ca000010c7983 */ /* 0x000f220000100a00 */
[----:B0-----:R-:W-:-:S03]  /*3c6c0*/  IMAD.WIDE R4, R2, 0x2, R10 ;  /* 0x0000000202047825 */ /* 0x001fc600078e020a */
[----:B------:R-:W4:Y:S04]  /*3c6d0*/  LDL.64 R10, [R1+0xc98] ;  /* 0x000c9800010a7983 */ /* 0x000f280000100a00 */
[----:B---3--:R0:W-:Y:S04]  /*3c6e0*/  STL [R1+0x1c], R27 ;  /* 0x00001c1b01007387 */ /* 0x0081e80000100800 */
[----:B-1----:R1:W3:Y:S04]  /*3c6f0*/  LDG.E.U16 R26, desc[UR10][R6.64] ;  /* 0x0000000a061a7981 */ /* 0x0022e8000c1e1500 */
[----:B0-----:R-:W4:Y:S01]  /*3c700*/  LDG.E.U16 R27, desc[UR10][R4.64] ;  /* 0x0000000a041b7981 */ /* 0x001f22000c1e1500 */
[----:B-1----:R-:W-:-:S04]  /*3c710*/  IMAD.WIDE R6, R2, 0x2, R18 ;  /* 0x0000000202067825 */ /* 0x002fc800078e0212 */
[C---:B------:R-:W-:Y:S01]  /*3c720*/  IMAD.WIDE R8, R2.reuse, 0x2, R16 ;  /* 0x0000000202087825 */ /* 0x040fe200078e0210 */
[----:B--2---:R0:W-:Y:S04]  /*3c730*/  STL [R1+0xd0], R3 ;  /* 0x0000d00301007387 */ /* 0x0041e80000100800 */
[----:B0-----:R0:W2:Y:S04]  /*3c740*/  LDG.E.U16 R3, desc[UR10][R6.64] ;  /* 0x0000000a06037981 */ /* 0x0010a8000c1e1500 */
[----:B------:R1:W-:Y:S04]  /*3c750*/  STL [R1+0xec], R0 ;  /* 0x0000ec0001007387 */ /* 0x0003e80000100800 */
[----:B------:R-:W2:Y:S04]  /*3c760*/  LDL.64 R16, [R1+0xc88] ;  /* 0x000c880001107983 */ /* 0x000ea80000100a00 */
[----:B------:R-:W2:Y:S01]  /*3c770*/  LDL.64 R18, [R1+0xc90] ;  /* 0x000c900001127983 */ /* 0x000ea20000100a00 */
[----:B0-----:R-:W-:-:S04]  /*3c780*/  IMAD.WIDE R6, R2, 0x2, R14 ;  /* 0x0000000202067825 */ /* 0x001fc800078e020e */
[C---:B------:R-:W-:Y:S01]  /*3c790*/  IMAD.WIDE R4, R2.reuse, 0x2, R22 ;  /* 0x0000000202047825 */ /* 0x040fe200078e0216 */
[----:B------:R-:W2:Y:S04]  /*3c7a0*/  LDL.64 R14, [R1+0xc80] ;  /* 0x000c8000010e7983 */ /* 0x000ea80000100a00 */
[----:B------:R-:W2:Y:S04]  /*3c7b0*/  LDG.E.U16 R22, desc[UR10][R4.64] ;  /* 0x0000000a04167981 */ /* 0x000ea8000c1e1500 */
[----:B-1----:R0:W2:Y:S04]  /*3c7c0*/  LDG.E.U16 R0, desc[UR10][R8.64] ;  /* 0x0000000a08007981 */ /* 0x0020a8000c1e1500 */
[----:B---3--:R1:W-:Y:S01]  /*3c7d0*/  STL [R1+0xe8], R26 ;  /* 0x0000e81a01007387 */ /* 0x0083e20000100800 */
[----:B0-----:R-:W-:-:S03]  /*3c7e0*/  IMAD.WIDE R8, R2, 0x2, R24 ;  /* 0x0000000202087825 */ /* 0x001fc600078e0218 */
[----:B----4-:R0:W-:Y:S04]  /*3c7f0*/  STL [R1+0xe4], R27 ;  /* 0x0000e41b01007387 */ /* 0x0101e80000100800 */
[----:B-1----:R1:W3:Y:S01]  /*3c800*/  LDG.E.U16 R26, desc[UR10][R6.64] ;  /* 0x0000000a061a7981 */ /* 0x0022e2000c1e1500 */
[----:B------:R-:W-:-:S03]  /*3c810*/  IMAD.WIDE R4, R2, 0x2, R20 ;  /* 0x0000000202047825 */ /* 0x000fc600078e0214 */
[----:B0-----:R0:W4:Y:S04]  /*3c820*/  LDG.E.U16 R27, desc[UR10][R8.64] ;  /* 0x0000000a081b7981 */ /* 0x001128000c1e1500 */
[----:B------:R-:W3:Y:S01]  /*3c830*/  LDG.E.U16 R23, desc[UR10][R4.64] ;  /* 0x0000000a04177981 */ /* 0x000ee2000c1e1500 */
[----:B-1----:R-:W-:-:S03]  /*3c840*/  IMAD.WIDE R6, R2, 0x2, R12 ;  /* 0x0000000202067825 */ /* 0x002fc600078e020c */
[----:B------:R-:W3:Y:S04]  /*3c850*/  LDL.64 R12, [R1+0xc78] ;  /* 0x000c7800010c7983 */ /* 0x000ee80000100a00 */
[----:B------:R1:W3:Y:S01]  /*3c860*/  LDG.E.U16 R20, desc[UR10][R6.64] ;  /* 0x0000000a06147981 */ /* 0x0002e2000c1e1500 */
[----:B0-----:R-:W-:-:S03]  /*3c870*/  IMAD.WIDE R8, R2, 0x2, R10 ;  /* 0x0000000202087825 */ /* 0x001fc600078e020a */
[----:B------:R-:W3:Y:S04]  /*3c880*/  LDL.64 R10, [R1+0xc70] ;  /* 0x000c7000010a7983 */ /* 0x000ee80000100a00 */
[----:B------:R0:W3:Y:S04]  /*3c890*/  LDG.E.U16 R21, desc[UR10][R8.64] ;  /* 0x0000000a08157981 */ /* 0x0000e8000c1e1500 */
[----:B--2---:R2:W-:Y:S04]  /*3c8a0*/  STL [R1+0xdc], R3 ;  /* 0x0000dc0301007387 */ /* 0x0045e80000100800 */
[----:B------:R-:W3:Y:S01]  /*3c8b0*/  LDL.64 R24, [R1+0xc50] ;  /* 0x000c500001187983 */ /* 0x000ee20000100a00 */
[----:B--2---:R-:W2:Y:S01]  /*3c8c0*/  LDC R3, c[0x0][0x3d8] ;  /* 0x0000f600ff037b82 */ /* 0x004ea20000000800 */
[----:B-1----:R-:W-:-:S04]  /*3c8d0*/  IMAD.WIDE R6, R2, 0x2, R16 ;  /* 0x0000000202067825 */ /* 0x002fc800078e0210 */
[C---:B------:R-:W-:Y:S01]  /*3c8e0*/  IMAD.WIDE R4, R2.reuse, 0x2, R18 ;  /* 0x0000000202047825 */ /* 0x040fe200078e0212 */
[----:B------:R1:W2:Y:S04]  /*3c8f0*/  LDG.E.U16 R17, desc[UR10][R6.64] ;  /* 0x0000000a06117981 */ /* 0x0002a8000c1e1500 */
[----:B------:R-:W2:Y:S01]  /*3c900*/  LDG.E.U16 R16, desc[UR10][R4.64] ;  /* 0x0000000a04107981 */ /* 0x000ea2000c1e1500 */
[----:B0-----:R-:W-:-:S03]  /*3c910*/  IMAD.WIDE R8, R2, 0x2, R14 ;  /* 0x0000000202087825 */ /* 0x001fc600078e020e */
[----:B------:R-:W2:Y:S04]  /*3c920*/  LDL.64 R4, [R1+0xc68] ;  /* 0x000c680001047983 */ /* 0x000ea80000100a00 */
[----:B---3--:R-:W3:Y:S04]  /*3c930*/  LDL.64 R24, [R1+0xc50] ;  /* 0x000c500001187983 */ /* 0x008ee80000100a00 */
[----:B------:R0:W-:Y:S04]  /*3c940*/  STL [R1+0xd8], R0 ;  /* 0x0000d80001007387 */ /* 0x0001e80000100800 */
[----:B----4-:R-:W-:Y:S04]  /*3c950*/  STL [R1+0x8], R27 ;  /* 0x0000081b01007387 */ /* 0x010fe80000100800 */
[----:B------:R4:W-:Y:S04]  /*3c960*/  STL [R1+0xd4], R26 ;  /* 0x0000d41a01007387 */ /* 0x0009e80000100800 */
[----:B------:R-:W3:Y:S01]  /*3c970*/  LDL.64 R14, [R1+0xc58] ;  /* 0x000c5800010e7983 */ /* 0x000ee20000100a00 */
[----:B-1----:R-:W-:-:S02]  /*3c980*/  IMAD.WIDE R6, R2, 0x2, R10 ;  /* 0x0000000202067825 */ /* 0x002fc400078e020a */
[----:B------:R-:W1:Y:S08]  /*3c990*/  LDC R11, c[0x0][0x3d8] ;  /* 0x0000f600ff0b7b82 */ /* 0x000e700000000800 */
[----:B------:R-:W1:Y:S01]  /*3c9a0*/  LDC R10, c[0x0][0x3d8] ;  /* 0x0000f600ff0a7b82 */ /* 0x000e620000000800 */
[----:B0-----:R0:W3:Y:S04]  /*3c9b0*/  LDG.E.U16 R0, desc[UR10][R8.64] ;  /* 0x0000000a08007981 */ /* 0x0010e8000c1e1500 */
[----:B----4-:R-:W4:Y:S04]  /*3c9c0*/  LDL.64 R26, [R1+0xc60] ;  /* 0x000c6000011a7983 */ /* 0x010f280000100a00 */
[----:B------:R-:W-:Y:S04]  /*3c9d0*/  STL [R1+0xcc], R23 ;  /* 0x0000cc1701007387 */ /* 0x000fe80000100800 */
[----:B------:R0:W-:Y:S04]  /*3c9e0*/  STL [R1+0xb8], R22 ;  /* 0x0000b81601007387 */ /* 0x0001e80000100800 */
[----:B0-----:R-:W3:Y:S04]  /*3c9f0*/  LDL.64 R22, [R1+0xc48] ;  /* 0x000c480001167983 */ /* 0x001ee80000100a00 */
[----:B------:R-:W-:Y:S04]  /*3ca00*/  STL [R1+0xc4], R21 ;  /* 0x0000c41501007387 */ /* 0x000fe80000100800 */
[----:B------:R0:W-:Y:S04]  /*3ca10*/  STL [R1+0xc8], R20 ;  /* 0x0000c81401007387 */ /* 0x0001e80000100800 */
[----:B------:R-:W3:Y:S04]  /*3ca20*/  LDL.64 R18, [R1+0xc48] ;  /* 0x000c480001127983 */ /* 0x000ee80000100a00 */
[----:B0-----:R-:W3:Y:S04]  /*3ca30*/  LDL.64 R20, [R1+0xc40] ;  /* 0x000c400001147983 */ /* 0x001ee80000100a00 */
[----:B--2---:R-:W-:Y:S04]  /*3ca40*/  STL [R1+0xbc], R17 ;  /* 0x0000bc1101007387 */ /* 0x004fe80000100800 */
[----:B------:R0:W-:Y:S04]  /*3ca50*/  STL [R1+0xc0], R16 ;  /* 0x0000c01001007387 */ /* 0x0001e80000100800 */
[----:B0-----:R-:W2:Y:S01]  /*3ca60*/  LDL.64 R16, [R1+0xc40] ;  /* 0x000c400001107983 */ /* 0x001ea20000100a00 */
[----:B------:R-:W-:-:S04]  /*3ca70*/  IMAD.WIDE R8, R2, 0x2, R12 ;  /* 0x0000000202087825 */ /* 0x000fc800078e020c */
[----:B------:R-:W-:Y:S01]  /*3ca80*/  IMAD.WIDE R4, R2, 0x2, R4 ;  /* 0x0000000202047825 */ /* 0x000fe200078e0204 */
[----:B------:R-:W0:Y:S01]  /*3ca90*/  LDC R12, c[0x0][0x3d8] ;  /* 0x0000f600ff0c7b82 */ /* 0x000e220000000800 */
[----:B------:R-:W4:Y:S04]  /*3caa0*/  LDG.E.U16 R13, desc[UR10][R8.64] ;  /* 0x0000000a080d7981 */ /* 0x000f28000c1e1500 */
[----:B--2---:R2:W4:Y:S04]  /*3cab0*/  LDG.E.U16 R17, desc[UR10][R6.64] ;  /* 0x0000000a06117981 */ /* 0x004528000c1e1500 */
[----:B------:R1:W4:Y:S01]  /*3cac0*/  LDG.E.U16 R16, desc[UR10][R4.64] ;  /* 0x0000000a04107981 */ /* 0x000322000c1e1500 */
[----:B---3--:R-:W-:-:S02]  /*3cad0*/  LEA R24, R3, R28, 0x2 ;  /* 0x0000001c03187211 */ /* 0x008fc400078e10ff */
[----:B0-----:R-:W-:Y:S02]  /*3cae0*/  LEA R18, R12, R28, 0x3 ;  /* 0x0000001c0c127211 */ /* 0x001fe400078e18ff */
[----:B------:R-:W-:Y:S01]  /*3caf0*/  MOV R19, R23 ;  /* 0x0000001700137202 */ /* 0x000fe20000000f00 */
[----:B------:R-:W0:Y:S01]  /*3cb00*/  LDC R3, c[0x0][0x3d8] ;  /* 0x0000f600ff037b82 */ /* 0x000e220000000800 */
[----:B------:R-:W-:Y:S01]  /*3cb10*/  STL [R1+0xc50], R24 ;  /* 0x000c501801007387 */ /* 0x000fe20000100800 */
[----:B--2---:R-:W-:-:S03]  /*3cb20*/  IMAD.WIDE R6, R2, 0x2, R14 ;  /* 0x0000000202067825 */ /* 0x004fc600078e020e */
[----:B------:R-:W2:Y:S04]  /*3cb30*/  LDL.64 R14, [R1+0xc38] ;  /* 0x000c3800010e7983 */ /* 0x000ea80000100a00 */
[----:B------:R-:W-:Y:S04]  /*3cb40*/  STL [R1+0xb0], R0 ;  /* 0x0000b00001007387 */ /* 0x000fe80000100800 */
[----:B----4-:R3:W-:Y:S01]  /*3cb50*/  STL [R1], R13 ;  /* 0x0000000d01007387 */ /* 0x0107e20000100800 */
[----:B-1----:R-:W-:-:S03]  /*3cb60*/  IMAD.WIDE R4, R2, 0x2, R26 ;  /* 0x0000000202047825 */ /* 0x002fc600078e021a */
[----:B---3--:R-:W3:Y:S01]  /*3cb70*/  LDL.64 R12, [R1+0xc38] ;  /* 0x000c3800010c7983 */ /* 0x008ee20000100a00 */
[----:B------:R-:W-:-:S03]  /*3cb80*/  IMAD.WIDE R8, R2, 0x2, R24 ;  /* 0x0000000202087825 */ /* 0x000fc600078e0218 */
[----:B------:R-:W4:Y:S04]  /*3cb90*/  LDG.E.U16 R25, desc[UR10][R6.64] ;  /* 0x0000000a06197981 */ /* 0x000f28000c1e1500 */
[----:B------:R1:W2:Y:S04]  /*3cba0*/  LDG.E.U16 R24, desc[UR10][R4.64] ;  /* 0x0000000a04187981 */ /* 0x0002a8000c1e1500 */
[----:B------:R0:W2:Y:S04]  /*3cbb0*/  LDG.E.U16 R0, desc[UR10][R8.64] ;  /* 0x0000000a08007981 */ /* 0x0000a8000c1e1500 */
[----:B------:R-:W-:Y:S04]  /*3cbc0*/  STL [R1+0x9c], R17 ;  /* 0x00009c1101007387 */ /* 0x000fe80000100800 */
[----:B------:R0:W-:Y:S04]  /*3cbd0*/  STL [R1+0xac], R16 ;  /* 0x0000ac1001007387 */ /* 0x0001e80000100800 */
[----:B------:R-:W-:Y:S01]  /*3cbe0*/  STL [R1+0xc48], R18 ;  /* 0x000c481201007387 */ /* 0x000fe20000100800 */
[----:B-1----:R-:W-:Y:S01]  /*3cbf0*/  IMAD.WIDE R4, R2, 0x2, R18 ;  /* 0x0000000202047825 */ /* 0x002fe200078e0212 */
[----:B0-----:R-:W0:Y:S08]  /*3cc00*/  LDC R9, c[0x0][0x3d8] ;  /* 0x0000f600ff097b82 */ /* 0x001e300000000800 */
[----:B------:R-:W1:Y:S01]  /*3cc10*/  LDC R8, c[0x0][0x3d8] ;  /* 0x0000f600ff087b82 */ /* 0x000e620000000800 */
[----:B------:R-:W-:Y:S01]  /*3cc20*/  LEA R16, R11, R28, 0x4 ;  /* 0x0000001c0b107211 */ /* 0x000fe200078e20ff */
[----:B------:R-:W-:-:S06]  /*3cc30*/  IMAD.MOV.U32 R17, RZ, RZ, R21 ;  /* 0x000000ffff117224 */ /* 0x000fcc00078e0015 */
[----:B------:R-:W0:Y:S01]  /*3cc40*/  LDC R11, c[0x0][0x3d8] ;  /* 0x0000f600ff0b7b82 */ /* 0x000e220000000800 */
[----:B------:R-:W-:Y:S04]  /*3cc50*/  STL [R1+0xc40], R16 ;  /* 0x000c401001007387 */ /* 0x000fe80000100800 */
[----:B------:R-:W2:Y:S04]  /*3cc60*/  LDL.64 R26, [R1+0xc30] ;  /* 0x000c3000011a7983 */ /* 0x000ea80000100a00 */
[----:B--2---:R-:W0:Y:S04]  /*3cc70*/  LDL.64 R26, [R1+0xc30] ;  /* 0x000c3000011a7983 */ /* 0x004e280000100a00 */
[----:B----4-:R-:W-:Y:S04]  /*3cc80*/  STL [R1+0xa4], R25 ;  /* 0x0000a41901007387 */ /* 0x010fe80000100800 */
[----:B------:R2:W-:Y:S04]  /*3cc90*/  STL [R1+0xa8], R24 ;  /* 0x0000a81801007387 */ /* 0x0005e80000100800 */
[----:B------:R-:W4:Y:S04]  /*3cca0*/  LDL.64 R22, [R1+0xc20] ;  /* 0x000c200001167983 */ /* 0x000f280000100a00 */
[----:B--2---:R-:W2:Y:S01]  /*3ccb0*/  LDL.64 R24, [R1+0xc28] ;  /* 0x000c280001187983 */ /* 0x004ea20000100a00 */
[----:B---3--:R-:W-:Y:S01]  /*3ccc0*/  LEA R12, R10, R28, 0x5 ;  /* 0x0000001c0a0c7211 */ /* 0x008fe200078e28ff */
[C---:B------:R-:W-:Y:S01]  /*3ccd0*/  IMAD.WIDE R6, R2.reuse, 0x2, R16 ;  /* 0x0000000202067825 */ /* 0x040fe200078e0210 */
[----:B------:R-:W-:Y:S01]  /*3cce0*/  MOV R13, R15 ;  /* 0x0000000f000d7202 */ /* 0x000fe20000000f00 */
[----:B------:R-:W3:Y:S04]  /*3ccf0*/  LDC R10, c[0x0][0x3d8] ;  /* 0x0000f600ff0a7b82 */ /* 0x000ee80000000800 */
[----:B------:R-:W3:Y:S04]  /*3cd00*/  LDG.E.U16 R7, desc[UR10][R6.64] ;  /* 0x0000000a06077981 */ /* 0x000ee8000c1e1500 */
[----:B--2---:R-:W1:Y:S04]  /*3cd10*/  LDL.64 R24, [R1+0xc28] ;  /* 0x000c280001187983 */ /* 0x004e680000100a00 */
[----:B------:R2:W-:Y:S04]  /*3cd20*/  STL [R1+0x8c], R0 ;  /* 0x00008c0001007387 */ /* 0x0005e80000100800 */
[----:B----4-:R-:W4:Y:S04]  /*3cd30*/  LDL.64 R22, [R1+0xc20] ;  /* 0x000c200001167983 */ /* 0x010f280000100a00 */
[----:B------:R0:W-:Y:S04]  /*3cd40*/  STL [R1+0xc38], R12 ;  /* 0x000c380c01007387 */ /* 0x0001e80000100800 */
[----:B------:R-:W3:Y:S04]  /*3cd50*/  LDL.64 R16, [R1+0xc10] ;  /* 0x000c100001107983 */ /* 0x000ee80000100a00 */
[----:B------:R-:W4:Y:S04]  /*3cd60*/  LDL.64 R14, [R1+0xc08] ;  /* 0x000c0800010e7983 */ /* 0x000f280000100a00 */
[----:B------:R-:W4:Y:S04]  /*3cd70*/  LDL.64 R20, [R1+0xc18] ;  /* 0x000c180001147983 */ /* 0x000f280000100a00 */
[----:B------:R-:W4:Y:S04]  /*3cd80*/  LDL.64 R18, [R1+0xc18] ;  /* 0x000c180001127983 */ /* 0x000f280000100a00 */
[----:B--2---:R2:W4:Y:S02]  /*3cd90*/  LDG.E.U16 R0, desc[UR10][R4.64] ;  /* 0x0000000a04007981 */ /* 0x004524000c1e1500 */
[----:B--2---:R-:W-:-:S02]  /*3cda0*/  IMAD.WIDE R4, R2, 0x2, R12 ;  /* 0x0000000202047825 */ /* 0x004fc400078e020c */
[----:B0-----:R-:W0:Y:S01]  /*3cdb0*/  LDC R12, c[0x0][0x3d8] ;  /* 0x0000f600ff0c7b82 */ /* 0x001e220000000800 */
[----:B---3--:R-:W2:Y:S04]  /*3cdc0*/  LDL.64 R16, [R1+0xc10] ;  /* 0x000c100001107983 */ /* 0x008ea80000100a00 */
[----:B----4-:R-:W3:Y:S04]  /*3cdd0*/  LDL.64 R14, [R1+0xc08] ;  /* 0x000c0800010e7983 */ /* 0x010ee80000100a00 */
[----:B------:R4:W-:Y:S04]  /*3cde0*/  STL [R1+0xa0], R0 ;  /* 0x0000a00001007387 */ /* 0x0009e80000100800 */
[----:B----4-:R4:W3:Y:S01]  /*3cdf0*/  LDG.E.U16 R0, desc[UR10][R4.64] ;  /* 0x0000000a04007981 */ /* 0x0108e2000c1e1500 */
[----:B------:R-:W-:-:S02]  /*3ce00*/  IMAD R22, R3, 0x39e, R28 ;  /* 0x0000039e03167824 */ /* 0x000fc400078e021c */
[--C-:B------:R-:W-:Y:S02]  /*3ce10*/  IMAD R26, R9, 0x39a, R28.reuse ;  /* 0x0000039a091a7824 */ /* 0x100fe400078e021c */
[----:B-1----:R-:W-:Y:S02]  /*3ce20*/  IMAD R24, R8, 0x39c, R28 ;  /* 0x0000039c08187824 */ /* 0x002fe400078e021c */
[----:B------:R-:W-:Y:S02]  /*3ce30*/  IMAD.MOV.U32 R19, RZ, RZ, R21 ;  /* 0x000000ffff137224 */ /* 0x000fe400078e0015 */
[----:B------:R-:W-:-:S04]  /*3ce40*/  IMAD.WIDE R8, R2, 0x2, R22 ;  /* 0x0000000202087825 */ /* 0x000fc800078e0216 */
[----:B0-----:R-:W-:Y:S01]  /*3ce50*/  IMAD R18, R12, 0x3a0, R28 ;  /* 0x000003a00c127824 */ /* 0x001fe200078e021c */
[----:B------:R-:W-:Y:S04]  /*3ce60*/  STL [R1+0xc30], R26 ;  /* 0x000c301a01007387 */ /* 0x000fe80000100800 */
[----:B------:R-:W-:Y:S04]  /*3ce70*/  STL [R1+0xc28], R24 ;  /* 0x000c281801007387 */ /* 0x000fe80000100800 */
[----:B------:R0:W3:Y:S04]  /*3ce80*/  LDG.E.U16 R13, desc[UR10][R8.64] ;  /* 0x0000000a080d7981 */ /* 0x0000e8000c1e1500 */
[----:B------:R1:W-:Y:S04]  /*3ce90*/  STL [R1+0x84], R7 ;  /* 0x0000840701007387 */ /* 0x0003e80000100800 */
[----:B------:R0:W-:Y:S04]  /*3cea0*/  STL [R1+0xc20], R22 ;  /* 0x000c201601007387 */ /* 0x0001e80000100800 */
[----:B------:R-:W-:Y:S01]  /*3ceb0*/  STL [R1+0xc18], R18 ;  /* 0x000c181201007387 */ /* 0x000fe20000100800 */
[C---:B----4-:R-:W-:Y:S01]  /*3cec0*/  IMAD.WIDE R4, R2.reuse, 0x2, R26 ;  /* 0x0000000202047825 */ /* 0x050fe200078e021a */
[----:B------:R-:W4:Y:S08]  /*3ced0*/  LDC R3, c[0x0][0x3d8] ;  /* 0x0000f600ff037b82 */ /* 0x000f300000000800 */
[----:B------:R-:W1:Y:S01]  /*3cee0*/  LDC R12, c[0x0][0x3d8] ;  /* 0x0000f600ff0c7b82 */ /* 0x000e620000000800 */
[----:B------:R-:W4:Y:S01]  /*3cef0*/  LDG.E.U16 R23, desc[UR10][R4.64] ;  /* 0x0000000a04177981 */ /* 0x000f22000c1e1500 */
[----:B0-----:R-:W-:-:S05]  /*3cf00*/  IMAD.WIDE R8, R2, 0x2, R18 ;  /* 0x0000000202087825 */ /* 0x001fca00078e0212 */
[----:B------:R-:W4:Y:S01]  /*3cf10*/  LDG.E.U16 R20, desc[UR10][R8.64] ;  /* 0x0000000a08147981 */ /* 0x000f22000c1e1500 */
[--C-:B--2---:R-:W-:Y:S02]  /*3cf20*/  IMAD R16, R11, 0x3a2, R28.reuse ;  /* 0x000003a20b107824 */ /* 0x104fe400078e021c */
[----:B---3--:R-:W-:Y:S02]  /*3cf30*/  IMAD R14, R10, 0x3a4, R28 ;  /* 0x000003a40a0e7824 */ /* 0x008fe400078e021c */
[C---:B-1----:R-:W-:Y:S01]  /*3cf40*/  IMAD.WIDE R6, R2.reuse, 0x2, R24 ;  /* 0x0000000202067825 */ /* 0x042fe200078e0218 */
[----:B------:R-:W0:Y:S08]  /*3cf50*/  LDC R11, c[0x0][0x3d8] ;  /* 0x0000f600ff0b7b82 */ /* 0x000e300000000800 */
[----:B------:R-:W1:Y:S01]  /*3cf60*/  LDC R10, c[0x0][0x3d8] ;  /* 0x0000f600ff0a7b82 */ /* 0x000e620000000800 */
[----:B------:R-:W-:Y:S04]  /*3cf70*/  STL [R1+0xc10], R16 ;  /* 0x000c101001007387 */ /* 0x000fe80000100800 */
[----:B------:R2:W-:Y:S04]  /*3cf80*/  STL [R1+0xc08], R14 ;  /* 0x000c080e01007387 */ /* 0x0005e80000100800 */
[----:B------:R3:W4:Y:S04]  /*3cf90*/  LDG.E.U16 R22, desc[UR10][R6.64] ;  /* 0x0000000a06167981 */ /* 0x000728000c1e1500 */
[----:B------:R2:W-:Y:S04]  /*3cfa0*/  STL [R1+0x80], R0 ;  /* 0x0000800001007387 */ /* 0x0005e80000100800 */
[----:B------:R-:W4:Y:S04]  /*3cfb0*/  LDL.64 R26, [R1+0xbf0] ;  /* 0x000bf000011a7983 */ /* 0x000f280000100a00 */
[----:B------:R-:W4:Y:S01]  /*3cfc0*/  LDL.64 R8, [R1+0xbf8] ;  /* 0x000bf80001087983 */ /* 0x000f220000100a00 */
[----:B---3--:R-:W-:-:S04]  /*3cfd0*/  IMAD.WIDE R6, R2, 0x2, R16 ;  /* 0x0000000202067825 */ /* 0x008fc800078e0210 */
[----:B------:R-:W-:Y:S02]  /*3cfe0*/  IMAD.WIDE R4, R2, 0x2, R14 ;  /* 0x0000000202047825 */ /* 0x000fe400078e020e */
[----:B--2---:R-:W2:Y:S01]  /*3cff0*/  LDC R14, c[0x0][0x3d8] ;  /* 0x0000f600ff0e7b82 */ /* 0x004ea20000000800 */
[----:B------:R0:W3:Y:S04]  /*3d000*/  LDG.E.U16 R15, desc[UR10][R6.64] ;  /* 0x0000000a060f7981 */ /* 0x0000e8000c1e1500 */
[----:B------:R0:W2:Y:S04]  /*3d010*/  LDG.E.U16 R0, desc[UR10][R4.64] ;  /* 0x0000000a04007981 */ /* 0x0000a8000c1e1500 */
[----:B----4-:R-:W4:Y:S04]  /*3d020*/  LDL.64 R26, [R1+0xbf0] ;  /* 0x000bf000011a7983 */ /* 0x010f280000100a00 */
[----:B------:R-:W1:Y:S04]  /*3d030*/  LDL.64 R8, [R1+0xbf8] ;  /* 0x000bf80001087983 */ /* 0x000e680000100a00 */
[----:B------:R0:W-:Y:S04]  /*3d040*/  STL [R1+0x2b18], R20 ;  /* 0x002b181401007387 */ /* 0x0001e80000100800 */
[----:B------:R-:W2:Y:S04]  /*3d050*/  LDL.64 R6, [R1+0xc00] ;  /* 0x000c000001067983 */ /* 0x000ea80000100a00 */
[----:B------:R-:W3:Y:S04]  /*3d060*/  LDL.64 R18, [R1+0xbe8] ;  /* 0x000be80001127983 */ /* 0x000ee80000100a00 */
[----:B------:R-:W4:Y:S04]  /*3d070*/  LDL.64 R24, [R1+0xbe0] ;  /* 0x000be00001187983 */ /* 0x000f280000100a00 */
[----:B--2---:R-:W2:Y:S04]  /*3d080*/  LDL.64 R6, [R1+0xc00] ;  /* 0x000c000001067983 */ /* 0x004ea80000100a00 */
[----:B---3--:R-:W3:Y:S04]  /*3d090*/  LDL.64 R18, [R1+0xbe8] ;  /* 0x000be80001127983 */ /* 0x008ee80000100a00 */
[----:B------:R-:W-:Y:S04]  /*3d0a0*/  STL [R1+0x94], R23 ;  /* 0x0000941701007387 */ /* 0x000fe80000100800 */
[----:B0-----:R-:W3:Y:S04]  /*3d0b0*/  LDL.64 R20, [R1+0xbd8] ;  /* 0x000bd80001147983 */ /* 0x001ee80000100a00 */
[----:B------:R0:W-:Y:S04]  /*3d0c0*/  STL [R1+0x90], R22 ;  /* 0x0000901601007387 */ /* 0x0001e80000100800 */
[----:B------:R-:W3:Y:S04]  /*3d0d0*/  LDL.64 R16, [R1+0xbe0] ;  /* 0x000be00001107983 */ /* 0x000ee80000100a00 */
[----:B------:R1:W-:Y:S04]  /*3d0e0*/  STL [R1+0x88], R13 ;  /* 0x0000880d01007387 */ /* 0x0003e80000100800 */
[----:B0-----:R-:W3:Y:S01]  /*3d0f0*/  LDL.64 R22, [R1+0xbd8] ;  /* 0x000bd80001167983 */ /* 0x001ee20000100a00 */
[----:B-1----:R-:W0:Y:S01]  /*3d100*/  LDC R13, c[0x0][0x3d8] ;  /* 0x0000f600ff0d7b82 */ /* 0x002e220000000800 */
[----:B------:R-:W-:-:S02]  /*3d110*/  IMAD R8, R10, 0x3a8, R28 ;  /* 0x000003a80a087824 */ /* 0x000fc400078e021c */
[----:B----4-:R-:W-:-:S05]  /*3d120*/  IMAD R26, R3, 0x3aa, R28 ;  /* 0x000003aa031a7824 */ /* 0x010fca00078e021c */
[----:B------:R-:W1:Y:S08]  /*3d130*/  LDC R10, c[0x0][0x3d8] ;  /* 0x0000f600ff0a7b82 */ /* 0x000e700000000800 */
[----:B------:R-:W4:Y:S01]  /*3d140*/  LDC R3, c[0x0][0x3d8] ;  /* 0x0000f600ff037b82 */ /* 0x000f220000000800 */
[--C-:B--2---:R-:W-:Y:S02]  /*3d150*/  IMAD R6, R11, 0x3a6, R28.reuse ;  /* 0x000003a60b067824 */ /* 0x104fe400078e021c */
[----:B---3--:R-:W-:-:S05]  /*3d160*/  IMAD R18, R14, 0x3ac, R28 ;  /* 0x000003ac0e127824 */ /* 0x008fca00078e021c */
[----:B------:R-:W2:Y:S08]  /*3d170*/  LDC R11, c[0x0][0x3d8] ;  /* 0x0000f600ff0b7b82 */ /* 0x000eb00000000800 */
[----:B------:R-:W3:Y:S01]  /*3d180*/  LDC R14, c[0x0][0x3d8] ;  /* 0x0000f600ff0e7b82 */ /* 0x000ee20000000800 */
[----:B------:R-:W-:Y:S01]  /*3d190*/  IMAD.WIDE R4, R2, 0x2, R6 ;  /* 0x0000000202047825 */ /* 0x000fe200078e0206 */
[----:B------:R1:W-:Y:S04]  /*3d1a0*/  STL [R1+0xc00], R6 ;  /* 0x000c000601007387 */ /* 0x0003e80000100800 */
[----:B------:R1:W-:Y:S01]  /*3d1b0*/  STL [R1+0xbf8], R8 ;  /* 0x000bf80801007387 */ /* 0x0003e20000100800 */
[----:B0-----:R-:W-:-:S03]  /*3d1c0*/  IMAD R16, R13, 0x3ae, R28 ;  /* 0x000003ae0d107824 */ /* 0x001fc600078e021c */
[----:B------:R0:W-:Y:S01]  /*3d1d0*/  STL [R1+0xbf0], R26 ;  /* 0x000bf01a01007387 */ /* 0x0001e20000100800 */
[----:B------:R-:W-:-:S03]  /*3d1e0*/  MOV R17, R25 ;  /* 0x0000001900117202 */ /* 0x000fc60000000f00 */
[----:B------:R0:W-:Y:S04]  /*3d1f0*/  STL [R1+0x68], R15 ;  /* 0x0000680f01007387 */ /* 0x0001e80000100800 */
[----:B------:R0:W-:Y:S01]  /*3d200*/  STL [R1+0xbe8], R18 ;  /* 0x000be81201007387 */ /* 0x0001e20000100800 */
[----:B------:R-:W-:Y:S02]  /*3d210*/  IMAD R22, R12, 0x3b0, R28 ;  /* 0x000003b00c167824 */ /* 0x000fe400078e021c */
[----:B-1----:R-:W-:-:S04]  /*3d220*/  IMAD.WIDE R6, R2, 0x2, R8 ;  /* 0x0000000202067825 */ /* 0x002fc800078e0208 */
[----:B------:R-:W-:Y:S01]  /*3d230*/  IMAD.WIDE R8, R2, 0x2, R26 ;  /* 0x0000000202087825 */ /* 0x000fe200078e021a */
[----:B------:R-:W-:Y:S04]  /*3d240*/  STL [R1+0x7c], R0 ;  /* 0x00007c0001007387 */ /* 0x000fe80000100800 */
[----:B0-----:R0:W2:Y:S04]  /*3d250*/  LDG.E.U16 R26, desc[UR10][R6.64] ;  /* 0x0000000a061a7981 */ /* 0x0010a8000c1e1500 */
[----:B------:R1:W2:Y:S04]  /*3d260*/  LDG.E.U16 R27, desc[UR10][R8.64] ;  /* 0x0000000a081b7981 */ /* 0x0002a8000c1e1500 */
[----:B------:R0:W-:Y:S01]  /*3d270*/  STL [R1+0xbe0], R16 ;  /* 0x000be01001007387 */ /* 0x0001e20000100800 */
[----:B------:R-:W-:-:S03]  /*3d280*/  MOV R23, R21 ;  /* 0x0000001500177202 */ /* 0x000fc60000000f00 */
[----:B------:R0:W-:Y:S04]  /*3d290*/  STL [R1+0xbd8], R22 ;  /* 0x000bd81601007387 */ /* 0x0001e80000100800 */
[----:B------:R-:W2:Y:S04]  /*3d2a0*/  LDL.64 R20, [R1+0xbd0] ;  /* 0x000bd00001147983 */ /* 0x000ea80000100a00 */
[----:B------:R3:W4:Y:S01]  /*3d2b0*/  LDG.E.U16 R15, desc[UR10][R4.64] ;  /* 0x0000000a040f7981 */ /* 0x000722000c1e1500 */
[----:B------:R-:W2:Y:S01]  /*3d2c0*/  LDC R12, c[0x0][0x3d8] ;  /* 0x0000f600ff0c7b82 */ /* 0x000ea20000000800 */
[----:B0-----:R-:W-:-:S04]  /*3d2d0*/  IMAD.WIDE R6, R2, 0x2, R18 ;  /* 0x0000000202067825 */ /* 0x001fc800078e0212 */
[C---:B-1----:R-:W-:Y:S01]  /*3d2e0*/  IMAD.WIDE R8, R2.reuse, 0x2, R16 ;  /* 0x0000000202087825 */ /* 0x042fe200078e0210 */
[----:B------:R-:W4:Y:S04]  /*3d2f0*/  LDL.64 R18, [R1+0xbc8] ;  /* 0x000bc80001127983 */ /* 0x000f280000100a00 */
[----:B------:R-:W4:Y:S04]  /*3d300*/  LDL.64 R16, [R1+0xbc0] ;  /* 0x000bc00001107983 */ /* 0x000f280000100a00 */
[----:B------:R0:W4:Y:S01]  /*3d310*/  LDG.E.U16 R0, desc[UR10][R6.64] ;  /* 0x0000000a06007981 */ /* 0x000122000c1e1500 */
[----:B---3--:R-:W-:-:S05]  /*3d320*/  IMAD.WIDE R4, R2, 0x2, R22 ;  /* 0x0000000202047825 */ /* 0x008fca00078e0216 */
[----:B------:R-:W3:Y:S04]  /*3d330*/  LDG.E.U16 R13, desc[UR10][R4.64] ;  /* 0x0000000a040d7981 */ /* 0x000ee8000c1e1500 */
[----:B--2---:R-:W2:Y:S04]  /*3d340*/  LDL.64 R20, [R1+0xbd0] ;  /* 0x000bd00001147983 */ /* 0x004ea80000100a00 */
[----:B----4-:R-:W4:Y:S04]  /*3d350*/  LDL.64 R18, [R1+0xbc8] ;  /* 0x000bc80001127983 */ /* 0x010f280000100a00 */
[----:B------:R-:W3:Y:S04]  /*3d360*/  LDL.64 R16, [R1+0xbc0] ;  /* 0x000bc00001107983 */ /* 0x000ee80000100a00 */
[----:B------:R1:W-:Y:S04]  /*3d370*/  STL [R1+0x78], R15 ;  /* 0x0000780f01007387 */ /* 0x0003e80000100800 */
[----:B------:R-:W-:Y:S04]  /*3d380*/  STL [R1+0x70], R27 ;  /* 0x0000701b01007387 */ /* 0x000fe80000100800 */
[----:B------:R0:W-:Y:S04]  /*3d390*/  STL [R1+0x74], R26 ;  /* 0x0000741a01007387 */ /* 0x0001e80000100800 */
[----:B------:R-:W3:Y:S04]  /*3d3a0*/  LDL.64 R24, [R1+0xbb0] ;  /* 0x000bb00001187983 */ /* 0x000ee80000100a00 */
[----:B------:R-:W3:Y:S04]  /*3d3b0*/  LDL.64 R22, [R1+0xba8] ;  /* 0x000ba80001167983 */ /* 0x000ee80000100a00 */
[----:B-1----:R1:W3:Y:S04]  /*3d3c0*/  LDG.E.U16 R15, desc[UR10][R8.64] ;  /* 0x0000000a080f7981 */ /* 0x0022e8000c1e1500 */
[----:B0-----:R-:W3:Y:S01]  /*3d3d0*/  LDL.64 R26, [R1+0xbb8] ;  /* 0x000bb800011a7983 */ /* 0x001ee20000100a00 */
[----:B--2---:R-:W-:-:S02]  /*3d3e0*/  IMAD R20, R11, 0x3b2, R28 ;  /* 0x000003b20b147824 */ /* 0x004fc400078e021c */
[----:B------:R-:W0:Y:S01]  /*3d3f0*/  LDC R11, c[0x0][0x3d8] ;  /* 0x0000f600ff0b7b82 */ /* 0x000e220000000800 */
[--C-:B----4-:R-:W-:Y:S02]  /*3d400*/  IMAD R18, R10, 0x3b4, R28.reuse ;  /* 0x000003b40a127824 */ /* 0x110fe400078e021c */
[----:B---3--:R-:W-:Y:S01]  /*3d410*/  IMAD R16, R3, 0x3b6, R28 ;  /* 0x000003b603107824 */ /* 0x008fe200078e021c */
[----:B------:R-:W2:Y:S03]  /*3d420*/  LDL.64 R24, [R1+0xbb0] ;  /* 0x000bb00001187983 */ /* 0x000ea60000100a00 */
[C---:B------:R-:W-:Y:S01]  /*3d430*/  IMAD.WIDE R6, R2.reuse, 0x2, R16 ;  /* 0x0000000202067825 */ /* 0x040fe200078e0210 */
[----:B------:R-:W3:Y:S04]  /*3d440*/  LDL.64 R26, [R1+0xbb8] ;  /* 0x000bb800011a7983 */ /* 0x000ee80000100a00 */
[----:B------:R4:W-:Y:S04]  /*3d450*/  STL [R1+0x2b1c], R13 ;  /* 0x002b1c0d01007387 */ /* 0x0009e80000100800 */
[----:B------:R-:W-:Y:S04]  /*3d460*/  STL [R1+0xbd0], R20 ;  /* 0x000bd01401007387 */ /* 0x000fe80000100800 */
[----:B------:R0:W-:Y:S04]  /*3d470*/  STL [R1+0xbc8], R18 ;  /* 0x000bc81201007387 */ /* 0x0001e80000100800 */
[----:B------:R-:W2:Y:S04]  /*3d480*/  LDL.64 R22, [R1+0xba8] ;  /* 0x000ba80001167983 */ /* 0x000ea80000100a00 */
[----:B------:R0:W-:Y:S04]  /*3d490*/  STL [R1+0xbc0], R16 ;  /* 0x000bc01001007387 */ /* 0x0001e80000100800 */
[----:B------:R0:W-:Y:S01]  /*3d4a0*/  STL [R1+0x6c], R0 ;  /* 0x00006c0001007387 */ /* 0x0001e20000100800 */
[----:B-1----:R-:W-:-:S04]  /*3d4b0*/  IMAD.WIDE R8, R2, 0x2, R20 ;  /* 0x0000000202087825 */ /* 0x002fc800078e0214 */
[----:B------:R-:W-:Y:S01]  /*3d4c0*/  IMAD.WIDE R4, R2, 0x2, R18 ;  /* 0x0000000202047825 */ /* 0x000fe200078e0212 */
[----:B------:R-:W1:Y:S01]  /*3d4d0*/  LDC R10, c[0x0][0x3d8] ;  /* 0x0000f600ff0a7b82 */ /* 0x000e620000000800 */
[----:B----4-:R-:W4:Y:S04]  /*3d4e0*/  LDG.E.U16 R13, desc[UR10][R6.64] ;  /* 0x0000000a060d7981 */ /* 0x010f28000c1e1500 */
[----:B0-----:R-:W2:Y:S04]  /*3d4f0*/  LDL.64 R18, [R1+0xba0] ;  /* 0x000ba00001127983 */ /* 0x001ea80000100a00 */
[----:B------:R-:W2:Y:S04]  /*3d500*/  LDL.64 R16, [R1+0xb98] ;  /* 0x000b980001107983 */ /* 0x000ea80000100a00 */
[----:B------:R-:W3:Y:S04]  /*3d510*/  LDG.E.U16 R0, desc[UR10][R8.64] ;  /* 0x0000000a08007981 */ /* 0x000ee8000c1e1500 */
[----:B------:R0:W4:Y:S04]  /*3d520*/  LDG.E.U16 R3, desc[UR10][R4.64] ;  /* 0x0000000a04037981 */ /* 0x000128000c1e1500 */
[----:B------:R-:W4:Y:S04]  /*3d530*/  LDL.64 R20, [R1+0xba0] ;  /* 0x000ba00001147983 */ /* 0x000f280000100a00 */
[----:B--2---:R-:W1:Y:S01]  /*3d540*/  LDL.64 R16, [R1+0xb98] ;  /* 0x000b980001107983 */ /* 0x004e620000100a00 */
[----:B------:R-:W-:-:S02]  /*3d550*/  IMAD R24, R12, 0x3ba, R28 ;  /* 0x000003ba0c187824 */ /* 0x000fc400078e021c */
[----:B------:R-:W2:Y:S01]  /*3d560*/  LDC R12, c[0x0][0x3d8] ;  /* 0x0000f600ff0c7b82 */ /* 0x000ea20000000800 */
[--C-:B---3--:R-:W-:Y:S02]  /*3d570*/  IMAD R26, R14, 0x3b8, R28.reuse ;  /* 0x000003b80e1a7824 */ /* 0x108fe400078e021c */
[----:B------:R-:W-:Y:S01]  /*3d580*/  IMAD R22, R11, 0x3bc, R28 ;  /* 0x000003bc0b167824 */ /* 0x000fe200078e021c */
[----:B------:R-:W-:Y:S04]  /*3d590*/  STL [R1+0x60], R15 ;  /* 0x0000600f01007387 */ /* 0x000fe80000100800 */
[----:B------:R3:W-:Y:S04]  /*3d5a0*/  STL [R1+0xbb8], R26 ;  /* 0x000bb81a01007387 */ /* 0x0007e80000100800 */
[----:B------:R-:W-:Y:S01]  /*3d5b0*/  STL [R1+0xbb0], R24 ;  /* 0x000bb01801007387 */ /* 0x000fe20000100800 */
[----:B0-----:R-:W-:-:S03]  /*3d5c0*/  IMAD.WIDE R4, R2, 0x2, R26 ;  /* 0x0000000202047825 */ /* 0x001fc600078e021a */
[----:B------:R0:W-:Y:S04]  /*3d5d0*/  STL [R1+0xba8], R22 ;  /* 0x000ba81601007387 */ /* 0x0001e80000100800 */
[----:B------:R0:W-:Y:S01]  /*3d5e0*/  STL [R1+0x40], R0 ;  /* 0x0000400001007387 */ /* 0x0001e20000100800 */
[----:B----4-:R-:W-:Y:S01]  /*3d5f0*/  MOV R19, R21 ;  /* 0x0000001500137202 */ /* 0x010fe20000000f00 */
[----:B------:R-:W-:-:S04]  /*3d600*/  IMAD.WIDE R8, R2, 0x2, R22 ;  /* 0x0000000202087825 */ /* 0x000fc800078e0216 */
[--C-:B-1----:R-:W-:Y:S02]  /*3d610*/  IMAD R16, R10, 0x3c0, R28.reuse ;  /* 0x000003c00a107824 */ /* 0x102fe400078e021c */
[----:B--2---:R-:W-:Y:S01]  /*3d620*/  IMAD R18, R12, 0x3be, R28 ;  /* 0x000003be0c127824 */ /* 0x004fe200078e021c */
[----:B---3--:R-:W2:Y:S04]  /*3d630*/  LDL.64 R26, [R1+0xb58] ;  /* 0x000b5800011a7983 */ /* 0x008ea80000100a00 */
[----:B------:R1:W-:Y:S04]  /*3d640*/  STL [R1+0x5c], R3 ;  /* 0x00005c0301007387 */ /* 0x0003e80000100800 */
[----:B------:R3:W4:Y:S04]  /*3d650*/  LDG.E.U16 R15, desc[UR10][R4.64] ;  /* 0x0000000a040f7981 */ /* 0x000728000c1e1500 */
[----:B------:R-:W-:Y:S04]  /*3d660*/  STL [R1+0xba0], R18 ;  /* 0x000ba01201007387 */ /* 0x000fe80000100800 */
[----:B------:R-:W-:Y:S04]  /*3d670*/  STL [R1+0x58], R13 ;  /* 0x0000580d01007387 */ /* 0x000fe80000100800 */
[----:B------:R1:W-:Y:S04]  /*3d680*/  STL [R1+0xb98], R16 ;  /* 0x000b981001007387 */ /* 0x0003e80000100800 */
[----:B------:R-:W4:Y:S04]  /*3d690*/  LDL.64 R20, [R1+0xad8] ;  /* 0x000ad80001147983 */ /* 0x000f280000100a00 */
[----:B0-----:R-:W4:Y:S01]  /*3d6a0*/  LDL.64 R22, [R1+0xb18] ;  /* 0x000b180001167983 */ /* 0x001f220000100a00 */
[----:B------:R-:W-:-:S03]  /*3d6b0*/  IMAD.WIDE R6, R2, 0x2, R24 ;  /* 0x0000000202067825 */ /* 0x000fc600078e0218 */
[----:B------:R0:W4:Y:S04]  /*3d6c0*/  LDG.E.U16 R0, desc[UR10][R8.64] ;  /* 0x0000000a08007981 */ /* 0x000128000c1e1500 */
[----:B------:R-:W4:Y:S01]  /*3d6d0*/  LDL.64 R24, [R1+0xb18] ;  /* 0x000b180001187983 */ /* 0x000f220000100a00 */
[C---:B---3--:R-:W-:Y:S01]  /*3d6e0*/  IMAD.WIDE R4, R2.reuse, 0x2, R16 ;  /* 0x0000000202047825 */ /* 0x048fe200078e0210 */
[----:B-1----:R-:W1:Y:S02]  /*3d6f0*/  LDC R3, c[0x0][0x3d8] ;  /* 0x0000f600ff037b82 */ /* 0x002e640000000800 */
[----:B------:R3:W4:Y:S04]  /*3d700*/  LDG.E.U16 R11, desc[UR10][R6.64] ;  /* 0x0000000a060b7981 */ /* 0x000728000c1e1500 */
[----:B------:R-:W4:Y:S04]  /*3d710*/  LDL.64 R16, [R1+0xb80] ;  /* 0x000b800001107983 */ /* 0x000f280000100a00 */
[----:B------:R-:W4:Y:S01]  /*3d720*/  LDG.E.U16 R12, desc[UR10][R4.64] ;  /* 0x0000000a040c7981 */ /* 0x000f22000c1e1500 */
[----:B0-----:R-:W0:Y:S08]  /*3d730*/  LDC R9, c[0x0][0x3d8] ;  /* 0x0000f600ff097b82 */ /* 0x001e300000000800 */
[----:B------:R-:W0:Y:S08]  /*3d740*/  LDC R8, c[0x0][0x3d8] ;  /* 0x0000f600ff087b82 */ /* 0x000e300000000800 */
[----:B------:R-:W0:Y:S08]  /*3d750*/  LDC R14, c[0x0][0x3d8] ;  /* 0x0000f600ff0e7b82 */ /* 0x000e300000000800 */
[----:B------:R-:W0:Y:S01]  /*3d760*/  LDC R10, c[0x0][0x3d8] ;  /* 0x0000f600ff0a7b82 */ /* 0x000e220000000800 */
[----:B--2---:R-:W1:Y:S04]  /*3d770*/  LDL.64 R26, [R1+0xb58] ;  /* 0x000b5800011a7983 */ /* 0x004e680000100a00 */
[----:B----4-:R-:W2:Y:S04]  /*3d780*/  LDL.64 R20, [R1+0xb90] ;  /* 0x000b900001147983 */ /* 0x010ea80000100a00 */
[----:B------:R-:W4:Y:S01]  /*3d790*/  LDL.64 R22, [R1+0xb88] ;  /* 0x000b880001167983 */ /* 0x000f220000100a00 */
[----:B---3--:R-:W-:-:S03]  /*3d7a0*/  IMAD.WIDE R6, R2, 0x2, R18 ;  /* 0x0000000202067825 */ /* 0x008fc600078e0212 */
[----:B------:R-:W3:Y:S04]  /*3d7b0*/  LDL.64 R18, [R1+0xb80] ;  /* 0x000b800001127983 */ /* 0x000ee80000100a00 */
[----:B------:R0:W3:Y:S04]  /*3d7c0*/  LDG.E.U16 R13, desc[UR10][R6.64] ;  /* 0x0000000a060d7981 */ /* 0x0000e8000c1e1500 */
[----:B------:R-:W3:Y:S04]  /*3d7d0*/  LDL.64 R16, [R1+0xad8] ;  /* 0x000ad80001107983 */ /* 0x000ee80000100a00 */
[----:B--2---:R-:W2:Y:S04]  /*3d7e0*/  LDL.64 R20, [R1+0xb90] ;  /* 0x000b900001147983 */ /* 0x004ea80000100a00 */
[----:B----4-:R-:W4:Y:S01]  /*3d7f0*/  LDL.64 R22, [R1+0xb88] ;  /* 0x000b880001167983 */ /* 0x010f220000100a00 */
[----:B-1----:R-:W-:-:S03]  /*3d800*/  IMAD R26, R3, 0x3d0, R28 ;  /* 0x000003d0031a7824 */ /* 0x002fc600078e021c */
[----:B------:R-:W-:Y:S01]  /*3d810*/  STL [R1+0x2b20], R12 ;  /* 0x002b200c01007387 */ /* 0x000fe20000100800 */
[----:B0-----:R-:W-:-:S03]  /*3d820*/  IMAD.WIDE R6, R2, 0x2, R26 ;  /* 0x0000000202067825 */ /* 0x001fc600078e021a */
[----:B------:R0:W-:Y:S04]  /*3d830*/  STL [R1+0x54], R15 ;  /* 0x0000540f01007387 */ /* 0x0001e80000100800 */
[----:B------:R1:W-:Y:S04]  /*3d840*/  STL [R1+0x4c], R11 ;  /* 0x00004c0b01007387 */ /* 0x0003e80000100800 */
[----:B------:R1:W-:Y:S01]  /*3d850*/  STL [R1+0x48], R0 ;  /* 0x0000480001007387 */ /* 0x0003e20000100800 */
[----:B------:R-:W2:Y:S08]  /*3d860*/  LDC R3, c[0x0][0x3d8] ;  /* 0x0000f600ff037b82 */ /* 0x000eb00000000800 */
[----:B0-----:R-:W0:Y:S08]  /*3d870*/  LDC R15, c[0x0][0x3d8] ;  /* 0x0000f600ff0f7b82 */ /* 0x001e300000000800 */
[----:B---3--:R-:W3:Y:S01]  /*3d880*/  LDC R18, c[0x0][0x3d8] ;  /* 0x0000f600ff127b82 */ /* 0x008ee20000000800 */
[----:B-1----:R-:W3:Y:S01]  /*3d890*/  LDG.E.U16 R11, desc[UR10][R6.64] ;  /* 0x0000000a060b7981 */ /* 0x002ee2000c1e1500 */
[----:B--2---:R-:W-:-:S02]  /*3d8a0*/  IMAD R20, R9, 0x3c2, R28 ;  /* 0x000003c209147824 */ /* 0x004fc400078e021c */
[----:B----4-:R-:W-:Y:S02]  /*3d8b0*/  IMAD R22, R8, 0x3c4, R28 ;  /* 0x000003c408167824 */ /* 0x010fe400078e021c */
[----:B------:R-:W-:-:S05]  /*3d8c0*/  IMAD.WIDE R8, R2, 0x2, R20 ;  /* 0x0000000202087825 */ /* 0x000fca00078e0214 */
[----:B------:R1:W2:Y:S04]  /*3d8d0*/  LDG.E.U16 R0, desc[UR10][R8.64] ;  /* 0x0000000a08007981 */ /* 0x0002a8000c1e1500 */
[----:B------:R-:W-:Y:S04]  /*3d8e0*/  STL [R1+0xb90], R20 ;  /* 0x000b901401007387 */ /* 0x000fe80000100800 */
[----:B------:R4:W-:Y:S01]  /*3d8f0*/  STL [R1+0xb88], R22 ;  /* 0x000b881601007387 */ /* 0x0009e20000100800 */
[----:B------:R-:W-:-:S04]  /*3d900*/  IMAD.WIDE R4, R2, 0x2, R22 ;  /* 0x0000000202047825 */ /* 0x000fc800078e0216 */
[----:B------:R-:W-:Y:S01]  /*3d910*/  IMAD.MOV.U32 R23, RZ, RZ, R25 ;  /* 0x000000ffff177224 */ /* 0x000fe200078e0019 */
[----:B------:R-:W-:Y:S01]  /*3d920*/  MOV R21, R17 ;  /* 0x0000001100157202 */ /* 0x000fe20000000f00 */
[----:B------:R-:W-:Y:S01]  /*3d930*/  STL [R1+0xb58], R26 ;  /* 0x000b581a01007387 */ /* 0x000fe20000100800 */
[--C-:B0-----:R-:W-:Y:S01]  /*3d940*/  IMAD R16, R15, 0x3c6, R28.reuse ;  /* 0x000003c60f107824 */ /* 0x101fe200078e021c */
[----:B-1----:R-:W0:Y:S01]  /*3d950*/  LDC R8, c[0x0][0x3d8] ;  /* 0x0000f600ff087b82 */ /* 0x002e220000000800 */
[--C-:B----4-:R-:W-:Y:S02]  /*3d960*/  IMAD R22, R14, 0x3e0, R28.reuse ;  /* 0x000003e00e167824 */ /* 0x110fe400078e021c */
[----:B------:R-:W-:Y:S01]  /*3d970*/  IMAD R20, R10, 0x3f0, R28 ;  /* 0x000003f00a147824 */ /* 0x000fe200078e021c */
[----:B------:R-:W-:-:S04]  /*3d980*/  MOV R17, R19 ;  /* 0x0000001300117202 */ /* 0x000fc80000000f00 */
[----:B------:R-:W1:Y:S01]  /*3d990*/  LDC R14, c[0x0][0x3d8] ;  /* 0x0000f600ff0e7b82 */ /* 0x000e620000000800 */
[----:B------:R-:W-:-:S05]  /*3d9a0*/  IMAD.WIDE R6, R2, 0x2, R22 ;  /* 0x0000000202067825 */ /* 0x000fca00078e0216 */
[----:B------:R-:W4:Y:S04]  /*3d9b0*/  LDG.E.U16 R10, desc[UR10][R6.64] ;  /* 0x0000000a060a7981 */ /* 0x000f28000c1e1500 */
[----:B--2---:R2:W-:Y:S04]  /*3d9c0*/  STL [R1+0x2b08], R0 ;  /* 0x002b080001007387 */ /* 0x0045e80000100800 */
[----:B---3--:R-:W-:Y:S04]  /*3d9d0*/  STL [R1+0x2b24], R11 ;  /* 0x002b240b01007387 */ /* 0x008fe80000100800 */
[----:B------:R-:W-:Y:S04]  /*3d9e0*/  STL [R1+0xb18], R22 ;  /* 0x000b181601007387 */ /* 0x000fe80000100800 */
[----:B------:R-:W-:Y:S04]  /*3d9f0*/  STL [R1+0xad8], R20 ;  /* 0x000ad81401007387 */ /* 0x000fe80000100800 */
[----:B------:R-:W-:Y:S04]  /*3da00*/  STL [R1+0x44], R13 ;  /* 0x0000440d01007387 */ /* 0x000fe80000100800 */
[----:B------:R-:W3:Y:S04]  /*3da10*/  LDL.64 R6, [R1+0xb70] ;  /* 0x000b700001067983 */ /* 0x000ee80000100a00 */
[----:B--2---:R2:W4:Y:S02]  /*3da20*/  LDG.E.U16 R0, desc[UR10][R4.64] ;  /* 0x0000000a04007981 */ /* 0x004524000c1e1500 */
[----:B--2---:R-:W-:-:S05]  /*3da30*/  IMAD.WIDE R4, R2, 0x2, R20 ;  /* 0x0000000202047825 */ /* 0x004fca00078e0214 */
[----:B------:R-:W2:Y:S04]  /*3da40*/  LDG.E.U16 R9, desc[UR10][R4.64] ;  /* 0x0000000a04097981 */ /* 0x000ea8000c1e1500 */
[----:B---3--:R-:W0:Y:S04]  /*3da50*/  LDL.64 R6, [R1+0xb70] ;  /* 0x000b700001067983 */ /* 0x008e280000100a00 */
[----:B------:R-:W-:Y:S04]  /*3da60*/  STL [R1+0xb80], R16 ;  /* 0x000b801001007387 */ /* 0x000fe80000100800 */
[----:B----4-:R3:W-:Y:S04]  /*3da70*/  STL [R1+0x2b28], R10 ;  /* 0x002b280a01007387 */ /* 0x0107e80000100800 */
[----:B--2---:R2:W-:Y:S04]  /*3da80*/  STL [R1+0x2b2c], R9 ;  /* 0x002b2c0901007387 */ /* 0x0045e80000100800 */
[----:B---3--:R-:W3:Y:S04]  /*3da90*/  LDL.64 R10, [R1+0xb60] ;  /* 0x000b6000010a7983 */ /* 0x008ee80000100a00 */
[----:B------:R-:W4:Y:S04]  /*3daa0*/  LDL.64 R24, [R1+0xb50] ;  /* 0x000b500001187983 */ /* 0x000f280000100a00 */
[----:B------:R-:W2:Y:S04]  /*3dab0*/  LDL.64 R26, [R1+0xb60] ;  /* 0x000b6000011a7983 */ /* 0x000ea80000100a00 */
[----:B------:R-:W2:Y:S04]  /*3dac0*/  LDL.64 R22, [R1+0xb50] ;  /* 0x000b500001167983 */ /* 0x000ea80000100a00 */
[----:B------:R-:W2:Y:S04]  /*3dad0*/  LDL.64 R12, [R1+0xb48] ;  /* 0x000b4800010c7983 */ /* 0x000ea80000100a00 */
[----:B---3--:R-:W3:Y:S04]  /*3dae0*/  LDL.64 R10, [R1+0xb68] ;  /* 0x000b6800010a7983 */ /* 0x008ee80000100a00 */
[----:B---3--:R-:W3:Y:S04]  /*3daf0*/  LDL.64 R10, [R1+0xb68] ;  /* 0x000b6800010a7983 */ /* 0x008ee80000100a00 */
[----:B------:R0:W-:Y:S04]  /*3db00*/  STL [R1+0x3c], R0 ;  /* 0x00003c0001007387 */ /* 0x0001e80000100800 */
[----:B----4-:R-:W4:Y:S04]  /*3db10*/  LDL.64 R24, [R1+0xb78] ;  /* 0x000b780001187983 */ /* 0x010f280000100a00 */
[----:B------:R-:W2:Y:S01]  /*3db20*/  LDL.64 R20, [R1+0xb48] ;  /* 0x000b480001147983 */ /* 0x000ea20000100a00 */
[----:B------:R-:W-:-:S02]  /*3db30*/  IMAD.WIDE R4, R2, 0x2, R16 ;  /* 0x0000000202047825 */ /* 0x000fc400078e0210 */
[----:B------:R-:W0:Y:S08]  /*3db40*/  LDC R17, c[0x0][0x3d8] ;  /* 0x0000f600ff117b82 */ /* 0x000e300000000800 */
[----:B------:R-:W0:Y:S01]  /*3db50*/  LDC R16, c[0x0][0x3d8] ;  /* 0x0000f600ff107b82 */ /* 0x000e220000000800 */
[----:B----4-:R-:W1:Y:S04]  /*3db60*/  LDL.64 R24, [R1+0xb78] ;  /* 0x000b780001187983 */ /* 0x010e680000100a00 */
[----:B--2---:R2:W4:Y:S01]  /*3db70*/  LDG.E.U16 R20, desc[UR10][R4.64] ;  /* 0x0000000a04147981 */ /* 0x004522000c1e1500 */
[----:B0-----:R-:W-:-:S02]  /*3db80*/  IMAD R6, R8, 0x3ca, R28 ;  /* 0x000003ca08067824 */ /* 0x001fc400078e021c */
[--C-:B---3--:R-:W-:Y:S01]  /*3db90*/  IMAD R10, R3, 0x3cc, R28.reuse ;  /* 0x000003cc030a7824 */ /* 0x108fe200078e021c */
[----:B------:R-:W-:Y:S01]  /*3dba0*/  MOV R21, R13 ;  /* 0x0000000d00157202 */ /* 0x000fe20000000f00 */
[----:B------:R-:W0:Y:S01]  /*3dbb0*/  LDC R3, c[0x0][0x3d8] ;  /* 0x0000f600ff037b82 */ /* 0x000e220000000800 */
[----:B-1----:R-:W-:Y:S02]  /*3dbc0*/  IMAD R24, R14, 0x3c8, R28 ;  /* 0x000003c80e187824 */ /* 0x002fe400078e021c */
[----:B------:R-:W-:-:S03]  /*3dbd0*/  IMAD.WIDE R14, R2, 0x2, R10 ;  /* 0x00000002020e7825 */ /* 0x000fc600078e020a */
[----:B------:R-:W-:Y:S04]  /*3dbe0*/  STL [R1+0xb78], R24 ;  /* 0x000b781801007387 */ /* 0x000fe80000100800 */
[----:B------:R-:W-:Y:S04]  /*3dbf0*/  STL [R1+0xb70], R6 ;  /* 0x000b700601007387 */ /* 0x000fe80000100800 */
[----:B------:R1:W-:Y:S01]  /*3dc00*/  STL [R1+0xb68], R10 ;  /* 0x000b680a01007387 */ /* 0x0003e20000100800 */
[----:B--2---:R-:W-:-:S04]  /*3dc10*/  IMAD.WIDE R4, R2, 0x2, R24 ;  /* 0x0000000202047825 */ /* 0x004fc800078e0218 */
[----:B------:R-:W-:Y:S01]  /*3dc20*/  IMAD.MOV.U32 R25, RZ, RZ, R23 ;  /* 0x000000ffff197224 */ /* 0x000fe200078e0017 */
[----:B------:R-:W-:Y:S01]  /*3dc30*/  MOV R11, R27 ;  /* 0x0000001b000b7202 */ /* 0x000fe20000000f00 */
[----:B------:R2:W3:Y:S04]  /*3dc40*/  LDG.E.U16 R9, desc[UR10][R14.64] ;  /* 0x0000000a0e097981 */ /* 0x0004e8000c1e1500 */
[----:B------:R-:W3:Y:S01]  /*3dc50*/  LDG.E.U16 R0, desc[UR10][R4.64] ;  /* 0x0000000a04007981 */ /* 0x000ee2000c1e1500 */
[----:B-1----:R-:W-:Y:S02]  /*3dc60*/  IMAD R10, R18, 0x3ce, R28 ;  /* 0x000003ce120a7824 */ /* 0x002fe400078e021c */
[----:B------:R-:W-:-:S04]  /*3dc70*/  IMAD.WIDE R6, R2, 0x2, R6 ;  /* 0x0000000202067825 */ /* 0x000fc800078e0206 */
[----:B------:R-:W-:Y:S01]  /*3dc80*/  IMAD R24, R17, 0x3d2, R28 ;  /* 0x000003d211187824 */ /* 0x000fe200078e021c */
[----:B------:R-:W1:Y:S01]  /*3dc90*/  LDC R18, c[0x0][0x3d8] ;  /* 0x0000f600ff127b82 */ /* 0x000e620000000800 */
[----:B--2---:R-:W-:Y:S01]  /*3dca0*/  IMAD.WIDE R14, R2, 0x2, R10 ;  /* 0x00000002020e7825 */ /* 0x004fe200078e020a */
[----:B------:R-:W-:Y:S04]  /*3dcb0*/  STL [R1+0xb60], R10 ;  /* 0x000b600a01007387 */ /* 0x000fe80000100800 */
[----:B----4-:R2:W-:Y:S04]  /*3dcc0*/  STL [R1+0x34], R20 ;  /* 0x0000341401007387 */ /* 0x0105e80000100800 */
[----:B------:R4:W3:Y:S04]  /*3dcd0*/  LDG.E.U16 R19, desc[UR10][R6.64] ;  /* 0x0000000a06137981 */ /* 0x0008e8000c1e1500 */
[----:B------:R-:W-:Y:S01]  /*3dce0*/  STL [R1+0xb50], R24 ;  /* 0x000b501801007387 */ /* 0x000fe20000100800 */
[----:B------:R-:W0:Y:S01]  /*3dcf0*/  LDC R17, c[0x0][0x3d8] ;  /* 0x0000f600ff117b82 */ /* 0x000e220000000800 */
[----:B--2---:R-:W-:-:S02]  /*3dd00*/  IMAD R20, R16, 0x3d4, R28 ;  /* 0x000003d410147824 */ /* 0x004fc400078e021c */
[----:B----4-:R-:W-:-:S05]  /*3dd10*/  IMAD.WIDE R6, R2, 0x2, R24 ;  /* 0x0000000202067825 */ /* 0x010fca00078e0218 */
[----:B------:R-:W2:Y:S01]  /*3dd20*/  LDC R16, c[0x0][0x3d8] ;  /* 0x0000f600ff107b82 */ /* 0x000ea20000000800 */
[----:B------:R4:W-:Y:S04]  /*3dd30*/  STL [R1+0xb48], R20 ;  /* 0x000b481401007387 */ /* 0x0009e80000100800 */
[----:B------:R-:W2:Y:S04]  /*3dd40*/  LDL.64 R22, [R1+0xb40] ;  /* 0x000b400001167983 */ /* 0x000ea80000100a00 */
[----:B------:R-:W3:Y:S04]  /*3dd50*/  LDL.64 R12, [R1+0xb10] ;  /* 0x000b1000010c7983 */ /* 0x000ee80000100a00 */
[----:B------:R-:W3:Y:S04]  /*3dd60*/  LDL.64 R10, [R1+0xad0] ;  /* 0x000ad000010a7983 */ /* 0x000ee80000100a00 */
[----:B------:R-:W3:Y:S01]  /*3dd70*/  LDG.E.U16 R8, desc[UR10][R6.64] ;  /* 0x0000000a06087981 */ /* 0x000ee2000c1e1500 */
[----:B------:R-:W-:-:S02]  /*3dd80*/  IMAD.WIDE R4, R2, 0x2, R20 ;  /* 0x0000000202047825 */ /* 0x000fc400078e0214 */
[----:B------:R-:W0:Y:S01]  /*3dd90*/  LDC R21, c[0x0][0x3d8] ;  /* 0x0000f600ff157b82 */ /* 0x000e220000000800 */
[----:B----4-:R4:W4:Y:S04]  /*3dda0*/  LDG.E.U16 R20, desc[UR10][R14.64] ;  /* 0x0000000a0e147981 */ /* 0x010928000c1e1500 */
[----:B--2---:R-:W0:Y:S04]  /*3ddb0*/  LDL.64 R22, [R1+0xb40] ;  /* 0x000b400001167983 */ /* 0x004e280000100a00 */
[----:B---3--:R-:W2:Y:S04]  /*3ddc0*/  LDL.64 R12, [R1+0xb10] ;  /* 0x000b1000010c7983 */ /* 0x008ea80000100a00 */
[----:B------:R-:W3:Y:S04]  /*3ddd0*/  LDL.64 R10, [R1+0xad0] ;  /* 0x000ad000010a7983 */ /* 0x000ee80000100a00 */
[----:B------:R-:W-:Y:S04]  /*3dde0*/  STL [R1+0x2b0c], R8 ;  /* 0x002b0c0801007387 */ /* 0x000fe80000100800 */
[----:B------:R1:W-:Y:S04]  /*3ddf0*/  STL [R1+0x2c], R0 ;  /* 0x00002c0001007387 */ /* 0x0003e80000100800 */
[----:B------:R-:W4:Y:S04]  /*3de00*/  LDL.64 R26, [R1+0xb38] ;  /* 0x000b3800011a7983 */ /* 0x000f280000100a00 */
[----:B------:R-:W4:Y:S04]  /*3de10*/  LDL.64 R24, [R1+0xb30] ;  /* 0x000b300001187983 */ /* 0x000f280000100a00 */
[----:B-1----:R1:W4:Y:S01]  /*3de20*/  LDG.E.U16 R0, desc[UR10][R4.64] ;  /* 0x0000000a04007981 */ /* 0x002322000c1e1500 */
[----:B0-----:R-:W-:-:S02]  /*3de30*/  IMAD R22, R17, 0x3d6, R28 ;  /* 0x000003d611167824 */ /* 0x001fc400078e021c */
[--C-:B--2---:R-:W-:Y:S02]  /*3de40*/  IMAD R12, R16, 0x3e2, R28.reuse ;  /* 0x000003e2100c7824 */ /* 0x104fe400078e021c */
[----:B---3--:R-:W-:Y:S01]  /*3de50*/  IMAD R10, R3, 0x3f2, R28 ;  /* 0x000003f2030a7824 */ /* 0x008fe200078e021c */
[----:B----4-:R-:W2:Y:S04]  /*3de60*/  LDL.64 R26, [R1+0xb38] ;  /* 0x000b3800011a7983 */ /* 0x010ea80000100a00 */
[----:B------:R-:W3:Y:S04]  /*3de70*/  LDL.64 R24, [R1+0xb30] ;  /* 0x000b300001187983 */ /* 0x000ee80000100a00 */
[----:B------:R0:W-:Y:S04]  /*3de80*/  STL [R1+0x24], R19 ;  /* 0x0000241301007387 */ /* 0x0001e80000100800 */
[----:B------:R-:W-:Y:S04]  /*3de90*/  STL [R1+0x18], R9 ;  /* 0x0000180901007387 */ /* 0x000fe80000100800 */
[----:B------:R4:W-:Y:S01]  /*3dea0*/  STL [R1+0xb40], R22 ;  /* 0x000b401601007387 */ /* 0x0009e20000100800 */
[----:B------:R-:W-:-:S03]  /*3deb0*/  IMAD.WIDE R6, R2, 0x2, R22 ;  /* 0x0000000202067825 */ /* 0x000fc600078e0216 */
[----:B------:R4:W-:Y:S01]  /*3dec0*/  STL [R1+0xb10], R12 ;  /* 0x000b100c01007387 */ /* 0x0009e20000100800 */
[----:B------:R-:W-:-:S04]  /*3ded0*/  IMAD.WIDE R14, R2, 0x2, R12 ;  /* 0x00000002020e7825 */ /* 0x000fc800078e020c */
[----:B-1----:R-:W-:Y:S01]  /*3dee0*/  IMAD.WIDE R4, R2, 0x2, R10 ;  /* 0x0000000202047825 */ /* 0x002fe200078e020a */
[----:B0-----:R-:W3:Y:S04]  /*3def0*/  LDC R19, c[0x0][0x3d8] ;  /* 0x0000f600ff137b82 */ /* 0x001ee80000000800 */
[----:B------:R-:W2:Y:S04]  /*3df00*/  LDG.E.U16 R3, desc[UR10][R4.64] ;  /* 0x0000000a04037981 */ /* 0x000ea8000c1e1500 */
[----:B----4-:R-:W4:Y:S04]  /*3df10*/  LDL.64 R22, [R1+0xb28] ;  /* 0x000b280001167983 */ /* 0x010f280000100a00 */
[----:B------:R0:W-:Y:S04]  /*3df20*/  STL [R1+0xad0], R10 ;  /* 0x000ad00a01007387 */ /* 0x0001e80000100800 */
[----:B------:R-:W4:Y:S04]  /*3df30*/  LDL.64 R16, [R1+0xb28] ;  /* 0x000b280001107983 */ /* 0x000f280000100a00 */
[----:B------:R-:W4:Y:S04]  /*3df40*/  LDL.64 R8, [R1+0xb08] ;  /* 0x000b080001087983 */ /* 0x000f280000100a00 */
[----:B------:R1:W-:Y:S04]  /*3df50*/  STL [R1+0x14], R20 ;  /* 0x0000141401007387 */ /* 0x0003e80000100800 */
[----:B------:R-:W4:Y:S04]  /*3df60*/  LDL.64 R12, [R1+0xb20] ;  /* 0x000b2000010c7983 */ /* 0x000f280000100a00 */
[----:B0-----:R-:W4:Y:S04]  /*3df70*/  LDL.64 R10, [R1+0xb20] ;  /* 0x000b2000010a7983 */ /* 0x001f280000100a00 */
[----:B-1----:R0:W4:Y:S04]  /*3df80*/  LDG.E.U16 R20, desc[UR10][R6.64] ;  /* 0x0000000a06147981 */ /* 0x002128000c1e1500 */
[----:B------:R1:W4:Y:S01]  /*3df90*/  LDG.E.U16 R7, desc[UR10][R14.64] ;  /* 0x0000000a0e077981 */ /* 0x000322000c1e1500 */
[----:B0-----:R-:W0:Y:S01]  /*3dfa0*/  LDC R6, c[0x0][0x3d8] ;  /* 0x0000f600ff067b82 */ /* 0x001e220000000800 */
[----:B---3--:R-:W-:-:S02]  /*3dfb0*/  IMAD R24, R19, 0x3da, R28 ;  /* 0x000003da13187824 */ /* 0x008fc400078e021c */
[----:B--2---:R-:W-:-:S05]  /*3dfc0*/  IMAD R26, R21, 0x3d8, R28 ;  /* 0x000003d8151a7824 */ /* 0x004fca00078e021c */
[----:B------:R-:W2:Y:S08]  /*3dfd0*/  LDC R19, c[0x0][0x3d8] ;  /* 0x0000f600ff137b82 */ /* 0x000eb00000000800 */
[----:B------:R-:W3:Y:S01]  /*3dfe0*/  LDC R21, c[0x0][0x3d8] ;  /* 0x0000f600ff157b82 */ /* 0x000ee20000000800 */
[----:B-1----:R-:W-:-:S04]  /*3dff0*/  IMAD.WIDE R14, R2, 0x2, R26 ;  /* 0x00000002020e7825 */ /* 0x002fc800078e021a */
[----:B----4-:R-:W-:Y:S01]  /*3e000*/  IMAD R22, R18, 0x3dc, R28 ;  /* 0x000003dc12167824 */ /* 0x010fe200078e021c */
[----:B------:R-:W-:Y:S01]  /*3e010*/  MOV R23, R17 ;  /* 0x0000001100177202 */ /* 0x000fe20000000f00 */
[C---:B------:R-:W-:Y:S01]  /*3e020*/  IMAD.WIDE R16, R2.reuse, 0x2, R24 ;  /* 0x0000000202107825 */ /* 0x040fe200078e0218 */
[----:B------:R-:W2:Y:S01]  /*3e030*/  LDL.64 R8, [R1+0xb08] ;  /* 0x000b080001087983 */ /* 0x000ea20000100a00 */
[----:B------:R-:W1:Y:S02]  /*3e040*/  LDC R18, c[0x0][0x3d8] ;  /* 0x0000f600ff127b82 */ /* 0x000e640000000800 */
[----:B------:R-:W-:Y:S01]  /*3e050*/  IMAD.WIDE R4, R2, 0x2, R22 ;  /* 0x0000000202047825 */ /* 0x000fe200078e0216 */
[----:B------:R4:W2:Y:S03]  /*3e060*/  LDG.E.U16 R27, desc[UR10][R16.64] ;  /* 0x0000000a101b7981 */ /* 0x0008a6000c1e1500 */
[--C-:B---3--:R-:W-:Y:S01]  /*3e070*/  IMAD R10, R21, 0x3de, R28.reuse ;  /* 0x000003de150a7824 */ /* 0x108fe200078e021c */
[----:B------:R-:W-:Y:S01]  /*3e080*/  MOV R11, R13 ;  /* 0x0000000d000b7202 */ /* 0x000fe20000000f00 */
[----:B----4-:R-:W3:Y:S08]  /*3e090*/  LDC R16, c[0x0][0x3d8] ;  /* 0x0000f600ff107b82 */ /* 0x010ef00000000800 */
[----:B------:R-:W4:Y:S01]  /*3e0a0*/  LDC R17, c[0x0][0x3d8] ;  /* 0x0000f600ff117b82 */ /* 0x000f220000000800 */
[----:B------:R-:W-:Y:S04]  /*3e0b0*/  STL [R1+0x2b10], R7 ;  /* 0x002b100701007387 */ /* 0x000fe80000100800 */
[----:B------:R-:W-:Y:S04]  /*3e0c0*/  STL [R1+0x2b14], R3 ;  /* 0x002b140301007387 */ /* 0x000fe80000100800 */
[----:B------:R0:W-:Y:S04]  /*3e0d0*/  STL [R1+0x10], R0 ;  /* 0x0000100001007387 */ /* 0x0001e80000100800 */
[----:B------:R1:W-:Y:S04]  /*3e0e0*/  STL [R1+0xb38], R26 ;  /* 0x000b381a01007387 */ /* 0x0003e80000100800 */
[----:B0-----:R0:W3:Y:S04]  /*3e0f0*/  LDG.E.U16 R0, desc[UR10][R14.64] ;  /* 0x0000000a0e007981 */ /* 0x0010e8000c1e1500 */
[----:B-1----:R1:W3:Y:S04]  /*3e100*/  LDG.E.U16 R26, desc[UR10][R4.64] ;  /* 0x0000000a041a7981 */ /* 0x0022e8000c1e1500 */
[----:B------:R-:W-:Y:S04]  /*3e110*/  STL [R1+0xb30], R24 ;  /* 0x000b301801007387 */ /* 0x000fe80000100800 */
[----:B------:R0:W-:Y:S01]  /*3e120*/  STL [R1+0xb28], R22 ;  /* 0x000b281601007387 */ /* 0x0001e20000100800 */
[----:B--2---:R-:W-:-:S02]  /*3e130*/  IMAD R8, R19, 0x3e4, R28 ;  /* 0x000003e413087824 */ /* 0x004fc400078e021c */
[C---:B0-----:R-:W-:Y:S01]  /*3e140*/  IMAD.WIDE R14, R2.reuse, 0x2, R10 ;  /* 0x00000002020e7825 */ /* 0x041fe200078e020a */
[----:B------:R-:W0:Y:S01]  /*3e150*/  LDC R22, c[0x0][0x3d8] ;  /* 0x0000f600ff167b82 */ /* 0x000e220000000800 */
[----:B------:R-:W-:Y:S02]  /*3e160*/  STL [R1+0x2ad4], R27 ;  /* 0x002ad41b01007387 */ /* 0x000fe40000100800 */
[----:B-1----:R-:W-:Y:S02]  /*3e170*/  IMAD.WIDE R4, R2, 0x2, R8 ;  /* 0x0000000202047825 */ /* 0x002fe400078e0208 */
[----:B------:R-:W2:Y:S03]  /*3e180*/  LDG.E.U16 R23, desc[UR10][R14.64] ;  /* 0x0000000a0e177981 */ /* 0x000ea6000c1e1500 */
[----:B------:R-:W1:Y:S01]  /*3e190*/  LDC R19, c[0x0][0x3d8] ;  /* 0x0000f600ff137b82 */ /* 0x000e620000000800 */
[----:B------:R-:W2:Y:S04]  /*3e1a0*/  LDG.E.U16 R21, desc[UR10][R4.64] ;  /* 0x0000000a04157981 */ /* 0x000ea8000c1e1500 */
[----:B---3--:R3:W-:Y:S04]  /*3e1b0*/  STL [R1+0x2ac4], R26 ;  /* 0x002ac41a01007387 */ /* 0x0087e80000100800 */
[----:B---3--:R-:W3:Y:S04]  /*3e1c0*/  LDL.64 R26, [R1+0xaf8] ;  /* 0x000af800011a7983 */ /* 0x008ee80000100a00 */
[----:B------:R-:W-:Y:S04]  /*3e1d0*/  STL [R1+0xc], R20 ;  /* 0x00000c1401007387 */ /* 0x000fe80000100800 */
[----:B------:R0:W-:Y:S04]  /*3e1e0*/  STL [R1+0xb20], R10 ;  /* 0x000b200a01007387 */ /* 0x0001e80000100800 */
[----:B---3--:R-:W3:Y:S04]  /*3e1f0*/  LDL.64 R26, [R1+0xaf8] ;  /* 0x000af800011a7983 */ /* 0x008ee80000100a00 */
[----:B------:R0:W-:Y:S04]  /*3e200*/  STL [R1+0xb08], R8 ;  /* 0x000b080801007387 */ /* 0x0001e80000100800 */
[----:B------:R-:W2:Y:S04]  /*3e210*/  LDL.64 R12, [R1+0xae0] ;  /* 0x000ae000010c7983 */ /* 0x000ea80000100a00 */
[----:B------:R-:W3:Y:S04]  /*3e220*/  LDL.64 R24, [R1+0xae0] ;  /* 0x000ae00001187983 */ /* 0x000ee80000100a00 */
[----:B0-----:R-:W3:Y:S04]  /*3e230*/  LDL.64 R10, [R1+0xac8] ;  /* 0x000ac800010a7983 */ /* 0x001ee80000100a00 */
[----:B------:R-:W3:Y:S04]  /*3e240*/  LDL.64 R8, [R1+0xac8] ;  /* 0x000ac80001087983 */ /* 0x000ee80000100a00 */
[----:B--2---:R-:W2:Y:S04]  /*3e250*/  LDL.64 R12, [R1+0xae8] ;  /* 0x000ae800010c7983 */ /* 0x004ea80000100a00 */
[----:B---3--:R-:W3:Y:S04]  /*3e260*/  LDL.64 R8, [R1+0xb00] ;  /* 0x000b000001087983 */ /* 0x008ee80000100a00 */
[----:B--2---:R-:W2:Y:S04]  /*3e270*/  LDL.64 R12, [R1+0xae8] ;  /* 0x000ae800010c7983 */ /* 0x004ea80000100a00 */
[----:B---3--:R-:W4:Y:S01]  /*3e280*/  LDL.64 R8, [R1+0xb00] ;  /* 0x000b000001087983 */ /* 0x008f220000100a00 */
[----:B------:R-:W-:-:S03]  /*3e290*/  IMAD R26, R6, 0x3ea, R28 ;  /* 0x000003ea061a7824 */ /* 0x000fc600078e021c */
[----:B------:R-:W-:Y:S04]  /*3e2a0*/  STL [R1+0x2a8c], R23 ;  /* 0x002a8c1701007387 */ /* 0x000fe80000100800 */
[----:B------:R-:W-:Y:S04]  /*3e2b0*/  STL [R1+0x2b00], R21 ;  /* 0x002b001501007387 */ /* 0x000fe80000100800 */
[----:B------:R-:W-:Y:S01]  /*3e2c0*/  STL [R1+0x4], R0 ;  /* 0x0000040001007387 */ /* 0x000fe20000100800 */
[----:B------:R-:W-:-:S04]  /*3e2d0*/  IMAD.WIDE R14, R2, 0x2, R26 ;  /* 0x00000002020e7825 */ /* 0x000fc800078e021a */
[----:B--2---:R-:W-:-:S04]  /*3e2e0*/  IMAD R12, R16, 0x3e8, R28 ;  /* 0x000003e8100c7824 */ /* 0x004fc800078e021c */
[----:B------:R-:W-:-:S04]  /*3e2f0*/  IMAD.WIDE R4, R2, 0x2, R12 ;  /* 0x0000000202047825 */ /* 0x000fc800078e020c */
[----:B----4-:R-:W-:Y:S02]  /*3e300*/  IMAD R8, R17, 0x3e6, R28 ;  /* 0x000003e611087824 */ /* 0x010fe400078e021c */
[----:B------:R-:W-:Y:S01]  /*3e310*/  IMAD.MOV.U32 R13, RZ, RZ, R25 ;  /* 0x000000ffff0d7224 */ /* 0x000fe200078e0019 */
[----:B------:R-:W2:Y:S04]  /*3e320*/  LDG.E.U16 R4, desc[UR10][R4.64] ;  /* 0x0000000a04047981 */ /* 0x000ea8000c1e1500 */
[----:B------:R-:W-:Y:S01]  /*3e330*/  STL [R1+0xb00], R8 ;  /* 0x000b000801007387 */ /* 0x000fe20000100800 */
[----:B------:R-:W-:-:S03]  /*3e340*/  IMAD.WIDE R16, R2, 0x2, R8 ;  /* 0x0000000202107825 */ /* 0x000fc600078e0208 */
[----:B------:R0:W-:Y:S04]  /*3e350*/  STL [R1+0xae8], R12 ;  /* 0x000ae80c01007387 */ /* 0x0001e80000100800 */
[----:B------:R3:W4:Y:S04]  /*3e360*/  LDG.E.U16 R17, desc[UR10][R16.64] ;  /* 0x0000000a10117981 */ /* 0x000728000c1e1500 */
[----:B------:R3:W2:Y:S01]  /*3e370*/  LDG.E.U16 R5, desc[UR10][R14.64] ;  /* 0x0000000a0e057981 */ /* 0x0006a2000c1e1500 */
[----:B0-----:R-:W-:-:S03]  /*3e380*/  IMAD R12, R18, 0x3ec, R28 ;  /* 0x000003ec120c7824 */ /* 0x001fc600078e021c */
[----:B------:R-:W-:Y:S01]  /*3e390*/  STL [R1+0xaf8], R26 ;  /* 0x000af81a01007387 */ /* 0x000fe20000100800 */
[----:B-1----:R-:W-:Y:S01]  /*3e3a0*/  IMAD R8, R19, 0x3f4, R28 ;  /* 0x000003f413087824 */ /* 0x002fe200078e021c */
[----:B------:R-:W-:Y:S01]  /*3e3b0*/  MOV R9, R11 ;  /* 0x0000000b00097202 */ /* 0x000fe20000000f00 */
[----:B------:R-:W0:Y:S08]  /*3e3c0*/  LDC R18, c[0x0][0x3d8] ;  /* 0x0000f600ff127b82 */ /* 0x000e300000000800 */
[----:B---3--:R-:W1:Y:S01]  /*3e3d0*/  LDC R16, c[0x0][0x3d8] ;  /* 0x0000f600ff107b82 */ /* 0x008e620000000800 */
[----:B------:R-:W-:-:S07]  /*3e3e0*/  IMAD.WIDE R14, R2, 0x2, R12 ;  /* 0x00000002020e7825 */ /* 0x000fce00078e020c */
[----:B------:R-:W3:Y:S01]  /*3e3f0*/  LDC R19, c[0x0][0x3d8] ;  /* 0x0000f600ff137b82 */ /* 0x000ee20000000800 */
[----:B------:R-:W3:Y:S04]  /*3e400*/  LDG.E.U16 R6, desc[UR10][R14.64] ;  /* 0x0000000a0e067981 */ /* 0x000ee8000c1e1500 */
[----:B----4-:R-:W-:Y:S04]  /*3e410*/  STL [R1+0x2aec], R17 ;  /* 0x002aec1101007387 */ /* 0x010fe80000100800 */
[----:B--2---:R-:W-:Y:S04]  /*3e420*/  STL [R1+0x2adc], R4 ;  /* 0x002adc0401007387 */ /* 0x004fe80000100800 */
[----:B------:R-:W-:Y:S04]  /*3e430*/  STL [R1+0x2ad8], R5 ;  /* 0x002ad80501007387 */ /* 0x000fe80000100800 */
[----:B------:R2:W-:Y:S04]  /*3e440*/  STL [R1+0xae0], R12 ;  /* 0x000ae00c01007387 */ /* 0x0005e80000100800 */
[----:B------:R-:W4:Y:S04]  /*3e450*/  LDL.64 R24, [R1+0xaf0] ;  /* 0x000af00001187983 */ /* 0x000f280000100a00 */
[----:B---3--:R3:W-:Y:S04]  /*3e460*/  STL [R1+0x2ac8], R6 ;  /* 0x002ac80601007387 */ /* 0x0087e80000100800 */
[----:B------:R0:W-:Y:S04]  /*3e470*/  STL [R1+0xac8], R8 ;  /* 0x000ac80801007387 */ /* 0x0001e80000100800 */
[----:B--2---:R-:W2:Y:S01]  /*3e480*/  LDL.64 R12, [R1+0xab0] ;  /* 0x000ab000010c7983 */ /* 0x004ea20000100a00 */
[----:B------:R-:W-:-:S03]  /*3e490*/  IMAD.WIDE R14, R2, 0x2, R8 ;  /* 0x00000002020e7825 */ /* 0x000fc600078e0208 */
[----:B------:R-:W2:Y:S04]  /*3e4a0*/  LDL.64 R26, [R1+0xab8] ;  /* 0x000ab800011a7983 */ /* 0x000ea80000100a00 */
[----:B------:R-:W2:Y:S04]  /*3e4b0*/  LDL.64 R20, [R1+0xab0] ;  /* 0x000ab00001147983 */ /* 0x000ea80000100a00 */
[----:B------:R-:W2:Y:S04]  /*3e4c0*/  LDL.64 R10, [R1+0xaa8] ;  /* 0x000aa800010a7983 */ /* 0x000ea80000100a00 */
[----:B------:R-:W2:Y:S04]  /*3e4d0*/  LDL.64 R4, [R1+0xaa0] ;  /* 0x000aa00001047983 */ /* 0x000ea80000100a00 */
[----:B---3--:R-:W3:Y:S04]  /*3e4e0*/  LDL.64 R6, [R1+0xaa0] ;  /* 0x000aa00001067983 */ /* 0x008ee80000100a00 */
[----:B0-----:R-:W3:Y:S01]  /*3e4f0*/  LDL.64 R8, [R1+0xaa8] ;  /* 0x000aa80001087983 */ /* 0x001ee20000100a00 */
[----:B----4-:R-:W0:Y:S03]  /*3e500*/  LDC R24, c[0x0][0x3d8] ;  /* 0x0000f600ff187b82 */ /* 0x010e260000000800 */
[----:B--2---:R-:W2:Y:S04]  /*3e510*/  LDL.64 R12, [R1+0xac0] ;  /* 0x000ac000010c7983 */ /* 0x004ea80000100a00 */
[----:B------:R-:W4:Y:S04]  /*3e520*/  LDL.64 R26, [R1+0xab8] ;  /* 0x000ab800011a7983 */ /* 0x000f280000100a00 */
[----:B---3--:R-:W3:Y:S04]  /*3e530*/  LDL.64 R8, [R1+0xaf0] ;  /* 0x000af00001087983 */ /* 0x008ee80000100a00 */
[----:B--2---:R-:W2:Y:S01]  /*3e540*/  LDL.64 R12, [R1+0xac0] ;  /* 0x000ac000010c7983 */ /* 0x004ea20000100a00 */
[----:B---3--:R-:W-:Y:S01]  /*3e550*/  MOV R9, R25 ;  /* 0x0000001900097202 */ /* 0x008fe20000000f00 */
[----:B-1----:R-:W-:-:S02]  /*3e560*/  IMAD R8, R16, 0x3ee, R28 ;  /* 0x000003ee10087824 */ /* 0x002fc400078e021c */
[----:B------:R1:W3:Y:S02]  /*3e570*/  LDG.E.U16 R16, desc[UR10][R14.64] ;  /* 0x0000000a0e107981 */ /* 0x0002e4000c1e1500 */
[----:B-1----:R-:W-:-:S04]  /*3e580*/  IMAD.WIDE R14, R2, 0x2, R8 ;  /* 0x00000002020e7825 */ /* 0x002fc800078e0208 */
[--C-:B--2---:R-:W-:Y:S02]  /*3e590*/  IMAD R12, R18, 0x3f6, R28.reuse ;  /* 0x000003f6120c7824 */ /* 0x104fe400078e021c */
[----:B------:R1:W2:Y:S01]  /*3e5a0*/  LDG.E.U16 R18, desc[UR10][R14.64] ;  /* 0x0000000a0e127981 */ /* 0x0002a2000c1e1500 */
[----:B----4-:R-:W-:Y:S02]  /*3e5b0*/  IMAD R26, R19, 0x3f8, R28 ;  /* 0x000003f8131a7824 */ /* 0x010fe400078e021c */
[----:B-1----:R-:W-:Y:S01]  /*3e5c0*/  IMAD.WIDE R14, R2, 0x2, R12 ;  /* 0x00000002020e7825 */ /* 0x002fe200078e020c */
[----:B---3--:R-:W-:Y:S04]  /*3e5d0*/  STL [R1+0x2b04], R16 ;  /* 0x002b041001007387 */ /* 0x008fe80000100800 */
[----:B------:R0:W-:Y:S01]  /*3e5e0*/  STL [R1+0xaf0], R8 ;  /* 0x000af00801007387 */ /* 0x0001e20000100800 */
[----:B------:R-:W-:-:S03]  /*3e5f0*/  MOV R13, R21 ;  /* 0x00000015000d7202 */ /* 0x000fc60000000f00 */
[----:B------:R1:W3:Y:S01]  /*3e600*/  LDG.E.U16 R19, desc[UR10][R14.64] ;  /* 0x0000000a0e137981 */ /* 0x0002e2000c1e1500 */
[----:B------:R-:W-:Y:S02]  /*3e610*/  IMAD.MOV.U32 R9, RZ, RZ, R11 ;  /* 0x000000ffff097224 */ /* 0x000fe400078e000b */
[----:B-1----:R-:W-:-:S04]  /*3e620*/  IMAD.WIDE R14, R2, 0x2, R26 ;  /* 0x00000002020e7825 */ /* 0x002fc800078e021a */
[--C-:B0-----:R-:W-:Y:S01]  /*3e630*/  IMAD R8, R24, 0x3fc, R28.reuse ;  /* 0x000003fc18087824 */ /* 0x101fe200078e021c */
[----:B------:R-:W-:Y:S01]  /*3e640*/  MOV R5, R7 ;  /* 0x0000000700057202 */ /* 0x000fe20000000f00 */
[----:B--2---:R-:W-:Y:S04]  /*3e650*/  STL [R1+0x2a90], R18 ;  /* 0x002a901201007387 */ /* 0x004fe80000100800 */
[----:B------:R0:W-:Y:S02]  /*3e660*/  STL [R1+0xac0], R12 ;  /* 0x000ac00c01007387 */ /* 0x0001e40000100800 */
[----:B0-----:R-:W-:Y:S02]  /*3e670*/  IMAD R12, R22, 0x3fa, R28 ;  /* 0x000003fa160c7824 */ /* 0x001fe400078e021c */
[----:B------:R0:W2:Y:S02]  /*3e680*/  LDG.E.U16 R22, desc[UR10][R14.64] ;  /* 0x0000000a0e167981 */ /* 0x0000a4000c1e1500 */
[----:B0-----:R-:W-:-:S05]  /*3e690*/  IMAD.WIDE R14, R2, 0x2, R12 ;  /* 0x00000002020e7825 */ /* 0x001fca00078e020c */
[----:B------:R0:W4:Y:S02]  /*3e6a0*/  LDG.E.U16 R24, desc[UR10][R14.64] ;  /* 0x0000000a0e187981 */ /* 0x000124000c1e1500 */
[----:B0-----:R-:W-:-:S05]  /*3e6b0*/  IMAD.WIDE R14, R2, 0x2, R8 ;  /* 0x00000002020e7825 */ /* 0x001fca00078e0208 */
[----:B------:R0:W4:Y:S02]  /*3e6c0*/  LDG.E.U16 R25, desc[UR10][R14.64] ;  /* 0x0000000a0e197981 */ /* 0x000124000c1e1500 */
[----:B0-----:R-:W0:Y:S02]  /*3e6d0*/  LDC R14, c[0x0][0x3d8] ;  /* 0x0000f600ff0e7b82 */ /* 0x001e240000000800 */
[----:B0-----:R-:W-:-:S04]  /*3e6e0*/  IMAD R4, R14, 0x3fe, R28 ;  /* 0x000003fe0e047824 */ /* 0x001fc800078e021c */
[----:B------:R-:W-:-:S06]  /*3e6f0*/  IMAD.WIDE R14, R2, 0x2, R4 ;  /* 0x00000002020e7825 */ /* 0x000fcc00078e0204 */
[----:B------:R-:W4:Y:S01]  /*3e700*/  LDG.E.U16 R14, desc[UR10][R14.64] ;  /* 0x0000000a0e0e7981 */ /* 0x000f22000c1e1500 */
[----:B------:R-:W0:Y:S02]  /*3e710*/  S2R R13, SR_TID.X ;  /* 0x00000000000d7919 */ /* 0x000e240000002100 */
[----:B0-----:R-:W-:Y:S02]  /*3e720*/  SHF.R.U32.HI R20, RZ, 0x2, R13 ;  /* 0x00000002ff147819 */ /* 0x001fe4000001160d */
[----:B------:R-:W-:Y:S02]  /*3e730*/  LOP3.LUT R13, R13, 0x1c, RZ, 0xc0, !PT ;  /* 0x0000001c0d0d7812 */ /* 0x000fe400078ec0ff */
[----:B------:R-:W-:Y:S02]  /*3e740*/  SGXT.U32 R20, R20, 0x3 ;  /* 0x000000031414781a */ /* 0x000fe40000000000 */
[----:B------:R-:W-:Y:S02]  /*3e750*/  SHF.L.U32 R13, R13, 0x2, RZ ;  /* 0x000000020d0d7819 */ /* 0x000fe400000006ff */
[----:B------:R-:W-:-:S03]  /*3e760*/  LOP3.LUT R20, R20, 0x8, RZ, 0xfc, !PT ;  /* 0x0000000814147812 */ /* 0x000fc600078efcff */
[----:B------:R-:W0:Y:S01]  /*3e770*/  LDS R3, [R13+UR6] ;  /* 0x000000060d037984 */ /* 0x000e220008000800 */
[----:B------:R-:W-:-:S05]  /*3e780*/  LEA R20, R20, UR6, 0x4 ;  /* 0x0000000614147c11 */ /* 0x000fca000f8e20ff */
[----:B------:R-:W1:Y:S04]  /*3e790*/  LDS R0, [R20] ;  /* 0x0000000014007984 */ /* 0x000e680000000800 */
[----:B---3--:R-:W-:Y:S04]  /*3e7a0*/  STL [R1+0x2af0], R19 ;  /* 0x002af01301007387 */ /* 0x008fe80000100800 */
[----:B------:R-:W-:Y:S04]  /*3e7b0*/  STL [R1+0xab8], R26 ;  /* 0x000ab81a01007387 */ /* 0x000fe80000100800 */
[----:B--2---:R-:W-:Y:S04]  /*3e7c0*/  STL [R1+0x2ae0], R22 ;  /* 0x002ae01601007387 */ /* 0x004fe80000100800 */
[----:B------:R-:W-:Y:S04]  /*3e7d0*/  STL [R1+0xab0], R12 ;  /* 0x000ab00c01007387 */ /* 0x000fe80000100800 */
[----:B----4-:R-:W-:Y:S04]  /*3e7e0*/  STL [R1+0x2ae4], R24 ;  /* 0x002ae41801007387 */ /* 0x010fe80000100800 */
[----:B------:R-:W-:Y:S04]  /*3e7f0*/  STL [R1+0xaa8], R8 ;  /* 0x000aa80801007387 */ /* 0x000fe80000100800 */
[----:B------:R-:W-:Y:S04]  /*3e800*/  STL [R1+0x2ad0], R25 ;  /* 0x002ad01901007387 */ /* 0x000fe80000100800 */
[----:B------:R-:W-:Y:S04]  /*3e810*/  STL [R1+0x2a70], R28 ;  /* 0x002a701c01007387 */ /* 0x000fe80000100800 */
[----:B------:R-:W-:Y:S04]  /*3e820*/  STL [R1+0x2a6c], R29 ;  /* 0x002a6c1d01007387 */ /* 0x000fe80000100800 */
[----:B------:R-:W-:Y:S04]  /*3e830*/  STL [R1+0xaa0], R4 ;  /* 0x000aa00401007387 */ /* 0x000fe80000100800 */
[----:B------:R2:W-:Y:S04]  /*3e840*/  STL [R1+0x2a74], R2 ;  /* 0x002a740201007387 */ /* 0x0005e80000100800 */
[----:B------:R-:W-:Y:S04]  /*3e850*/  STL [R1+0x2a94], R14 ;  /* 0x002a940e01007387 */ /* 0x000fe80000100800 */
[----:B--2---:R-:W2:Y:S04]  /*3e860*/  LDL.LU R2, [R1+0xa68] ;  /* 0x000a680001027983 */ /* 0x004ea80000300800 */
[----:B0-----:R0:W-:Y:S04]  /*3e870*/  STL [R1+0x478], R3 ;  /* 0x0004780301007387 */ /* 0x0011e80000100800 */
[----:B------:R-:W3:Y:S04]  /*3e880*/  LDL.LU R29, [R1+0x84] ;  /* 0x00008400011d7983 */ /* 0x000ee80000300800 */
[----:B-1----:R1:W-:Y:S04]  /*3e890*/  STL [R1+0x47c], R0 ;  /* 0x00047c0001007387 */ /* 0x0023e80000100800 */
        /* <DEDUP_REMOVED lines=15> */
[----:B0-----:R-:W2:Y:S04]  /*3e990*/  LDL.LU R3, [R1+0x84c] ;  /* 0x00084c0001037983 */ /* 0x001ea80000300800 */
[----:B------:R-:W2:Y:S04]  /*3e9a0*/  LDL.LU R7, [R1+0x82c] ;  /* 0x00082c0001077983 */ /* 0x000ea80000300800 */
[----:B------:R-:W2:Y:S04]  /*3e9b0*/  LDL.LU R8, [R1+0x80c] ;  /* 0x00080c0001087983 */ /* 0x000ea80000300800 */
[----:B------:R-:W2:Y:S01]  /*3e9c0*/  LDL.LU R9, [R1+0x7ec] ;  /* 0x0007ec0001097983 */ /* 0x000ea20000300800 */
[----:B------:R-:W0:Y:S03]  /*3e9d0*/  S2R R20, SR_TID.X ;  /* 0x0000000000147919 */ /* 0x000e260000002100 */
[----:B------:R-:W3:Y:S04]  /*3e9e0*/  LDL.LU R10, [R1+0x5dc] ;  /* 0x0005dc00010a7983 */ /* 0x000ee80000300800 */
[----:B------:R-:W3:Y:S04]  /*3e9f0*/  LDL.LU R11, [R1+0x5bc] ;  /* 0x0005bc00010b7983 */ /* 0x000ee80000300800 */
[----:B-1----:R-:W3:Y:S04]  /*3ea00*/  LDL.LU R0, [R1+0x59c] ;  /* 0x00059c0001007983 */ /* 0x002ee80000300800 */
[----:B------:R-:W3:Y:S04]  /*3ea10*/  LDL.LU R12, [R1+0x534] ;  /* 0x00053400010c7983 */ /* 0x000ee80000300800 */
[----:B------:R-:W3:Y:S01]  /*3ea20*/  LDL.LU R13, [R1+0x4e8] ;  /* 0x0004e800010d7983 */ /* 0x000ee20000300800 */
[----:B0-----:R-:W-:-:S04]  /*3ea30*/  SHF.R.U32.HI R15, RZ, 0x2, R20 ;  /* 0x00000002ff0f7819 */ /* 0x001fc80000011614 */
[----:B------:R-:W-:-:S04]  /*3ea40*/  SGXT.U32 R15, R15, 0x3 ;  /* 0x000000030f0f781a */ /* 0x000fc80000000000 */
[----:B------:R-:W-:-:S04]  /*3ea50*/  LOP3.LUT R15, R15, 0x10, RZ, 0xfc, !PT ;  /* 0x000000100f0f7812 */ /* 0x000fc800078efcff */
[----:B------:R-:W-:-:S06]  /*3ea60*/  LEA R15, R15, UR6, 0x4 ;  /* 0x000000060f0f7c11 */ /* 0x000fcc000f8e20ff */
[----:B------:R-:W0:Y:S01]  /*3ea70*/  LDS R15, [R15] ;  /* 0x000000000f0f7984 */ /* 0x000e220000000800 */
[----:B------:R-:W-:-:S03]  /*3ea80*/  SHF.R.U32.HI R14, RZ, 0x2, R20 ;  /* 0x00000002ff0e7819 */ /* 0x000fc60000011614 */
[----:B------:R-:W3:Y:S01]  /*3ea90*/  LDL.LU R20, [R1+0x4b0] ;  /* 0x0004b00001147983 */ /* 0x000ee20000300800 */
[----:B------:R-:W-:-:S04]  /*3eaa0*/  SGXT.U32 R14, R14, 0x3 ;  /* 0x000000030e0e781a */ /* 0x000fc80000000000 */
[----:B------:R-:W-:-:S04]  /*3eab0*/  LOP3.LUT R14, R14, 0x18, RZ, 0xfc, !PT ;  /* 0x000000180e0e7812 */ /* 0x000fc800078efcff */
[----:B------:R-:W-:-:S06]  /*3eac0*/  LEA R14, R14, UR6, 0x4 ;  /* 0x000000060e0e7c11 */ /* 0x000fcc000f8e20ff */
[----:B------:R-:W1:Y:S01]  /*3ead0*/  LDS R14, [R14] ;  /* 0x000000000e0e7984 */ /* 0x000e620000000800 */
[----:B------:R-:W-:Y:S06]  /*3eae0*/  BAR.SYNC.DEFER_BLOCKING 0x0 ;  /* 0x0000000000007b1d */ /* 0x000fec0000010000 */
[----:B0-----:R0:W-:Y:S02]  /*3eaf0*/  STL [R1+0x470], R15 ;  /* 0x0004700f01007387 */ /* 0x0011e40000100800 */
[----:B0-----:R-:W0:Y:S02]  /*3eb00*/  S2R R15, SR_TID.X ;  /* 0x00000000000f7919 */ /* 0x001e240000002100 */
[----:B-1----:R-:W-:Y:S01]  /*3eb10*/  STL [R1+0x474], R14 ;  /* 0x0004740e01007387 */ /* 0x002fe20000100800 */
[----:B0-----:R-:W-:-:S04]  /*3eb20*/  LOP3.LUT R15, R15, 0x7f, RZ, 0xc0, !PT ;  /* 0x0000007f0f0f7812 */ /* 0x001fc800078ec0ff */
[----:B------:R-:W-:-:S05]  /*3eb30*/  SHF.L.U32 R15, R15, 0x1, RZ ;  /* 0x000000010f0f7819 */ /* 0x000fca00000006ff */
[----:B--2---:R0:W-:Y:S04]  /*3eb40*/  STS.U16 [R15+UR6+0xa000], R9 ;  /* 0x00a000090f007988 */ /* 0x0041e80008000406 */
        /* <DEDUP_REMOVED lines=9> */
[----:B------:R-:W-:Y:S04]  /*3ebe0*/  STS.U16 [R15+UR6+0xd000], R20 ;  /* 0x00d000140f007988 */ /* 0x000fe80008000406 */
[----:B------:R-:W-:Y:S04]  /*3ebf0*/  STS.U16 [R15+UR6], R2 ;  /* 0x000000020f007988 */ /* 0x000fe80008000406 */
[----:B------:R-:W-:Y:S04]  /*3ec00*/  STS.U16 [R15+UR6+0x800], R29 ;  /* 0x0008001d0f007988 */ /* 0x000fe80008000406 */
[----:B----4-:R-:W-:Y:S04]  /*3ec10*/  STS.U16 [R15+UR6+0x1000], R28 ;  /* 0x0010001c0f007988 */ /* 0x010fe80008000406 */
[----:B------:R-:W-:Y:S04]  /*3ec20*/  STS.U16 [R15+UR6+0x1800], R25 ;  /* 0x001800190f007988 */ /* 0x000fe80008000406 */
[----:B------:R-:W-:Y:S04]  /*3ec30*/  STS.U16 [R15+UR6+0x2000], R24 ;  /* 0x002000180f007988 */ /* 0x000fe80008000406 */
        /* <DEDUP_REMOVED lines=21> */
[----:B------:R0:W-:Y:S04]  /*3ed90*/  STS.U16 [R15+UR6+0x5000], R5 ;  /* 0x005000050f007988 */ /* 0x0001e80008000406 */
[----:B------:R0:W-:Y:S04]  /*3eda0*/  STS.U16 [R15+UR6+0x5800], R4 ;  /* 0x005800040f007988 */ /* 0x0001e80008000406 */
[----:B------:R1:W-:Y:S04]  /*3edb0*/  STS.U16 [R15+UR6+0x6000], R17 ;  /* 0x006000110f007988 */ /* 0x0003e80008000406 */
[----:B------:R1:W-:Y:S04]  /*3edc0*/  STS.U16 [R15+UR6+0x6800], R21 ;  /* 0x006800150f007988 */ /* 0x0003e80008000406 */
[----:B0-----:R-:W3:Y:S04]  /*3edd0*/  LDL.LU R16, [R1+0x114] ;  /* 0x0001140001107983 */ /* 0x001ee80000300800 */
[----:B-1----:R-:W3:Y:S04]  /*3ede0*/  LDL.LU R6, [R1+0xf0] ;  /* 0x0000f00001067983 */ /* 0x002ee80000300800 */
        /* <DEDUP_REMOVED lines=17> */
[----:B0-----:R-:W3:Y:S04]  /*3ef00*/  LDL.LU R0, [R1] ;  /* 0x0000000001007983 */ /* 0x001ee80000300800 */
        /* <DEDUP_REMOVED lines=62> */
[----:B----4-:R-:W-:Y:S04]  /*3f2f0*/  STS.U16 [R15+UR6+0x1e800], R11 ;  /* 0x01e8000b0f007988 */ /* 0x010fe80008000406 */
[----:B--2---:R0:W-:Y:S04]  /*3f300*/  STS.U16 [R15+UR6+0x1d000], R20 ;  /* 0x01d000140f007988 */ /* 0x0041e80008000406 */
[----:B------:R1:W-:Y:S04]  /*3f310*/  STS.U16 [R15+UR6+0x1d800], R13 ;  /* 0x01d8000d0f007988 */ /* 0x0003e80008000406 */
[----:B------:R2:W-:Y:S04]  /*3f320*/  STS.U16 [R15+UR6+0x1e000], R12 ;  /* 0x01e0000c0f007988 */ /* 0x0005e80008000406 */
[----:B0-----:R-:W4:Y:S04]  /*3f330*/  LDL.LU R20, [R1+0x9b0] ;  /* 0x0009b00001147983 */ /* 0x001f280000300800 */
[----:B-1----:R-:W4:Y:S04]  /*3f340*/  LDL.LU R13, [R1+0xa30] ;  /* 0x000a3000010d7983 */ /* 0x002f280000300800 */
[----:B--2---:R-:W2:Y:S04]  /*3f350*/  LDL.LU R12, [R1+0xa4c] ;  /* 0x000a4c00010c7983 */ /* 0x004ea80000300800 */
[----:B------:R-:W2:Y:S04]  /*3f360*/  LDL.LU R11, [R1+0xa64] ;  /* 0x000a6400010b7983 */ /* 0x000ea80000300800 */
[----:B------:R0:W-:Y:S04]  /*3f370*/  STS.U16 [R15+UR6+0x1f800], R9 ;  /* 0x01f800090f007988 */ /* 0x0001e80008000406 */
[----:B---3--:R-:W-:Y:S01]  /*3f380*/  STS.U16 [R15+UR6+0x1f000], R10 ;  /* 0x01f0000a0f007988 */ /* 0x008fe20008000406 */
[----:B0-----:R-:W-:-:S05]  /*3f390*/  LOP3.LUT R9, R15, 0x10, RZ, 0x3c, !PT ;  /* 0x000000100f097812 */ /* 0x001fca00078e3cff */
[----:B------:R0:W-:Y:S04]  /*3f3a0*/  STS.U16 [R9+UR6+0x1900], R4 ;  /* 0x0019000409007988 */ /* 0x0001e80008000406 */
[----:B------:R1:W-:Y:S04]  /*3f3b0*/  STS.U16 [R9+UR6+0x2100], R21 ;  /* 0x0021001509007988 */ /* 0x0003e80008000406 */
[----:B0-----:R-:W3:Y:S04]  /*3f3c0*/  LDL.LU R4, [R1+0x4a4] ;  /* 0x0004a40001047983 */ /* 0x001ee80000300800 */
[----:B-1----:R-:W3:Y:S04]  /*3f3d0*/  LDL.LU R21, [R1+0x480] ;  /* 0x0004800001157983 */ /* 0x002ee80000300800 */
[----:B------:R0:W-:Y:S04]  /*3f3e0*/  STS.U16 [R9+UR6+0x2900], R27 ;  /* 0x0029001b09007988 */ /* 0x0001e80008000406 */
[----:B0-----:R-:W3:Y:S04]  /*3f3f0*/  LDL.LU R27, [R1+0x420] ;  /* 0x00042000011b7983 */ /* 0x001ee80000300800 */
        /* <DEDUP_REMOVED lines=8> */
[----:B------:R0:W-:Y:S04]  /*3f480*/  STS.U16 [R9+UR6+0x9900], R17 ;  /* 0x0099001109007988 */ /* 0x0001e80008000406 */
[----:B------:R-:W3:Y:S04]  /*3f490*/  LDL.LU R15, [R1+0x380] ;  /* 0x00038000010f7983 */ /* 0x000ee80000300800 */
[----:B------:R1:W-:Y:S04]  /*3f4a0*/  STS.U16 [R9+UR6+0xa100], R23 ;  /* 0x00a1001709007988 */ /* 0x0003e80008000406 */
[----:B------:R1:W-:Y:S04]  /*3f4b0*/  STS.U16 [R9+UR6+0xa900], R26 ;  /* 0x00a9001a09007988 */ /* 0x0003e80008000406 */
[----:B0-----:R-:W3:Y:S04]  /*3f4c0*/  LDL.LU R17, [R1+0x360] ;  /* 0x0003600001117983 */ /* 0x001ee80000300800 */
[----:B-1----:R-:W3:Y:S04]  /*3f4d0*/  LDL.LU R23, [R1+0x340] ;  /* 0x0003400001177983 */ /* 0x002ee80000300800 */
        /* <DEDUP_REMOVED lines=22> */
[----:B------:R-:W2:Y:S04]  /*3f640*/  LDL.LU R14, [R1+0x254] ;  /* 0x00025400010e7983 */ /* 0x000ea80000300800 */
[----:B------:R-:W2:Y:S04]  /*3f650*/  LDL.LU R2, [R1+0x220] ;  /* 0x0002200001027983 */ /* 0x000ea80000300800 */
[----:B------:R-:W2:Y:S04]  /*3f660*/  LDL.LU R29, [R1+0x21c] ;  /* 0x00021c00011d7983 */ /* 0x000ea80000300800 */
[----:B------:R-:W2:Y:S04]  /*3f670*/  LDL.LU R28, [R1+0x1fc] ;  /* 0x0001fc00011c7983 */ /* 0x000ea80000300800 */
[----:B------:R-:W2:Y:S04]  /*3f680*/  LDL.LU R25, [R1+0x1d8] ;  /* 0x0001d80001197983 */ /* 0x000ea80000300800 */
[----:B------:R-:W4:Y:S04]  /*3f690*/  LDL.LU R24, [R1+0x19c] ;  /* 0x00019c0001187983 */ /* 0x000f280000300800 */
[----:B------:R-:W4:Y:S04]  /*3f6a0*/  LDL.LU R22, [R1+0x188] ;  /* 0x0001880001167983 */ /* 0x000f280000300800 */
[----:B------:R-:W4:Y:S04]  /*3f6b0*/  LDL.LU R19, [R1+0x154] ;  /* 0x0001540001137983 */ /* 0x000f280000300800 */
[----:B------:R-:W4:Y:S04]  /*3f6c0*/  LDL.LU R18, [R1+0x150] ;  /* 0x0001500001127983 */ /* 0x000f280000300800 */
[----:B------:R-:W4:Y:S04]  /*3f6d0*/  LDL.LU R16, [R1+0x144] ;  /* 0x0001440001107983 */ /* 0x000f280000300800 */
[----:B------:R-:W4:Y:S04]  /*3f6e0*/  LDL.LU R6, [R1+0x130] ;  /* 0x0001300001067983 */ /* 0x000f280000300800 */
[----:B------:R-:W4:Y:S04]  /*3f6f0*/  LDL.LU R5, [R1+0x118] ;  /* 0x0001180001057983 */ /* 0x000f280000300800 */
[----:B---3--:R0:W-:Y:S04]  /*3f700*/  STS.U16 [R9+UR6+0xd100], R4 ;  /* 0x00d1000409007988 */ /* 0x0081e80008000406 */
        /* <DEDUP_REMOVED lines=14> */
[----:B------:R1:W-:Y:S04]  /*3f7f0*/  STS.U16 [R9+UR6+0x11900], R23 ;  /* 0x0119001709007988 */ /* 0x0003e80008000406 */
[----:B------:R1:W-:Y:S04]  /*3f800*/  STS.U16 [R9+UR6+0x12100], R26 ;  /* 0x0121001a09007988 */ /* 0x0003e80008000406 */
[----:B0-----:R-:W3:Y:S04]  /*3f810*/  LDL.LU R17, [R1+0x9c] ;  /* 0x00009c0001117983 */ /* 0x001ee80000300800 */
[----:B-1----:R-:W3:Y:S04]  /*3f820*/  LDL.LU R23, [R1+0x68] ;  /* 0x0000680001177983 */ /* 0x002ee80000300800 */
[----:B------:R-:W3:Y:S04]  /*3f830*/  LDL.LU R26, [R1+0x40] ;  /* 0x00004000011a7983 */ /* 0x000ee80000300800 */
[----:B--2---:R0:W-:Y:S04]  /*3f840*/  STS.U16 [R9+UR6+0x17100], R25 ;  /* 0x0171001909007988 */ /* 0x0041e80008000406 */
[----:B----4-:R1:W-:Y:S04]  /*3f850*/  STS.U16 [R9+UR6+0x17900], R24 ;  /* 0x0179001809007988 */ /* 0x0103e80008000406 */
[----:B------:R2:W-:Y:S04]  /*3f860*/  STS.U16 [R9+UR6+0x18100], R22 ;  /* 0x0181001609007988 */ /* 0x0005e80008000406 */
[----:B------:R4:W-:Y:S04]  /*3f870*/  STS.U16 [R9+UR6+0x18900], R19 ;  /* 0x0189001309007988 */ /* 0x0009e80008000406 */
[----:B------:R1:W-:Y:S04]  /*3f880*/  STS.U16 [R9+UR6+0x19100], R18 ;  /* 0x0191001209007988 */ /* 0x0003e80008000406 */
[----:B------:R2:W-:Y:S04]  /*3f890*/  STS.U16 [R9+UR6+0x19900], R16 ;  /* 0x0199001009007988 */ /* 0x0005e80008000406 */
[----:B0-----:R-:W3:Y:S04]  /*3f8a0*/  LDL.LU R25, [R1+0x8c] ;  /* 0x00008c0001197983 */ /* 0x001ee80000300800 */
[----:B-1----:R-:W3:Y:S04]  /*3f8b0*/  LDL.LU R24, [R1+0xa5c] ;  /* 0x000a5c0001187983 */ /* 0x002ee80000300800 */
[----:B--2---:R-:W2:Y:S04]  /*3f8c0*/  LDL.LU R22, [R1+0xa40] ;  /* 0x000a400001167983 */ /* 0x004ea80000300800 */
[----:B----4-:R-:W4:Y:S04]  /*3f8d0*/  LDL.LU R19, [R1+0xa24] ;  /* 0x000a240001137983 */ /* 0x010f280000300800 */
[----:B------:R-:W2:Y:S04]  /*3f8e0*/  LDL.LU R18, [R1+0xa04] ;  /* 0x000a040001127983 */ /* 0x000ea80000300800 */
[----:B------:R-:W2:Y:S04]  /*3f8f0*/  LDL.LU R16, [R1+0x9e4] ;  /* 0x0009e40001107983 */ /* 0x000ea80000300800 */
[----:B---3--:R0:W-:Y:S04]  /*3f900*/  STS.U16 [R9+UR6+0x1b900], R21 ;  /* 0x01b9001509007988 */ /* 0x0081e80008000406 */
[----:B0-----:R-:W3:Y:S04]  /*3f910*/  LDL.LU R21, [R1+0x9c4] ;  /* 0x0009c40001157983 */ /* 0x001ee80000300800 */
[----:B------:R0:W-:Y:S04]  /*3f920*/  STS.U16 [R9+UR6+0x1c100], R27 ;  /* 0x01c1001b09007988 */ /* 0x0001e80008000406 */
[----:B0-----:R-:W4:Y:S04]  /*3f930*/  LDL.LU R27, [R1+0x994] ;  /* 0x00099400011b7983 */ /* 0x001f280000300800 */
[----:B------:R0:W-:Y:S04]  /*3f940*/  STS.U16 [R9+UR6+0x1e100], R0 ;  /* 0x01e1000009007988 */ /* 0x0001e80008000406 */
[----:B------:R1:W-:Y:S01]  /*3f950*/  STS.U16 [R9+UR6+0x10900], R15 ;  /* 0x0109000f09007988 */ /* 0x0003e20008000406 */
[----:B0-----:R-:W0:Y:S01]  /*3f960*/  S2R R0, SR_TID.X ;  /* 0x0000000000007919 */ /* 0x001e220000002100 */
[----:B-1----:R-:W1:Y:S02]  /*3f970*/  S2R R15, SR_TID.X ;  /* 0x00000000000f7919 */ /* 0x002e640000002100 */
[----:B------:R-:W-:Y:S04]  /*3f980*/  STS.U16 [R9+UR6+0x13100], R11 ;  /* 0x0131000b09007988 */ /* 0x000fe80008000406 */
[----:B------:R-:W-:Y:S04]  /*3f990*/  STS.U16 [R9+UR6+0x14100], R13 ;  /* 0x0141000d09007988 */ /* 0x000fe80008000406 */
[----:B------:R-:W-:Y:S04]  /*3f9a0*/  STS.U16 [R9+UR6+0x14900], R20 ;  /* 0x0149001409007988 */ /* 0x000fe80008000406 */
[----:B------:R-:W-:Y:S04]  /*3f9b0*/  STS.U16 [R9+UR6+0x1e900], R8 ;  /* 0x01e9000809007988 */ /* 0x000fe80008000406 */
[----:B------:R-:W-:Y:S04]  /*3f9c0*/  STS.U16 [R9+UR6+0x1f100], R7 ;  /* 0x01f1000709007988 */ /* 0x000fe80008000406 */
[----:B------:R-:W-:Y:S04]  /*3f9d0*/  STS.U16 [R9+UR6+0x1f900], R3 ;  /* 0x01f9000309007988 */ /* 0x000fe80008000406 */
[----:B------:R0:W-:Y:S04]  /*3f9e0*/  STS.U16 [R9+UR6+0x1a100], R6 ;  /* 0x01a1000609007988 */ /* 0x0001e80008000406 */
[----:B------:R0:W-:Y:S04]  /*3f9f0*/  STS.U16 [R9+UR6+0x1a900], R5 ;  /* 0x01a9000509007988 */ /* 0x0001e80008000406 */
[----:B------:R0:W-:Y:S04]  /*3fa00*/  STS.U16 [R9+UR6+0x1b100], R4 ;  /* 0x01b1000409007988 */ /* 0x0001e80008000406 */
[----:B------:R0:W-:Y:S04]  /*3fa10*/  STS.U16 [R9+UR6+0x1c900], R17 ;  /* 0x01c9001109007988 */ /* 0x0001e80008000406 */
[----:B------:R1:W-:Y:S04]  /*3fa20*/  STS.U16 [R9+UR6+0x1d100], R23 ;  /* 0x01d1001709007988 */ /* 0x0003e80008000406 */
[----:B------:R1:W-:Y:S04]  /*3fa30*/  STS.U16 [R9+UR6+0x1d900], R26 ;  /* 0x01d9001a09007988 */ /* 0x0003e80008000406 */
[----:B0-----:R-:W4:Y:S04]  /*3fa40*/  LDL.LU R6, [R1+0x974] ;  /* 0x0009740001067983 */ /* 0x001f280000300800 */
[----:B------:R-:W4:Y:S04]  /*3fa50*/  LDL.LU R5, [R1+0x954] ;  /* 0x0009540001057983 */ /* 0x000f280000300800 */
[----:B------:R-:W4:Y:S04]  /*3fa60*/  LDL.LU R4, [R1+0x934] ;  /* 0x0009340001047983 */ /* 0x000f280000300800 */
[----:B------:R-:W4:Y:S04]  /*3fa70*/  LDL.LU R17, [R1+0x914] ;  /* 0x0009140001117983 */ /* 0x000f280000300800 */
[----:B-1----:R-:W4:Y:S04]  /*3fa80*/  LDL.LU R23, [R1+0x8f4] ;  /* 0x0008f40001177983 */ /* 0x002f280000300800 */
[----:B------:R-:W-:Y:S04]  /*3fa90*/  STS.U16 [R9+UR6+0x12900], R10 ;  /* 0x0129000a09007988 */ /* 0x000fe80008000406 */
[----:B------:R-:W-:Y:S04]  /*3faa0*/  STS.U16 [R9+UR6+0x13900], R12 ;  /* 0x0139000c09007988 */ /* 0x000fe80008000406 */
[----:B------:R-:W-:Y:S04]  /*3fab0*/  STS.U16 [R9+UR6+0x15100], R14 ;  /* 0x0151000e09007988 */ /* 0x000fe80008000406 */
[----:B------:R-:W-:Y:S04]  /*3fac0*/  STS.U16 [R9+UR6+0x15900], R2 ;  /* 0x0159000209007988 */ /* 0x000fe80008000406 */
[----:B------:R-:W-:Y:S04]  /*3fad0*/  STS.U16 [R9+UR6+0x16100], R29 ;  /* 0x0161001d09007988 */ /* 0x000fe80008000406 */
[----:B------:R-:W-:Y:S04]  /*3fae0*/  STS.U16 [R9+UR6+0x16900], R28 ;  /* 0x0169001c09007988 */ /* 0x000fe80008000406 */
[----:B------:R-:W4:Y:S01]  /*3faf0*/  LDL.LU R26, [R1+0x8d4] ;  /* 0x0008d400011a7983 */ /* 0x000f220000300800 */
[----:B------:R-:W-:-:S02]  /*3fb00*/  LOP3.LUT R11, R0, 0x7, RZ, 0xc0, !PT ;  /* 0x00000007000b7812 */ /* 0x000fc400078ec0ff */
[----:B------:R-:W-:Y:S02]  /*3fb10*/  LOP3.LUT R15, R15, 0x7f, RZ, 0xc0, !PT ;  /* 0x0000007f0f0f7812 */ /* 0x000fe400078ec0ff */
[C---:B------:R-:W-:Y:S02]  /*3fb20*/  SHF.L.U32 R13, R0.reuse, 0x1, RZ ;  /* 0x00000001000d7819 */ /* 0x040fe400000006ff */
[----:B------:R-:W-:Y:S02]  /*3fb30*/  LOP3.LUT R8, R0, 0x60, RZ, 0xc0, !PT ;  /* 0x0000006000087812 */ /* 0x000fe400078ec0ff */
[----:B------:R-:W-:Y:S01]  /*3fb40*/  SHF.L.U32 R20, R11, 0x4, RZ ;  /* 0x000000040b147819 */ /* 0x000fe200000006ff */
[----:B------:R-:W-:Y:S01]  /*3fb50*/  IMAD.SHL.U32 R15, R15, 0x2, RZ ;  /* 0x000000020f0f7824 */ /* 0x000fe200078e00ff */
[----:B------:R-:W-:Y:S02]  /*3fb60*/  LEA R3, R11, R8, 0x2 ;  /* 0x000000080b037211 */ /* 0x000fe400078e10ff */
[----:B------:R-:W-:-:S05]  /*3fb70*/  LOP3.LUT R7, R20, 0x30, R13, 0x78, !PT ;  /* 0x0000003014077812 */ /* 0x000fca00078e780d */
[----:B------:R-:W-:Y:S01]  /*3fb80*/  IMAD.U32 R3, R3, 0x40, R7 ;  /* 0x0000004003037824 */ /* 0x000fe200078e0007 */
[----:B------:R-:W-:-:S04]  /*3fb90*/  LOP3.LUT R7, R15, 0x20, RZ, 0x3c, !PT ;  /* 0x000000200f077812 */ /* 0x000fc800078e3cff */
[----:B------:R-:W-:Y:S04]  /*3fba0*/  STL [R1+0x2a78], R3 ;  /* 0x002a780301007387 */ /* 0x000fe80000100800 */
[----:B--2---:R0:W-:Y:S04]  /*3fbb0*/  STS.U16 [R7+UR6+0x2a00], R16 ;  /* 0x002a001007007988 */ /* 0x0041e80008000406 */
[----:B0-----:R-:W2:Y:S04]  /*3fbc0*/  LDL.LU R16, [R1+0x8b4] ;  /* 0x0008b40001107983 */ /* 0x001ea80000300800 */
[----:B---3--:R0:W-:Y:S04]  /*3fbd0*/  STS.U16 [R7+UR6+0x3200], R21 ;  /* 0x0032001507007988 */ /* 0x0081e80008000406 */
[----:B0-----:R-:W3:Y:S04]  /*3fbe0*/  LDL.LU R21, [R1+0x894] ;  /* 0x0008940001157983 */ /* 0x001ee80000300800 */
        /* <DEDUP_REMOVED lines=14> */
[----:B-1----:R-:W4:Y:S04]  /*3fcd0*/  LDL.LU R27, [R1+0x464] ;  /* 0x00046400011b7983 */ /* 0x002f280000300800 */
[----:B------:R0:W-:Y:S04]  /*3fce0*/  STS.U16 [R7+UR6+0xa00], R24 ;  /* 0x000a001807007988 */ /* 0x0001e80008000406 */
[----:B------:R1:W-:Y:S04]  /*3fcf0*/  STS.U16 [R7+UR6+0x1200], R22 ;  /* 0x0012001607007988 */ /* 0x0003e80008000406 */
[----:B------:R1:W-:Y:S04]  /*3fd00*/  STS.U16 [R7+UR6+0x1a00], R19 ;  /* 0x001a001307007988 */ /* 0x0003e80008000406 */
[----:B------:R1:W-:Y:S04]  /*3fd10*/  STS.U16 [R7+UR6+0x2200], R18 ;  /* 0x0022001207007988 */ /* 0x0003e80008000406 */
[----:B0-----:R-:W4:Y:S04]  /*3fd20*/  LDL.LU R24, [R1+0x414] ;  /* 0x0004140001187983 */ /* 0x001f280000300800 */
[----:B-1----:R-:W4:Y:S04]  /*3fd30*/  LDL.LU R22, [R1+0x3f4] ;  /* 0x0003f40001167983 */ /* 0x002f280000300800 */
[----:B------:R-:W4:Y:S04]  /*3fd40*/  LDL.LU R19, [R1+0x3d4] ;  /* 0x0003d40001137983 */ /* 0x000f280000300800 */
[----:B------:R0:W-:Y:S04]  /*3fd50*/  STS.U16 [R7+UR6+0x4200], R6 ;  /* 0x0042000607007988 */ /* 0x0001e80008000406 */
[----:B------:R-:W4:Y:S04]  /*3fd60*/  LDL.LU R18, [R1+0x3b4] ;  /* 0x0003b40001127983 */ /* 0x000f280000300800 */
[----:B------:R1:W-:Y:S04]  /*3fd70*/  STS.U16 [R7+UR6+0x4a00], R5 ;  /* 0x004a000507007988 */ /* 0x0003e80008000406 */
[----:B------:R0:W-:Y:S04]  /*3fd80*/  STS.U16 [R7+UR6+0x5200], R4 ;  /* 0x0052000407007988 */ /* 0x0001e80008000406 */
[----:B------:R0:W-:Y:S04]  /*3fd90*/  STS.U16 [R7+UR6+0x5a00], R17 ;  /* 0x005a001107007988 */ /* 0x0001e80008000406 */
[----:B------:R0:W-:Y:S04]  /*3fda0*/  STS.U16 [R7+UR6+0x6200], R23 ;  /* 0x0062001707007988 */ /* 0x0001e80008000406 */
[----:B------:R1:W-:Y:S04]  /*3fdb0*/  STS.U16 [R7+UR6+0x6a00], R26 ;  /* 0x006a001a07007988 */ /* 0x0003e80008000406 */
[----:B0-----:R-:W4:Y:S04]  /*3fdc0*/  LDL.LU R6, [R1+0x394] ;  /* 0x0003940001067983 */ /* 0x001f280000300800 */
[----:B-1----:R-:W4:Y:S04]  /*3fdd0*/  LDL.LU R5, [R1+0x374] ;  /* 0x0003740001057983 */ /* 0x002f280000300800 */
[----:B------:R-:W4:Y:S04]  /*3fde0*/  LDL.LU R4, [R1+0x354] ;  /* 0x0003540001047983 */ /* 0x000f280000300800 */
[----:B------:R-:W4:Y:S04]  /*3fdf0*/  LDL.LU R17, [R1+0x334] ;  /* 0x0003340001117983 */ /* 0x000f280000300800 */
[----:B------:R-:W4:Y:S04]  /*3fe00*/  LDL.LU R23, [R1+0x308] ;  /* 0x0003080001177983 */ /* 0x000f280000300800 */
[----:B------:R-:W4:Y:S04]  /*3fe10*/  LDL.LU R26, [R1+0x2e8] ;  /* 0x0002e800011a7983 */ /* 0x000f280000300800 */
[----:B--2---:R0:W-:Y:S04]  /*3fe20*/  STS.U16 [R7+UR6+0x7200], R16 ;  /* 0x0072001007007988 */ /* 0x0041e80008000406 */
[----:B0-----:R-:W2:Y:S04]  /*3fe30*/  LDL.LU R16, [R1+0x2b04] ;  /* 0x002b040001107983 */ /* 0x001ea80000300800 */
[----:B---3--:R0:W-:Y:S04]  /*3fe40*/  STS.U16 [R7+UR6+0x7a00], R21 ;  /* 0x007a001507007988 */ /* 0x0081e80008000406 */
[----:B------:R-:W-:Y:S04]  /*3fe50*/  STS.U16 [R7+UR6+0x8a00], R3 ;  /* 0x008a000307007988 */ /* 0x000fe80008000406 */
[----:B------:R-:W-:Y:S04]  /*3fe60*/  STS.U16 [R7+UR6+0x9200], R13 ;  /* 0x0092000d07007988 */ /* 0x000fe80008000406 */
[----:B------:R-:W-:Y:S04]  /*3fe70*/  STS.U16 [R7+UR6+0x9a00], R11 ;  /* 0x009a000b07007988 */ /* 0x000fe80008000406 */
[----:B------:R-:W-:Y:S04]  /*3fe80*/  STS.U16 [R7+UR6+0xa200], R9 ;  /* 0x00a2000907007988 */ /* 0x000fe80008000406 */
[----:B0-----:R-:W3:Y:S04]  /*3fe90*/  LDL.LU R21, [R1+0x2b00] ;  /* 0x002b000001157983 */ /* 0x001ee80000300800 */
[----:B----4-:R0:W-:Y:S04]  /*3fea0*/  STS.U16 [R7+UR6+0xe200], R27 ;  /* 0x00e2001b07007988 */ /* 0x0101e80008000406 */
[----:B0-----:R-:W4:Y:S04]  /*3feb0*/  LDL.LU R27, [R1+0x2c8] ;  /* 0x0002c800011b7983 */ /* 0x001f280000300800 */
[----:B------:R-:W2:Y:S04]  /*3fec0*/  LDL.LU R3, [R1+0x2a8] ;  /* 0x0002a80001037983 */ /* 0x000ea80000300800 */
[----:B------:R-:W2:Y:S04]  /*3fed0*/  LDL.LU R13, [R1+0x288] ;  /* 0x00028800010d7983 */ /* 0x000ea80000300800 */
[----:B------:R-:W3:Y:S04]  /*3fee0*/  LDL.LU R11, [R1+0x268] ;  /* 0x00026800010b7983 */ /* 0x000ee80000300800 */
[----:B------:R-:W3:Y:S04]  /*3fef0*/  LDL.LU R9, [R1+0x23c] ;  /* 0x00023c0001097983 */ /* 0x000ee80000300800 */
[----:B------:R0:W-:Y:S02]  /*3ff00*/  STS.U16 [R7+UR6+0x8200], R15 ;  /* 0x0082000f07007988 */ /* 0x0001e40008000406 */
[----:B0-----:R-:W0:Y:S02]  /*3ff10*/  S2R R15, SR_TID.X ;  /* 0x00000000000f7919 */ /* 0x001e240000002100 */
[----:B------:R1:W-:Y:S04]  /*3ff20*/  STS.U16 [R7+UR6+0xaa00], R10 ;  /* 0x00aa000a07007988 */ /* 0x0003e80008000406 */
[----:B------:R1:W-:Y:S04]  /*3ff30*/  STS.U16 [R7+UR6+0xb200], R12 ;  /* 0x00b2000c07007988 */ /* 0x0003e80008000406 */
[----:B------:R0:W-:Y:S04]  /*3ff40*/  STS.U16 [R7+UR6+0xba00], R14 ;  /* 0x00ba000e07007988 */ /* 0x0001e80008000406 */
[----:B------:R0:W-:Y:S04]  /*3ff50*/  STS.U16 [R7+UR6+0xc200], R2 ;  /* 0x00c2000207007988 */ /* 0x0001e80008000406 */
[----:B------:R0:W-:Y:S04]  /*3ff60*/  STS.U16 [R7+UR6+0xca00], R29 ;  /* 0x00ca001d07007988 */ /* 0x0001e80008000406 */
[----:B------:R0:W-:Y:S04]  /*3ff70*/  STS.U16 [R7+UR6+0xd200], R28 ;  /* 0x00d2001c07007988 */ /* 0x0001e80008000406 */
[----:B-1----:R-:W4:Y:S04]  /*3ff80*/  LDL.LU R10, [R1+0x230] ;  /* 0x00023000010a7983 */ /* 0x002f280000300800 */
[----:B------:R-:W4:Y:S04]  /*3ff90*/  LDL.LU R12, [R1+0x214] ;  /* 0x00021400010c7983 */ /* 0x000f280000300800 */
[----:B0-----:R-:W4:Y:S04]  /*3ffa0*/  LDL.LU R14, [R1+0x1f4] ;  /* 0x0001f400010e7983 */ /* 0x001f280000300800 */
[----:B------:R-:W4:Y:S04]  /*3ffb0*/  LDL.LU R2, [R1+0x1d4] ;  /* 0x0001d40001027983 */ /* 0x000f280000300800 */
        /* <DEDUP_REMOVED lines=12> */
[----:B------:R-:W4:Y:S01]  /*40080*/  LDL.LU R18, [R1+0x10c] ;  /* 0x00010c0001127983 */ /* 0x000f220000300800 */
[----:B------:R-:W-:-:S03]  /*40090*/  LOP3.LUT R15, R15, 0x7f, RZ, 0xc0, !PT ;  /* 0x0000007f0f0f7812 */ /* 0x000fc600078ec0ff */
[----:B------:R0:W-:Y:S04]  /*400a0*/  STS.U16 [R7+UR6+0x11200], R5 ;  /* 0x0112000507007988 */ /* 0x0001e80008000406 */
[----:B------:R-:W4:Y:S04]  /*400b0*/  LDL.LU R6, [R1+0xec] ;  /* 0x0000ec0001067983 */ /* 0x000f280000300800 */
[----:B------:R1:W-:Y:S04]  /*400c0*/  STS.U16 [R7+UR6+0x11a00], R4 ;  /* 0x011a000407007988 */ /* 0x0003e80008000406 */
[----:B------:R0:W-:Y:S04]  /*400d0*/  STS.U16 [R7+UR6+0x12200], R17 ;  /* 0x0122001107007988 */ /* 0x0001e80008000406 */
[----:B------:R1:W-:Y:S01]  /*400e0*/  STS.U16 [R7+UR6+0x12a00], R23 ;  /* 0x012a001707007988 */ /* 0x0003e20008000406 */
[----:B------:R-:W-:-:S03]  /*400f0*/  SHF.L.U32 R15, R15, 0x1, RZ ;  /* 0x000000010f0f7819 */ /* 0x000fc600000006ff */
[----:B------:R1:W-:Y:S04]  /*40100*/  STS.U16 [R7+UR6+0x13200], R26 ;  /* 0x0132001a07007988 */ /* 0x0003e80008000406 */
[----:B0-----:R-:W4:Y:S04]  /*40110*/  LDL.LU R5, [R1+0xcc] ;  /* 0x0000cc0001057983 */ /* 0x001f280000300800 */
[----:B-1----:R-:W4:Y:S04]  /*40120*/  LDL.LU R4, [R1+0xac] ;  /* 0x0000ac0001047983 */ /* 0x002f280000300800 */
[----:B------:R-:W4:Y:S04]  /*40130*/  LDL.LU R17, [R1+0x7c] ;  /* 0x00007c0001117983 */ /* 0x000f280000300800 */
[----:B------:R-:W4:Y:S04]  /*40140*/  LDL.LU R23, [R1+0x5c] ;  /* 0x00005c0001177983 */ /* 0x000f280000300800 */
[----:B------:R-:W4:Y:S04]  /*40150*/  LDL.LU R26, [R1+0x3c] ;  /* 0x00003c00011a7983 */ /* 0x000f280000300800 */
[----:B--2---:R0:W-:Y:S04]  /*40160*/  STS.U16 [R7+UR6+0x14a00], R13 ;  /* 0x014a000d07007988 */ /* 0x0041e80008000406 */
[----:B---3--:R1:W-:Y:S04]  /*40170*/  STS.U16 [R7+UR6+0x15a00], R9 ;  /* 0x015a000907007988 */ /* 0x0083e80008000406 */
[----:B----4-:R2:W-:Y:S01]  /*40180*/  STS.U16 [R7+UR6+0x13a00], R27 ;  /* 0x013a001b07007988 */ /* 0x0105e20008000406 */
[----:B0-----:R-:W-:-:S02]  /*40190*/  SHF.R.U32.HI R13, RZ, 0x1, R8 ;  /* 0x00000001ff0d7819 */ /* 0x001fc40000011608 */
[C---:B------:R-:W-:Y:S02]  /*401a0*/  SHF.L.U32 R8, R0.reuse, 0x8, RZ ;  /* 0x0000000800087819 */ /* 0x040fe400000006ff */
[----:B-1----:R-:W-:Y:S01]  /*401b0*/  LOP3.LUT R9, R0, 0x10, RZ, 0xc0, !PT ;  /* 0x0000001000097812 */ /* 0x002fe200078ec0ff */
[----:B--2---:R-:W2:Y:S01]  /*401c0*/  LDL.LU R27, [R1+0x10] ;  /* 0x00001000011b7983 */ /* 0x004ea20000300800 */
[----:B------:R-:W-:Y:S02]  /*401d0*/  LOP3.LUT R20, R20, 0xf00, R8, 0xf8, !PT ;  /* 0x00000f0014147812 */ /* 0x000fe400078ef808 */
[----:B------:R-:W-:Y:S01]  /*401e0*/  LEA R13, R9, R13, 0x2 ;  /* 0x0000000d090d7211 */ /* 0x000fe200078e10ff */
[----:B------:R-:W-:Y:S04]  /*401f0*/  STL [R1+0x2ae8], R0 ;  /* 0x002ae80001007387 */ /* 0x000fe80000100800 */
[----:B------:R-:W-:Y:S01]  /*40200*/  STL [R1+0x2a7c], R20 ;  /* 0x002a7c1401007387 */ /* 0x000fe20000100800 */
[----:B------:R-:W-:-:S03]  /*40210*/  LOP3.LUT R8, R15, 0x30, RZ, 0x3c, !PT ;  /* 0x000000300f087812 */ /* 0x000fc600078e3cff */
[----:B------:R-:W-:Y:S04]  /*40220*/  STL [R1+0x2a80], R13 ;  /* 0x002a800d01007387 */ /* 0x000fe80000100800 */
[----:B------:R-:W3:Y:S04]  /*40230*/  LDL.LU R15, [R1+0x9e8] ;  /* 0x0009e800010f7983 */ /* 0x000ee80000300800 */
[----:B---3--:R0:W-:Y:S04]  /*40240*/  STL [R1+0x2af8], R15 ;  /* 0x002af80f01007387 */ /* 0x0081e80000100800 */
        /* <DEDUP_REMOVED lines=12> */
[----:B---3--:R0:W-:Y:S04]  /*40310*/  STL [R1+0x2afc], R15 ;  /* 0x002afc0f01007387 */ /* 0x0081e80000100800 */
[----:B0-----:R-:W3:Y:S04]  /*40320*/  LDL.LU R15, [R1+0xa78] ;  /* 0x000a7800010f7983 */ /* 0x001ee80000300800 */
        /* <DEDUP_REMOVED lines=26> */
[----:B------:R0:W-:Y:S04]  /*404d0*/  STS.U16 [R7+UR6+0x1d200], R17 ;  /* 0x01d2001107007988 */ /* 0x0001e80008000406 */
[----:B--2---:R-:W2:Y:S04]  /*404e0*/  LDL.LU R4, [R1+0x4bc] ;  /* 0x0004bc0001047983 */ /* 0x004ea80000300800 */
[----:B------:R1:W-:Y:S04]  /*404f0*/  STS.U16 [R7+UR6+0x1e200], R26 ;  /* 0x01e2001a07007988 */ /* 0x0003e80008000406 */
[----:B------:R0:W-:Y:S04]  /*40500*/  STS.U16 [R7+UR6+0x1ea00], R27 ;  /* 0x01ea001b07007988 */ /* 0x0001e80008000406 */
[----:B------:R1:W-:Y:S04]  /*40510*/  STS.U16 [R7+UR6+0x1f200], R21 ;  /* 0x01f2001507007988 */ /* 0x0003e80008000406 */
[----:B------:R1:W-:Y:S04]  /*40520*/  STS.U16 [R7+UR6+0x1fa00], R16 ;  /* 0x01fa001007007988 */ /* 0x0003e80008000406 */
[----:B0-----:R-:W2:Y:S04]  /*40530*/  LDL.LU R17, [R1+0x498] ;  /* 0x0004980001117983 */ /* 0x001ea80000300800 */
[----:B-1----:R-:W2:Y:S04]  /*40540*/  LDL.LU R26, [R1+0x468] ;  /* 0x00046800011a7983 */ /* 0x002ea80000300800 */
[----:B------:R-:W2:Y:S04]  /*40550*/  LDL.LU R27, [R1+0x418] ;  /* 0x00041800011b7983 */ /* 0x000ea80000300800 */
[----:B------:R-:W2:Y:S04]  /*40560*/  LDL.LU R21, [R1+0xa08] ;  /* 0x000a080001157983 */ /* 0x000ea80000300800 */
[----:B------:R-:W2:Y:S04]  /*40570*/  LDL.LU R16, [R1+0xa44] ;  /* 0x000a440001107983 */ /* 0x000ea80000300800 */
[----:B------:R-:W2:Y:S04]  /*40580*/  LDL.LU R7, [R1+0xa28] ;  /* 0x000a280001077983 */ /* 0x000ea80000300800 */
[----:B---3--:R0:W-:Y:S04]  /*40590*/  STS.U16 [R8+UR6+0x300], R15 ;  /* 0x0003000f08007988 */ /* 0x0081e80008000406 */
[----:B0-----:R-:W3:Y:S04]  /*405a0*/  LDL.LU R15, [R1+0x2afc] ;  /* 0x002afc00010f7983 */ /* 0x001ee80000300800 */
[----:B---3--:R0:W-:Y:S04]  /*405b0*/  STS.U16 [R8+UR6+0xb00], R15 ;  /* 0x000b000f08007988 */ /* 0x0081e80008000406 */
[----:B0-----:R-:W3:Y:S04]  /*405c0*/  LDL.LU R15, [R1+0x2af8] ;  /* 0x002af800010f7983 */ /* 0x001ee80000300800 */
[----:B--2---:R-:W-:Y:S04]  /*405d0*/  STS.U16 [R8+UR6+0x1300], R16 ;  /* 0x0013001008007988 */ /* 0x004fe80008000406 */
[----:B------:R-:W-:Y:S04]  /*405e0*/  STS.U16 [R8+UR6+0x1b00], R7 ;  /* 0x001b000708007988 */ /* 0x000fe80008000406 */
[----:B------:R-:W-:Y:S04]  /*405f0*/  STS.U16 [R8+UR6+0x2300], R21 ;  /* 0x0023001508007988 */ /* 0x000fe80008000406 */
[----:B----4-:R-:W-:Y:S04]  /*40600*/  STS.U16 [R8+UR6+0x3300], R13 ;  /* 0x0033000d08007988 */ /* 0x010fe80008000406 */
[----:B---3--:R-:W-:Y:S04]  /*40610*/  STS.U16 [R8+UR6+0x2b00], R15 ;  /* 0x002b000f08007988 */ /* 0x008fe80008000406 */
[----:B------:R-:W-:Y:S04]  /*40620*/  STS.U16 [R8+UR6+0x3b00], R9 ;  /* 0x003b000908007988 */ /* 0x000fe80008000406 */
[----:B------:R0:W-:Y:S04]  /*40630*/  STS.U16 [R8+UR6+0x6b00], R23 ;  /* 0x006b001708007988 */ /* 0x0001e80008000406 */
[----:B------:R1:W-:Y:S04]  /*40640*/  STS.U16 [R8+UR6+0xeb00], R27 ;  /* 0x00eb001b08007988 */ /* 0x0003e80008000406 */
[----:B------:R2:W-:Y:S04]  /*40650*/  STS.U16 [R8+UR6+0xb300], R19 ;  /* 0x00b3001308007988 */ /* 0x0005e80008000406 */
[----:B0-----:R-:W3:Y:S04]  /*40660*/  LDL.LU R23, [R1+0x3f8] ;  /* 0x0003f80001177983 */ /* 0x001ee80000300800 */
[----:B-1----:R-:W4:Y:S04]  /*40670*/  LDL.LU R27, [R1+0x3d8] ;  /* 0x0003d800011b7983 */ /* 0x002f280000300800 */
[----:B--2---:R-:W2:Y:S04]  /*40680*/  LDL.LU R19, [R1+0x398] ;  /* 0x0003980001137983 */ /* 0x004ea80000300800 */
        /* <DEDUP_REMOVED lines=39> */
[----:B------:R0:W-:Y:S04]  /*40900*/  STS.U16 [R8+UR6+0xc300], R6 ;  /* 0x00c3000608007988 */ /* 0x0001e80008000406 */
[----:B---3--:R-:W3:Y:S04]  /*40910*/  LDL.LU R18, [R1+0xe8] ;  /* 0x0000e80001127983 */ /* 0x008ee80000300800 */
[----:B------:R1:W-:Y:S04]  /*40920*/  STS.U16 [R8+UR6+0xcb00], R5 ;  /* 0x00cb000508007988 */ /* 0x0003e80008000406 */
[----:B------:R0:W-:Y:S04]  /*40930*/  STS.U16 [R8+UR6+0xd300], R4 ;  /* 0x00d3000408007988 */ /* 0x0001e80008000406 */
[----:B------:R1:W-:Y:S04]  /*40940*/  STS.U16 [R8+UR6+0xf300], R23 ;  /* 0x00f3001708007988 */ /* 0x0003e80008000406 */
[----:B----4-:R4:W-:Y:S04]  /*40950*/  STS.U16 [R8+UR6+0xfb00], R27 ;  /* 0x00fb001b08007988 */ /* 0x0109e80008000406 */
[----:B0-----:R-:W3:Y:S04]  /*40960*/  LDL.LU R6, [R1+0xc8] ;  /* 0x0000c80001067983 */ /* 0x001ee80000300800 */
[----:B-1----:R-:W3:Y:S04]  /*40970*/  LDL.LU R5, [R1+0xa8] ;  /* 0x0000a80001057983 */ /* 0x002ee80000300800 */
[----:B------:R-:W3:Y:S04]  /*40980*/  LDL.LU R4, [R1+0x78] ;  /* 0x0000780001047983 */ /* 0x000ee80000300800 */
[----:B------:R-:W3:Y:S04]  /*40990*/  LDL.LU R23, [R1+0x58] ;  /* 0x0000580001177983 */ /* 0x000ee80000300800 */
[----:B----4-:R-:W4:Y:S04]  /*409a0*/  LDL.LU R27, [R1+0x34] ;  /* 0x00003400011b7983 */ /* 0x010f280000300800 */
[----:B--2---:R0:W-:Y:S04]  /*409b0*/  STS.U16 [R8+UR6+0x10300], R19 ;  /* 0x0103001308007988 */ /* 0x0041e80008000406 */
[----:B0-----:R-:W2:Y:S04]  /*409c0*/  LDL.LU R19, [R1+0x2af4] ;  /* 0x002af40001137983 */ /* 0x001ea80000300800 */
[----:B------:R-:W-:Y:S04]  /*409d0*/  STS.U16 [R8+UR6+0x11300], R17 ;  /* 0x0113001108007988 */ /* 0x000fe80008000406 */
[----:B------:R-:W-:Y:S04]  /*409e0*/  STS.U16 [R8+UR6+0x15b00], R26 ;  /* 0x015b001a08007988 */ /* 0x000fe80008000406 */
[----:B------:R0:W-:Y:S02]  /*409f0*/  STS.U16 [R8+UR6+0x11b00], R15 ;  /* 0x011b000f08007988 */ /* 0x0001e40008000406 */
[----:B0-----:R-:W0:Y:S02]  /*40a00*/  S2R R15, SR_TID.X ;  /* 0x00000000000f7919 */ /* 0x001e240000002100 */
        /* <DEDUP_REMOVED lines=10> */
[----:B------:R-:W-:Y:S01]  /*40ab0*/  STS.U16 [R8+UR6+0x17b00], R12 ;  /* 0x017b000c08007988 */ /* 0x000fe20008000406 */
[----:B0-----:R-:W-:-:S05]  /*40ac0*/  LOP3.LUT R15, R15, 0x7f, RZ, 0xc0, !PT ;  /* 0x0000007f0f0f7812 */ /* 0x001fca00078ec0ff */
[----:B------:R-:W-:Y:S01]  /*40ad0*/  IMAD.SHL.U32 R15, R15, 0x2, RZ ;  /* 0x000000020f0f7824 */ /* 0x000fe200078e00ff */
[----:B--2---:R0:W-:Y:S04]  /*40ae0*/  STS.U16 [R8+UR6+0x10b00], R19 ;  /* 0x010b001308007988 */ /* 0x0041e80008000406 */
[----:B0-----:R-:W2:Y:S04]  /*40af0*/  LDL.LU R19, [R1+0x2af0] ;  /* 0x002af00001137983 */ /* 0x001ea80000300800 */
[----:B------:R-:W2:Y:S04]  /*40b00*/  LDL.LU R17, [R1+0x2aec] ;  /* 0x002aec0001117983 */ /* 0x000ea80000300800 */
[----:B------:R-:W2:Y:S01]  /*40b10*/  LDL.LU R26, [R1+0xc] ;  /* 0x00000c00011a7983 */ /* 0x000ea20000300800 */
[----:B------:R-:W-:-:S03]  /*40b20*/  LOP3.LUT R7, R15, 0x40, RZ, 0x3c, !PT ;  /* 0x000000400f077812 */ /* 0x000fc600078e3cff */
        /* <DEDUP_REMOVED lines=10> */
[----:B----4-:R0:W-:Y:S04]  /*40bd0*/  STS.U16 [R8+UR6+0x1e300], R27 ;  /* 0x01e3001b08007988 */ /* 0x0101e80008000406 */
[----:B------:R-:W4:Y:S04]  /*40be0*/  LDL.LU R12, [R1+0x8d0] ;  /* 0x0008d000010c7983 */ /* 0x000f280000300800 */
[----:B0-----:R-:W4:Y:S04]  /*40bf0*/  LDL.LU R27, [R1+0x8b0] ;  /* 0x0008b000011b7983 */ /* 0x001f280000300800 */
        /* <DEDUP_REMOVED lines=28> */
[----:B0-----:R-:W2:Y:S04]  /*40dc0*/  LDL.LU R17, [R1+0xa3c] ;  /* 0x000a3c0001117983 */ /* 0x001ea80000300800 */
[----:B-1----:R-:W2:Y:S04]  /*40dd0*/  LDL.LU R19, [R1+0xa0] ;  /* 0x0000a00001137983 */ /* 0x002ea80000300800 */
[----:B------:R-:W2:Y:S04]  /*40de0*/  LDL.LU R8, [R1+0xa58] ;  /* 0x000a580001087983 */ /* 0x000ea80000300800 */
[----:B----4-:R0:W-:Y:S04]  /*40df0*/  STS.U16 [R7+UR6+0x7400], R27 ;  /* 0x0074001b07007988 */ /* 0x0101e80008000406 */
[----:B0-----:R-:W4:Y:S04]  /*40e00*/  LDL.LU R27, [R1+0x458] ;  /* 0x00045800011b7983 */ /* 0x001f280000300800 */
[----:B---3--:R0:W-:Y:S04]  /*40e10*/  STS.U16 [R7+UR6+0x7c00], R6 ;  /* 0x007c000607007988 */ /* 0x0081e80008000406 */
[----:B0-----:R-:W3:Y:S04]  /*40e20*/  LDL.LU R6, [R1+0x410] ;  /* 0x0004100001067983 */ /* 0x001ee80000300800 */
[----:B------:R-:W-:Y:S04]  /*40e30*/  STS.U16 [R7+UR6+0x4c00], R0 ;  /* 0x004c000007007988 */ /* 0x000fe80008000406 */
[----:B------:R-:W-:Y:S04]  /*40e40*/  STS.U16 [R7+UR6+0x1c00], R15 ;  /* 0x001c000f07007988 */ /* 0x000fe80008000406 */
[----:B--2---:R0:W-:Y:S04]  /*40e50*/  STS.U16 [R7+UR6+0x8400], R26 ;  /* 0x0084001a07007988 */ /* 0x0041e80008000406 */
[----:B0-----:R-:W2:Y:S04]  /*40e60*/  LDL.LU R26, [R1+0x3f0] ;  /* 0x0003f000011a7983 */ /* 0x001ea80000300800 */
[----:B------:R0:W-:Y:S04]  /*40e70*/  STS.U16 [R7+UR6+0xb400], R24 ;  /* 0x00b4001807007988 */ /* 0x0001e80008000406 */
[----:B------:R-:W2:Y:S04]  /*40e80*/  LDL.LU R0, [R1+0x3d0] ;  /* 0x0003d00001007983 */ /* 0x000ea80000300800 */
[----:B------:R1:W-:Y:S04]  /*40e90*/  STS.U16 [R7+UR6+0xbc00], R22 ;  /* 0x00bc001607007988 */ /* 0x0003e80008000406 */
[----:B------:R1:W-:Y:S04]  /*40ea0*/  STS.U16 [R7+UR6+0xd400], R4 ;  /* 0x00d4000407007988 */ /* 0x0003e80008000406 */
[----:B------:R-:W-:Y:S04]  /*40eb0*/  STS.U16 [R7+UR6+0x2400], R16 ;  /* 0x0024001007007988 */ /* 0x000fe80008000406 */
[----:B0-----:R-:W2:Y:S04]  /*40ec0*/  LDL.LU R24, [R1+0x3b0] ;  /* 0x0003b00001187983 */ /* 0x001ea80000300800 */
[----:B-1----:R-:W2:Y:S04]  /*40ed0*/  LDL.LU R22, [R1+0x390] ;  /* 0x0003900001167983 */ /* 0x002ea80000300800 */
[----:B------:R-:W2:Y:S04]  /*40ee0*/  LDL.LU R4, [R1+0x370] ;  /* 0x0003700001047983 */ /* 0x000ea80000300800 */
[----:B------:R0:W-:Y:S04]  /*40ef0*/  STS.U16 [R7+UR6+0x400], R19 ;  /* 0x0004001307007988 */ /* 0x0001e80008000406 */
[----:B------:R-:W2:Y:S04]  /*40f00*/  LDL.LU R15, [R1+0x350] ;  /* 0x00035000010f7983 */ /* 0x000ea80000300800 */
        /* <DEDUP_REMOVED lines=20> */
[----:B------:R-:W3:Y:S04]  /*41050*/  LDL.LU R23, [R1+0x1ec] ;  /* 0x0001ec0001177983 */ /* 0x000ee80000300800 */
[----:B----4-:R-:W4:Y:S04]  /*41060*/  LDL.LU R27, [R1+0x1c0] ;  /* 0x0001c000011b7983 */ /* 0x010f280000300800 */
[----:B------:R0:W-:Y:S04]  /*41070*/  STS.U16 [R7+UR6+0x5c00], R11 ;  /* 0x005c000b07007988 */ /* 0x0001e80008000406 */
        /* <DEDUP_REMOVED lines=29> */
[----:B---3--:R0:W-:Y:S04]  /*41250*/  STS.U16 [R7+UR6+0x16c00], R5 ;  /* 0x016c000507007988 */ /* 0x0081e80008000406 */
[----:B------:R1:W-:Y:S04]  /*41260*/  STS.U16 [R7+UR6+0x17400], R23 ;  /* 0x0174001707007988 */ /* 0x0003e80008000406 */
[----:B----4-:R3:W-:Y:S04]  /*41270*/  STS.U16 [R7+UR6+0x17c00], R27 ;  /* 0x017c001b07007988 */ /* 0x0107e80008000406 */
[----:B0-----:R-:W4:Y:S04]  /*41280*/  LDL.LU R5, [R1+0x54] ;  /* 0x0000540001057983 */ /* 0x001f280000300800 */
[----:B-1----:R-:W4:Y:S04]  /*41290*/  LDL.LU R23, [R1+0x2c] ;  /* 0x00002c0001177983 */ /* 0x002f280000300800 */
[----:B---3--:R-:W3:Y:S04]  /*412a0*/  LDL.LU R27, [R1+0x4] ;  /* 0x00000400011b7983 */ /* 0x008ee80000300800 */
[----:B------:R0:W-:Y:S04]  /*412b0*/  STS.U16 [R7+UR6+0x12400], R19 ;  /* 0x0124001307007988 */ /* 0x0001e80008000406 */
        /* <DEDUP_REMOVED lines=25> */
[----:B0-----:R-:W3:Y:S04]  /*41450*/  LDL.LU R28, [R1+0x888] ;  /* 0x00088800011c7983 */ /* 0x001ee80000300800 */
[----:B-1----:R-:W3:Y:S04]  /*41460*/  LDL.LU R25, [R1+0x868] ;  /* 0x0008680001197983 */ /* 0x002ee80000300800 */
[----:B--2---:R0:W-:Y:S04]  /*41470*/  STS.U16 [R7+UR6+0x1d400], R26 ;  /* 0x01d4001a07007988 */ /* 0x0041e80008000406 */
[----:B0-----:R-:W2:Y:S04]  /*41480*/  LDL.LU R26, [R1+0x848] ;  /* 0x00084800011a7983 */ /* 0x001ea80000300800 */
[----:B------:R0:W-:Y:S02]  /*41490*/  STS.U16 [R7+UR6+0x11c00], R15 ;  /* 0x011c000f07007988 */ /* 0x0001e40008000406 */
[----:B0-----:R-:W0:Y:S02]  /*414a0*/  S2R R15, SR_TID.X ;  /* 0x00000000000f7919 */ /* 0x001e240000002100 */
[----:B------:R1:W-:Y:S04]  /*414b0*/  STS.U16 [R7+UR6+0x12c00], R8 ;  /* 0x012c000807007988 */ /* 0x0003e80008000406 */
[----:B------:R0:W-:Y:S04]  /*414c0*/  STS.U16 [R7+UR6+0x1c400], R18 ;  /* 0x01c4001207007988 */ /* 0x0001e80008000406 */
[----:B------:R0:W-:Y:S04]  /*414d0*/  STS.U16 [R7+UR6+0x19c00], R14 ;  /* 0x019c000e07007988 */ /* 0x0001e80008000406 */
[----:B------:R0:W-:Y:S04]  /*414e0*/  STS.U16 [R7+UR6+0x1a400], R2 ;  /* 0x01a4000207007988 */ /* 0x0001e80008000406 */
[----:B------:R0:W-:Y:S04]  /*414f0*/  STS.U16 [R7+UR6+0x1cc00], R6 ;  /* 0x01cc000607007988 */ /* 0x0001e80008000406 */
[----:B------:R-:W-:Y:S04]  /*41500*/  STS.U16 [R7+UR6+0x1f400], R4 ;  /* 0x01f4000407007988 */ /* 0x000fe80008000406 */
[----:B------:R-:W-:Y:S01]  /*41510*/  STS.U16 [R7+UR6+0x1fc00], R22 ;  /* 0x01fc001607007988 */ /* 0x000fe20008000406 */
[----:B0-----:R-:W-:-:S04]  /*41520*/  LOP3.LUT R15, R15, 0x7f, RZ, 0xc0, !PT ;  /* 0x0000007f0f0f7812 */ /* 0x001fc800078ec0ff */
[----:B------:R-:W-:-:S04]  /*41530*/  SHF.L.U32 R15, R15, 0x1, RZ ;  /* 0x000000010f0f7819 */ /* 0x000fc800000006ff */
[----:B-1----:R-:W-:Y:S02]  /*41540*/  LOP3.LUT R8, R15, 0x50, RZ, 0x3c, !PT ;  /* 0x000000500f087812 */ /* 0x002fe400078e3cff */
[----:B------:R-:W2:Y:S04]  /*41550*/  LDL.LU R15, [R1+0xa38] ;  /* 0x000a3800010f7983 */ /* 0x000ea80000300800 */
[----:B------:R-:W2:Y:S04]  /*41560*/  LDL.LU R18, [R1+0x828] ;  /* 0x0008280001127983 */ /* 0x000ea80000300800 */
[----:B------:R-:W2:Y:S04]  /*41570*/  LDL.LU R14, [R1+0x808] ;  /* 0x00080800010e7983 */ /* 0x000ea80000300800 */
[----:B------:R-:W2:Y:S04]  /*41580*/  LDL.LU R2, [R1+0x7e8] ;  /* 0x0007e80001027983 */ /* 0x000ea80000300800 */
[----:B----4-:R0:W-:Y:S04]  /*41590*/  STS.U16 [R7+UR6+0x1dc00], R5 ;  /* 0x01dc000507007988 */ /* 0x0101e80008000406 */
[----:B------:R-:W4:Y:S04]  /*415a0*/  LDL.LU R6, [R1+0x5d8] ;  /* 0x0005d80001067983 */ /* 0x000f280000300800 */
[----:B------:R1:W-:Y:S04]  /*415b0*/  STS.U16 [R7+UR6+0x1e400], R23 ;  /* 0x01e4001707007988 */ /* 0x0003e80008000406 */
[----:B---3--:R3:W-:Y:S04]  /*415c0*/  STS.U16 [R7+UR6+0x1ec00], R27 ;  /* 0x01ec001b07007988 */ /* 0x0087e80008000406 */
[----:B0-----:R-:W4:Y:S04]  /*415d0*/  LDL.LU R5, [R1+0x5b8] ;  /* 0x0005b80001057983 */ /* 0x001f280000300800 */
[----:B-1----:R-:W4:Y:S04]  /*415e0*/  LDL.LU R23, [R1+0x598] ;  /* 0x0005980001177983 */ /* 0x002f280000300800 */
[----:B---3--:R-:W3:Y:S04]  /*415f0*/  LDL.LU R27, [R1+0x530] ;  /* 0x00053000011b7983 */ /* 0x008ee80000300800 */
        /* <DEDUP_REMOVED lines=24> */
[----:B----4-:R0:W-:Y:S04]  /*41780*/  STS.U16 [R8+UR6+0xb500], R5 ;  /* 0x00b5000508007988 */ /* 0x0101e80008000406 */
[----:B---3--:R1:W-:Y:S04]  /*41790*/  STS.U16 [R8+UR6+0xc500], R27 ;  /* 0x00c5001b08007988 */ /* 0x0083e80008000406 */
[----:B------:R3:W-:Y:S04]  /*417a0*/  STS.U16 [R8+UR6+0x500], R7 ;  /* 0x0005000708007988 */ /* 0x0007e80008000406 */
[----:B------:R4:W-:Y:S04]  /*417b0*/  STS.U16 [R8+UR6+0xd00], R4 ;  /* 0x000d000408007988 */ /* 0x0009e80008000406 */
[----:B0-----:R-:W2:Y:S04]  /*417c0*/  LDL.LU R5, [R1+0x3e8] ;  /* 0x0003e80001057983 */ /* 0x001ea80000300800 */
[----:B-1----:R-:W2:Y:S04]  /*417d0*/  LDL.LU R27, [R1+0x3c8] ;  /* 0x0003c800011b7983 */ /* 0x002ea80000300800 */
[----:B------:R-:W2:Y:S04]  /*417e0*/  LDL.LU R22, [R1+0x3a8] ;  /* 0x0003a80001167983 */ /* 0x000ea80000300800 */
[----:B---3--:R-:W3:Y:S04]  /*417f0*/  LDL.LU R7, [R1+0x388] ;  /* 0x0003880001077983 */ /* 0x008ee80000300800 */
[----:B----4-:R-:W4:Y:S04]  /*41800*/  LDL.LU R4, [R1+0x368] ;  /* 0x0003680001047983 */ /* 0x010f280000300800 */
        /* <DEDUP_REMOVED lines=15> */
[----:B-1----:R-:W4:Y:S04]  /*41900*/  LDL.LU R23, [R1+0x1b8] ;  /* 0x0001b80001177983 */ /* 0x002f280000300800 */
[----:B--2---:R0:W-:Y:S04]  /*41910*/  STS.U16 [R8+UR6+0xe500], R26 ;  /* 0x00e5001a08007988 */ /* 0x0041e80008000406 */
[----:B0-----:R-:W2:Y:S04]  /*41920*/  LDL.LU R26, [R1+0x194] ;  /* 0x00019400011a7983 */ /* 0x001ea80000300800 */
        /* <DEDUP_REMOVED lines=11> */
[----:B0-----:R-:W2:Y:S04]  /*419e0*/  LDL.LU R18, [R1+0xdc] ;  /* 0x0000dc0001127983 */ /* 0x001ea80000300800 */
[----:B------:R0:W-:Y:S04]  /*419f0*/  STS.U16 [R8+UR6+0xf500], R5 ;  /* 0x00f5000508007988 */ /* 0x0001e80008000406 */
[----:B------:R1:W-:Y:S04]  /*41a00*/  STS.U16 [R8+UR6+0xfd00], R27 ;  /* 0x00fd001b08007988 */ /* 0x0003e80008000406 */
[----:B---3--:R3:W-:Y:S04]  /*41a10*/  STS.U16 [R8+UR6+0x10d00], R7 ;  /* 0x010d000708007988 */ /* 0x0087e80008000406 */
[----:B----4-:R4:W-:Y:S04]  /*41a20*/  STS.U16 [R8+UR6+0x11d00], R15 ;  /* 0x011d000f08007988 */ /* 0x0109e80008000406 */
[----:B0-----:R-:W2:Y:S04]  /*41a30*/  LDL.LU R5, [R1+0x2ad8] ;  /* 0x002ad80001057983 */ /* 0x001ea80000300800 */
[----:B-1----:R-:W2:Y:S04]  /*41a40*/  LDL.LU R27, [R1+0x2ad4] ;  /* 0x002ad400011b7983 */ /* 0x002ea80000300800 */
[----:B---3--:R-:W3:Y:S04]  /*41a50*/  LDL.LU R7, [R1+0xc0] ;  /* 0x0000c00001077983 */ /* 0x008ee80000300800 */
[----:B----4-:R-:W4:Y:S04]  /*41a60*/  LDL.LU R15, [R1+0x94] ;  /* 0x00009400010f7983 */ /* 0x010f280000300800 */
[----:B------:R0:W-:Y:S04]  /*41a70*/  STS.U16 [R8+UR6+0x17d00], R6 ;  /* 0x017d000608007988 */ /* 0x0001e80008000406 */
[----:B------:R1:W-:Y:S04]  /*41a80*/  STS.U16 [R8+UR6+0x18500], R23 ;  /* 0x0185001708007988 */ /* 0x0003e80008000406 */
[----:B0-----:R-:W3:Y:S04]  /*41a90*/  LDL.LU R6, [R1+0x70] ;  /* 0x0000700001067983 */ /* 0x001ee80000300800 */
[----:B-1----:R-:W3:Y:S04]  /*41aa0*/  LDL.LU R23, [R1+0x4c] ;  /* 0x00004c0001177983 */ /* 0x002ee80000300800 */
[----:B--2---:R0:W-:Y:S04]  /*41ab0*/  STS.U16 [R8+UR6+0x18d00], R26 ;  /* 0x018d001a08007988 */ /* 0x0041e80008000406 */
[----:B0-----:R-:W2:Y:S04]  /*41ac0*/  LDL.LU R26, [R1+0x24] ;  /* 0x00002400011a7983 */ /* 0x001ea80000300800 */
        /* <DEDUP_REMOVED lines=33> */
[----:B------:R-:W4:Y:S01]  /*41ce0*/  LDL.LU R25, [R1+0x884] ;  /* 0x0008840001197983 */ /* 0x000f220000300800 */
[----:B------:R-:W-:-:S03]  /*41cf0*/  LOP3.LUT R4, R0, 0x7f, RZ, 0xc0, !PT ;  /* 0x0000007f00047812 */ /* 0x000fc600078ec0ff */
[----:B0-----:R-:W4:Y:S04]  /*41d00*/  LDL.LU R18, [R1+0x864] ;  /* 0x0008640001127983 */ /* 0x001f280000300800 */
[----:B------:R-:W4:Y:S04]  /*41d10*/  LDL.LU R0, [R1+0x844] ;  /* 0x0008440001007983 */ /* 0x000f280000300800 */
[----:B---3--:R0:W-:Y:S04]  /*41d20*/  STS.U16 [R8+UR6+0x1dd00], R23 ;  /* 0x01dd001708007988 */ /* 0x0081e80008000406 */
[----:B0-----:R-:W3:Y:S04]  /*41d30*/  LDL.LU R23, [R1+0x824] ;  /* 0x0008240001177983 */ /* 0x001ee80000300800 */
[----:B------:R0:W-:Y:S04]  /*41d40*/  STS.U16 [R8+UR6+0x1d500], R6 ;  /* 0x01d5000608007988 */ /* 0x0001e80008000406 */
[----:B0-----:R-:W3:Y:S04]  /*41d50*/  LDL.LU R6, [R1+0x804] ;  /* 0x0008040001067983 */ /* 0x001ee80000300800 */
[----:B--2---:R0:W-:Y:S04]  /*41d60*/  STS.U16 [R8+UR6+0x1e500], R26 ;  /* 0x01e5001a08007988 */ /* 0x0041e80008000406 */
[----:B0-----:R-:W2:Y:S01]  /*41d70*/  LDL.LU R26, [R1+0x7e4] ;  /* 0x0007e400011a7983 */ /* 0x001ea20000300800 */
[----:B------:R-:W-:-:S03]  /*41d80*/  SHF.L.U32 R4, R4, 0x1, RZ ;  /* 0x0000000104047819 */ /* 0x000fc600000006ff */
[----:B------:R0:W-:Y:S04]  /*41d90*/  STS.U16 [R8+UR6+0x1c500], R7 ;  /* 0x01c5000708007988 */ /* 0x0001e80008000406 */
[----:B------:R-:W-:Y:S04]  /*41da0*/  STS.U16 [R8+UR6+0x10500], R22 ;  /* 0x0105001608007988 */ /* 0x000fe80008000406 */
[----:B----4-:R-:W-:Y:S04]  /*41db0*/  STS.U16 [R8+UR6+0x1cd00], R15 ;  /* 0x01cd000f08007988 */ /* 0x010fe80008000406 */
[----:B------:R-:W-:Y:S04]  /*41dc0*/  STS.U16 [R8+UR6+0x1ed00], R27 ;  /* 0x01ed001b08007988 */ /* 0x000fe80008000406 */
[----:B------:R-:W-:Y:S04]  /*41dd0*/  STS.U16 [R8+UR6+0x1f500], R5 ;  /* 0x01f5000508007988 */ /* 0x000fe80008000406 */
[----:B------:R-:W-:Y:S01]  /*41de0*/  STS.U16 [R8+UR6+0x1fd00], R24 ;  /* 0x01fd001808007988 */ /* 0x000fe20008000406 */
[----:B0-----:R-:W-:-:S05]  /*41df0*/  LOP3.LUT R7, R4, 0x60, RZ, 0x3c, !PT ;  /* 0x0000006004077812 */ /* 0x001fca00078e3cff */
        /* <DEDUP_REMOVED lines=17> */
[----:B------:R1:W-:Y:S04]  /*41f10*/  STS.U16 [R7+UR6+0x8e00], R0 ;  /* 0x008e000007007988 */ /* 0x0003e80008000406 */
[----:B0-----:R-:W4:Y:S04]  /*41f20*/  LDL.LU R25, [R1+0x5d4] ;  /* 0x0005d40001197983 */ /* 0x001f280000300800 */
[----:B-1----:R-:W4:Y:S04]  /*41f30*/  LDL.LU R0, [R1+0x5b4] ;  /* 0x0005b40001007983 */ /* 0x002f280000300800 */
[----:B------:R-:W4:Y:S04]  /*41f40*/  LDL.LU R24, [R1+0x594] ;  /* 0x0005940001187983 */ /* 0x000f280000300800 */
[----:B------:R-:W4:Y:S04]  /*41f50*/  LDL.LU R8, [R1+0x52c] ;  /* 0x00052c0001087983 */ /* 0x000f280000300800 */
[----:B------:R-:W4:Y:S04]  /*41f60*/  LDL.LU R5, [R1+0x4d8] ;  /* 0x0004d80001057983 */ /* 0x000f280000300800 */
[----:B------:R-:W4:Y:S04]  /*41f70*/  LDL.LU R28, [R1+0x4a8] ;  /* 0x0004a800011c7983 */ /* 0x000f280000300800 */
[----:B------:R-:W4:Y:S04]  /*41f80*/  LDL.LU R18, [R1+0x484] ;  /* 0x0004840001127983 */ /* 0x000f280000300800 */
        /* <DEDUP_REMOVED lines=21> */
[----:B0-----:R-:W3:Y:S04]  /*420e0*/  LDL.LU R6, [R1+0x1c8] ;  /* 0x0001c80001067983 */ /* 0x001ee80000300800 */
[----:B--2---:R0:W-:Y:S04]  /*420f0*/  STS.U16 [R7+UR6+0xa600], R26 ;  /* 0x00a6001a07007988 */ /* 0x0041e80008000406 */
[----:B0-----:R-:W2:Y:S04]  /*42100*/  LDL.LU R26, [R1+0x1b4] ;  /* 0x0001b400011a7983 */ /* 0x001ea80000300800 */
[----:B----4-:R0:W-:Y:S04]  /*42110*/  STS.U16 [R7+UR6+0xae00], R25 ;  /* 0x00ae001907007988 */ /* 0x0101e80008000406 */
[----:B------:R1:W-:Y:S04]  /*42120*/  STS.U16 [R7+UR6+0xb600], R0 ;  /* 0x00b6000007007988 */ /* 0x0003e80008000406 */
[----:B0-----:R-:W4:Y:S04]  /*42130*/  LDL.LU R25, [R1+0x2ad0] ;  /* 0x002ad00001197983 */ /* 0x001f280000300800 */
[----:B------:R0:W-:Y:S04]  /*42140*/  STS.U16 [R7+UR6+0xd600], R28 ;  /* 0x00d6001c07007988 */ /* 0x0001e80008000406 */
[----:B------:R0:W-:Y:S04]  /*42150*/  STS.U16 [R7+UR6+0xde00], R18 ;  /* 0x00de001207007988 */ /* 0x0001e80008000406 */
[----:B-1----:R-:W4:Y:S04]  /*42160*/  LDL.LU R0, [R1+0x2acc] ;  /* 0x002acc0001007983 */ /* 0x002f280000300800 */
[----:B0-----:R-:W4:Y:S04]  /*42170*/  LDL.LU R28, [R1+0x190] ;  /* 0x00019000011c7983 */ /* 0x001f280000300800 */
[----:B------:R-:W4:Y:S04]  /*42180*/  LDL.LU R18, [R1+0x178] ;  /* 0x0001780001127983 */ /* 0x000f280000300800 */
[----:B---3--:R0:W-:Y:S04]  /*42190*/  STS.U16 [R7+UR6+0xe600], R23 ;  /* 0x00e6001707007988 */ /* 0x0081e80008000406 */
[----:B0-----:R-:W3:Y:S04]  /*421a0*/  LDL.LU R23, [R1+0x15c] ;  /* 0x00015c0001177983 */ /* 0x001ee80000300800 */
[----:B------:R0:W-:Y:S04]  /*421b0*/  STS.U16 [R7+UR6+0x17e00], R6 ;  /* 0x017e000607007988 */ /* 0x0001e80008000406 */
[----:B0-----:R-:W3:Y:S04]  /*421c0*/  LDL.LU R6, [R1+0x11c] ;  /* 0x00011c0001067983 */ /* 0x001ee80000300800 */
[----:B--2---:R0:W-:Y:S04]  /*421d0*/  STS.U16 [R7+UR6+0x18600], R26 ;  /* 0x0186001a07007988 */ /* 0x0041e80008000406 */
[----:B0-----:R-:W2:Y:S04]  /*421e0*/  LDL.LU R26, [R1+0xfc] ;  /* 0x0000fc00011a7983 */ /* 0x001ea80000300800 */
[----:B------:R0:W-:Y:S04]  /*421f0*/  STS.U16 [R7+UR6+0xf600], R4 ;  /* 0x00f6000407007988 */ /* 0x0001e80008000406 */
[----:B0-----:R-:W2:Y:S04]  /*42200*/  LDL.LU R4, [R1+0xd8] ;  /* 0x0000d80001047983 */ /* 0x001ea80000300800 */
[----:B------:R0:W-:Y:S04]  /*42210*/  STS.U16 [R7+UR6+0xbe00], R24 ;  /* 0x00be001807007988 */ /* 0x0001e80008000406 */
        /* <DEDUP_REMOVED lines=35> */
[----:B----4-:R-:W4:Y:S04]  /*42450*/  LDL.LU R14, [R1+0x8dc] ;  /* 0x0008dc00010e7983 */ /* 0x010f280000300800 */
[----:B------:R1:W-:Y:S04]  /*42460*/  STS.U16 [R7+UR6+0x17600], R29 ;  /* 0x0176001d07007988 */ /* 0x0003e80008000406 */
[----:B------:R0:W-:Y:S04]  /*42470*/  STS.U16 [R7+UR6+0x18e00], R28 ;  /* 0x018e001c07007988 */ /* 0x0001e80008000406 */
[----:B------:R1:W-:Y:S04]  /*42480*/  STS.U16 [R7+UR6+0x19600], R18 ;  /* 0x0196001207007988 */ /* 0x0003e80008000406 */
[----:B------:R-:W-:Y:S04]  /*42490*/  STS.U16 [R7+UR6+0x1a600], R0 ;  /* 0x01a6000007007988 */ /* 0x000fe80008000406 */
[----:B0-----:R-:W4:Y:S04]  /*424a0*/  LDL.LU R2, [R1+0x8bc] ;  /* 0x0008bc0001027983 */ /* 0x001f280000300800 */
[----:B-1----:R-:W4:Y:S04]  /*424b0*/  LDL.LU R29, [R1+0x89c] ;  /* 0x00089c00011d7983 */ /* 0x002f280000300800 */
[----:B------:R-:W4:Y:S04]  /*424c0*/  LDL.LU R28, [R1+0x87c] ;  /* 0x00087c00011c7983 */ /* 0x000f280000300800 */
[----:B------:R-:W4:Y:S04]  /*424d0*/  LDL.LU R18, [R1+0x85c] ;  /* 0x00085c0001127983 */ /* 0x000f280000300800 */
[----:B---3--:R0:W-:Y:S04]  /*424e0*/  STS.U16 [R7+UR6+0x19e00], R23 ;  /* 0x019e001707007988 */ /* 0x0081e80008000406 */
[----:B0-----:R-:W3:Y:S04]  /*424f0*/  LDL.LU R23, [R1+0x83c] ;  /* 0x00083c0001177983 */ /* 0x001ee80000300800 */
[----:B------:R-:W3:Y:S04]  /*42500*/  LDL.LU R0, [R1+0x81c] ;  /* 0x00081c0001007983 */ /* 0x000ee80000300800 */
[----:B------:R0:W-:Y:S04]  /*42510*/  STS.U16 [R7+UR6+0x1ae00], R6 ;  /* 0x01ae000607007988 */ /* 0x0001e80008000406 */
[----:B0-----:R-:W3:Y:S04]  /*42520*/  LDL.LU R6, [R1+0x2ac8] ;  /* 0x002ac80001067983 */ /* 0x001ee80000300800 */
[----:B--2---:R0:W-:Y:S04]  /*42530*/  STS.U16 [R7+UR6+0x1b600], R26 ;  /* 0x01b6001a07007988 */ /* 0x0041e80008000406 */
[----:B0-----:R-:W2:Y:S04]  /*42540*/  LDL.LU R26, [R1+0x2ac4] ;  /* 0x002ac400011a7983 */ /* 0x001ea80000300800 */
[----:B------:R0:W-:Y:S02]  /*42550*/  STS.U16 [R7+UR6+0x1be00], R4 ;  /* 0x01be000407007988 */ /* 0x0001e40008000406 */
[----:B0-----:R-:W0:Y:S02]  /*42560*/  S2R R4, SR_TID.X ;  /* 0x0000000000047919 */ /* 0x001e240000002100 */
[----:B------:R1:W-:Y:S04]  /*42570*/  STS.U16 [R7+UR6+0x1de00], R15 ;  /* 0x01de000f07007988 */ /* 0x0003e80008000406 */
[----:B------:R-:W-:Y:S04]  /*42580*/  STS.U16 [R7+UR6+0x1c600], R24 ;  /* 0x01c6001807007988 */ /* 0x000fe80008000406 */
[----:B------:R-:W-:Y:S04]  /*42590*/  STS.U16 [R7+UR6+0x1ce00], R8 ;  /* 0x01ce000807007988 */ /* 0x000fe80008000406 */
[----:B------:R-:W-:Y:S04]  /*425a0*/  STS.U16 [R7+UR6+0x1d600], R5 ;  /* 0x01d6000507007988 */ /* 0x000fe80008000406 */
[----:B------:R-:W-:Y:S04]  /*425b0*/  STS.U16 [R7+UR6+0x1e600], R27 ;  /* 0x01e6001b07007988 */ /* 0x000fe80008000406 */
[----:B------:R-:W-:Y:S01]  /*425c0*/  STS.U16 [R7+UR6+0x1fe00], R25 ;  /* 0x01fe001907007988 */ /* 0x000fe20008000406 */
[----:B0-----:R-:W-:-:S04]  /*425d0*/  LOP3.LUT R4, R4, 0x7f, RZ, 0xc0, !PT ;  /* 0x0000007f04047812 */ /* 0x001fc800078ec0ff */
[----:B------:R-:W-:-:S04]  /*425e0*/  SHF.L.U32 R4, R4, 0x1, RZ ;  /* 0x0000000104047819 */ /* 0x000fc800000006ff */
[----:B-1----:R-:W-:Y:S01]  /*425f0*/  LOP3.LUT R15, R4, 0x70, RZ, 0x3c, !PT ;  /* 0x00000070040f7812 */ /* 0x002fe200078e3cff */
[----:B---3--:R-:W-:Y:S04]  /*42600*/  STS.U16 [R7+UR6+0x1f600], R6 ;  /* 0x01f6000607007988 */ /* 0x008fe80008000406 */
[----:B--2---:R-:W-:Y:S04]  /*42610*/  STS.U16 [R7+UR6+0x1ee00], R26 ;  /* 0x01ee001a07007988 */ /* 0x004fe80008000406 */
        /* <DEDUP_REMOVED lines=38> */
[----:B----4-:R4:W-:Y:S04]  /*42880*/  STS.U16 [R15+UR6+0x6700], R14 ;  /* 0x0067000e0f007988 */ /* 0x0109e80008000406 */
[----:B------:R1:W-:Y:S04]  /*42890*/  STS.U16 [R15+UR6+0x6f00], R2 ;  /* 0x006f00020f007988 */ /* 0x0003e80008000406 */
[----:B------:R4:W-:Y:S04]  /*428a0*/  STS.U16 [R15+UR6+0x7700], R29 ;  /* 0x0077001d0f007988 */ /* 0x0009e80008000406 */
[----:B0-----:R-:W3:Y:S04]  /*428b0*/  LDL.LU R11, [R1+0x270] ;  /* 0x00027000010b7983 */ /* 0x001ee80000300800 */
[----:B-1----:R-:W3:Y:S04]  /*428c0*/  LDL.LU R10, [R1+0x250] ;  /* 0x00025000010a7983 */ /* 0x002ee80000300800 */
[----:B------:R-:W3:Y:S04]  /*428d0*/  LDL.LU R12, [R1+0x238] ;  /* 0x00023800010c7983 */ /* 0x000ee80000300800 */
[----:B----4-:R-:W4:Y:S04]  /*428e0*/  LDL.LU R14, [R1+0x218] ;  /* 0x00021800010e7983 */ /* 0x010f280000300800 */
        /* <DEDUP_REMOVED lines=8> */
[----:B--2---:R0:W-:Y:S04]  /*42970*/  STS.U16 [R15+UR6+0x9f00], R0 ;  /* 0x009f00000f007988 */ /* 0x0041e80008000406 */
[----:B0-----:R-:W2:Y:S04]  /*42980*/  LDL.LU R0, [R1+0x2ac0] ;  /* 0x002ac00001007983 */ /* 0x001ea80000300800 */
[----:B--2---:R0:W-:Y:S04]  /*42990*/  STS.U16 [R15+UR6+0xa700], R0 ;  /* 0x00a700000f007988 */ /* 0x0041e80008000406 */
[----:B0-----:R-:W2:Y:S04]  /*429a0*/  LDL.LU R0, [R1+0x2abc] ;  /* 0x002abc0001007983 */ /* 0x001ea80000300800 */
[----:B--2---:R0:W-:Y:S04]  /*429b0*/  STS.U16 [R15+UR6+0xaf00], R0 ;  /* 0x00af00000f007988 */ /* 0x0041e80008000406 */
[----:B0-----:R-:W2:Y:S04]  /*429c0*/  LDL.LU R0, [R1+0x2ab8] ;  /* 0x002ab80001007983 */ /* 0x001ea80000300800 */
[----:B----4-:R-:W-:Y:S04]  /*429d0*/  STS.U16 [R15+UR6+0x16700], R14 ;  /* 0x0167000e0f007988 */ /* 0x010fe80008000406 */
[----:B--2---:R0:W-:Y:S04]  /*429e0*/  STS.U16 [R15+UR6+0xb700], R0 ;  /* 0x00b700000f007988 */ /* 0x0041e80008000406 */
[----:B0-----:R-:W2:Y:S04]  /*429f0*/  LDL.LU R0, [R1+0x2ab4] ;  /* 0x002ab40001007983 */ /* 0x001ea80000300800 */
[----:B------:R-:W4:Y:S04]  /*42a00*/  LDL.LU R14, [R1+0x60] ;  /* 0x00006000010e7983 */ /* 0x000f280000300800 */
[----:B----4-:R0:W-:Y:S04]  /*42a10*/  STL [R1+0x2a98], R14 ;  /* 0x002a980e01007387 */ /* 0x0101e80000100800 */
[----:B0-----:R-:W4:Y:S04]  /*42a20*/  LDL.LU R14, [R1+0x88] ;  /* 0x00008800010e7983 */ /* 0x001f280000300800 */
        /* <DEDUP_REMOVED lines=10> */
[----:B---3--:R-:W-:Y:S04]  /*42ad0*/  STS.U16 [R15+UR6+0x18700], R18 ;  /* 0x018700120f007988 */ /* 0x008fe80008000406 */
[----:B------:R-:W-:Y:S04]  /*42ae0*/  STS.U16 [R15+UR6+0x18f00], R23 ;  /* 0x018f00170f007988 */ /* 0x000fe80008000406 */
[----:B------:R-:W-:Y:S04]  /*42af0*/  STS.U16 [R15+UR6+0xdf00], R4 ;  /* 0x00df00040f007988 */ /* 0x000fe80008000406 */
[----:B------:R-:W-:Y:S04]  /*42b00*/  STS.U16 [R15+UR6+0xcf00], R6 ;  /* 0x00cf00060f007988 */ /* 0x000fe80008000406 */
[----:B----4-:R0:W-:Y:S04]  /*42b10*/  STL [R1+0x2ab0], R14 ;  /* 0x002ab00e01007387 */ /* 0x0101e80000100800 */
[----:B0-----:R-:W3:Y:S04]  /*42b20*/  LDL.LU R14, [R1+0x158] ;  /* 0x00015800010e7983 */ /* 0x001ee80000300800 */
[----:B------:R-:W4:Y:S04]  /*42b30*/  LDL.LU R18, [R1+0x44] ;  /* 0x0000440001127983 */ /* 0x000f280000300800 */
[----:B------:R-:W2:Y:S04]  /*42b40*/  LDL.LU R23, [R1+0x14] ;  /* 0x0000140001177983 */ /* 0x000ea80000300800 */
[----:B------:R-:W2:Y:S04]  /*42b50*/  LDL.LU R4, [R1+0x590] ;  /* 0x0005900001047983 */ /* 0x000ea80000300800 */
[----:B------:R-:W2:Y:S04]  /*42b60*/  LDL.LU R6, [R1+0x570] ;  /* 0x0005700001067983 */ /* 0x000ea80000300800 */
[----:B------:R-:W-:Y:S04]  /*42b70*/  STS.U16 [R15+UR6+0x12f00], R13 ;  /* 0x012f000d0f007988 */ /* 0x000fe80008000406 */
[----:B--2---:R0:W-:Y:S04]  /*42b80*/  STL [R1+0x2a88], R6 ;  /* 0x002a880601007387 */ /* 0x0041e80000100800 */
[----:B0-----:R-:W2:Y:S04]  /*42b90*/  LDL.LU R6, [R1+0x57c] ;  /* 0x00057c0001067983 */ /* 0x001ea80000300800 */
        /* <DEDUP_REMOVED lines=49> */
[----:B--2---:R0:W-:Y:S04]  /*42eb0*/  STS.U16 [R15+UR6+0x1a700], R14 ;  /* 0x01a7000e0f007988 */ /* 0x0041e80008000406 */
[----:B0-----:R-:W2:Y:S04]  /*42ec0*/  LDL.LU R14, [R1+0x2aac] ;  /* 0x002aac00010e7983 */ /* 0x001ea80000300800 */
        /* <DEDUP_REMOVED lines=10> */
[----:B----4-:R-:W-:Y:S04]  /*42f70*/  STS.U16 [R15+UR6+0x1df00], R18 ;  /* 0x01df00120f007988 */ /* 0x010fe80008000406 */
[----:B------:R-:W-:Y:S04]  /*42f80*/  STS.U16 [R15+UR6+0x1e700], R23 ;  /* 0x01e700170f007988 */ /* 0x000fe80008000406 */
[----:B--2---:R0:W-:Y:S04]  /*42f90*/  STS.U16 [R15+UR6+0x1d700], R14 ;  /* 0x01d7000e0f007988 */ /* 0x0041e80008000406 */
[----:B0-----:R-:W2:Y:S04]  /*42fa0*/  LDL.LU R14, [R1+0x2a94] ;  /* 0x002a9400010e7983 */ /* 0x001ea80000300800 */
[----:B------:R-:W4:Y:S04]  /*42fb0*/  LDL.LU R18, [R1+0x2a90] ;  /* 0x002a900001127983 */ /* 0x000f280000300800 */
[----:B------:R-:W3:Y:S01]  /*42fc0*/  LDL.LU R23, [R1+0x2a8c] ;  /* 0x002a8c0001177983 */ /* 0x000ee20000300800 */
[----:B------:R-:W-:-:S03]  /*42fd0*/  F2FP.F16.F32.PACK_AB R4, R6, R4 ;  /* 0x000000040604723e */ /* 0x000fc600000000ff */
[----:B--2---:R-:W-:Y:S04]  /*42fe0*/  STS.U16 [R15+UR6+0x1ff00], R14 ;  /* 0x01ff000e0f007988 */ /* 0x004fe80008000406 */
[----:B---3--:R0:W-:Y:S04]  /*42ff0*/  STS.U16 [R15+UR6+0x1ef00], R23 ;  /* 0x01ef00170f007988 */ /* 0x0081e80008000406 */
[----:B----4-:R1:W-:Y:S04]  /*43000*/  STS.U16 [R15+UR6+0x1f700], R18 ;  /* 0x01f700120f007988 */ /* 0x0103e80008000406 */
[----:B0-----:R-:W2:Y:S04]  /*43010*/  LDL.LU R23, [R1+0x4fc] ;  /* 0x0004fc0001177983 */ /* 0x001ea80000300800 */
[----:B-1----:R-:W3:Y:S04]  /*43020*/  LDL.LU R18, [R1+0x504] ;  /* 0x0005040001127983 */ /* 0x002ee80000300800 */
[----:B------:R-:W4:Y:S04]  /*43030*/  LDL.LU R14, [R1+0x50c] ;  /* 0x00050c00010e7983 */ /* 0x000f280000300800 */
[----:B------:R-:W4:Y:S04]  /*43040*/  LDL.LU R15, [R1+0x510] ;  /* 0x00051000010f7983 */ /* 0x000f280000300800 */
[----:B------:R-:W2:Y:S02]  /*43050*/  LDL.LU R6, [R1+0x2a88] ;  /* 0x002a880001067983 */ /* 0x000ea40000300800 */
[----:B--2---:R-:W-:-:S02]  /*43060*/  F2FP.F16.F32.PACK_AB R6, R13, R6 ;  /* 0x000000060d06723e */ /* 0x004fc400000000ff */
[----:B------:R-:W2:Y:S01]  /*43070*/  LDL.LU R13, [R1+0x2a84] ;  /* 0x002a8400010d7983 */ /* 0x000ea20000300800 */
[----:B------:R-:W-:Y:S02]  /*43080*/  F2FP.F16.F32.PACK_AB R10, R20, R10 ;  /* 0x0000000a140a723e */ /* 0x000fe400000000ff */
[----:B------:R-:W-:Y:S02]  /*43090*/  F2FP.F16.F32.PACK_AB R5, R3, R5 ;  /* 0x000000050305723e */ /* 0x000fe400000000ff */
[----:B------:R-:W-:Y:S02]  /*430a0*/  F2FP.F16.F32.PACK_AB R7, R2, R7 ;  /* 0x000000070207723e */ /* 0x000fe400000000ff */
[----:B------:R-:W-:Y:S02]  /*430b0*/  F2FP.F16.F32.PACK_AB R9, R28, R9 ;  /* 0x000000091c09723e */ /* 0x000fe400000000ff */
[----:B------:R-:W-:Y:S02]  /*430c0*/  F2FP.F16.F32.PACK_AB R11, R29, R11 ;  /* 0x0000000b1d0b723e */ /* 0x000fe400000000ff */
[----:B------:R-:W-:-:S02]  /*430d0*/  F2FP.F16.F32.PACK_AB R12, R0, R12 ;  /* 0x0000000c000c723e */ /* 0x000fc400000000ff */
[----:B--2---:R-:W-:Y:S02]  /*430e0*/  F2FP.F16.F32.PACK_AB R8, R13, R8 ;  /* 0x000000080d08723e */ /* 0x004fe400000000ff */
[----:B------:R-:W2:Y:S04]  /*430f0*/  LDL.LU R13, [R1+0x2a80] ;  /* 0x002a8000010d7983 */ /* 0x000ea80000300800 */
[----:B------:R-:W2:Y:S04]  /*43100*/  LDL.LU R20, [R1+0x2a7c] ;  /* 0x002a7c0001147983 */ /* 0x000ea80000300800 */
[----:B------:R-:W2:Y:S04]  /*43110*/  LDL.LU R3, [R1+0x2a78] ;  /* 0x002a780001037983 */ /* 0x000ea80000300800 */
[----:B------:R-:W2:Y:S04]  /*43120*/  LDL.LU R2, [R1+0x2a74] ;  /* 0x002a740001027983 */ /* 0x000ea80000300800 */
[----:B------:R-:W2:Y:S04]  /*43130*/  LDL.LU R28, [R1+0x2a70] ;  /* 0x002a7000011c7983 */ /* 0x000ea80000300800 */
[----:B------:R-:W2:Y:S04]  /*43140*/  LDL.LU R29, [R1+0x2a6c] ;  /* 0x002a6c00011d7983 */ /* 0x000ea80000300800 */
[----:B------:R-:W2:Y:S01]  /*43150*/  LDL.LU R0, [R1+0x2a68] ;  /* 0x002a680001007983 */ /* 0x000ea20000300800 */
[----:B----4-:R-:W-:-:S02]  /*43160*/  F2FP.F16.F32.PACK_AB R14, R14, R15 ;  /* 0x0000000f0e0e723e */ /* 0x010fc400000000ff */
[----:B---3--:R-:W-:Y:S02]  /*43170*/  F2FP.F16.F32.PACK_AB R16, R18, R16 ;  /* 0x000000101210723e */ /* 0x008fe400000000ff */
[----:B------:R-:W-:Y:S02]  /*43180*/  F2FP.F16.F32.PACK_AB R18, R23, R25 ;  /* 0x000000191712723e */ /* 0x000fe400000000ff */
[----:B--2---:R-:W-:Y:S02]  /*43190*/  F2FP.F16.F32.PACK_AB R19, R19, R0 ;  /* 0x000000001313723e */ /* 0x004fe400000000ff */
[----:B------:R-:W2:Y:S01]  /*431a0*/  LDL.LU R0, [R1+0x2a64] ;  /* 0x002a640001007983 */ /* 0x000ea20000300800 */
[----:B------:R-:W-:Y:S02]  /*431b0*/  LOP3.LUT R15, R20, R13, RZ, 0x3c, !PT ;  /* 0x0000000d140f7212 */ /* 0x000fe400078e3cff */
[----:B------:R-:W-:Y:S02]  /*431c0*/  F2FP.F16.F32.PACK_AB R13, R26, R21 ;  /* 0x000000151a0d723e */ /* 0x000fe400000000ff */
[----:B------:R-:W-:Y:S01]  /*431d0*/  F2FP.F16.F32.PACK_AB R17, R22, R17 ;  /* 0x000000111611723e */ /* 0x000fe200000000ff */
[----:B------:R-:W-:Y:S01]  /*431e0*/  VIADD R21, R15, UR6 ;  /* 0x000000060f157c36 */ /* 0x000fe20008000000 */
[----:B------:R-:W-:-:S02]  /*431f0*/  F2FP.F16.F32.PACK_AB R15, R24, R27 ;  /* 0x0000001b180f723e */ /* 0x000fc400000000ff */
[----:B------:R-:W3:Y:S04]  /*43200*/  LDL.LU R24, [R1+0xa7c] ;  /* 0x000a7c0001187983 */ /* 0x000ee80000300800 */
[----:B------:R-:W3:Y:S04]  /*43210*/  LDL R27, [R1+0x460] ;  /* 0x00046000011b7983 */ /* 0x000ee80000100800 */
[----:B------:R-:W4:Y:S04]  /*43220*/  LDL.LU R23, [R1+0xa80] ;  /* 0x000a800001177983 */ /* 0x000f280000300800 */
[----:B------:R-:W4:Y:S04]  /*43230*/  LDL R22, [R1+0x45c] ;  /* 0x00045c0001167983 */ /* 0x000f280000100800 */
[----:B------:R-:W-:Y:S04]  /*43240*/  STL [R1+0x2a84], R2 ;  /* 0x002a840201007387 */ /* 0x000fe80000100800 */
[----:B--2---:R-:W-:Y:S04]  /*43250*/  STL [R1+0x2a80], R0 ;  /* 0x002a800001007387 */ /* 0x004fe80000100800 */
[----:B------:R0:W-:Y:S04]  /*43260*/  STL [R1+0x2a68], R29 ;  /* 0x002a681d01007387 */ /* 0x0001e80000100800 */
[----:B------:R1:W-:Y:S01]  /*43270*/  STL [R1+0x2a64], R28 ;  /* 0x002a641c01007387 */ /* 0x0003e20000100800 */
[----:B------:R-:W2:Y:S03]  /*43280*/  S2R R26, SR_TID.X ;  /* 0x00000000001a7919 */ /* 0x000ea60000002100 */
[----:B0-----:R-:W3:Y:S04]  /*43290*/  LDL R29, [R1+0x434] ;  /* 0x00043400011d7983 */ /* 0x001ee80000100800 */
[----:B------:R-:W-:Y:S04]  /*432a0*/  STSM.16.M88.4 [R21+0x28000], R4 ;  /* 0x0280000415007844 */ /* 0x000fe80000000200 */
[----:B------:R-:W-:Y:S04]  /*432b0*/  STSM.16.M88.4 [R21+0x28080], R8 ;  /* 0x0280800815007844 */ /* 0x000fe80000000200 */
[----:B------:R-:W-:Y:S04]  /*432c0*/  STSM.16.M88.4 [R21+0x29000], R12 ;  /* 0x0290000c15007844 */ /* 0x000fe80000000200 */
[----:B------:R-:W-:Y:S01]  /*432d0*/  STSM.16.M88.4 [R21+0x29080], R16 ;  /* 0x0290801015007844 */ /* 0x000fe20000000200 */
[----:B--2---:R-:W-:Y:S01]  /*432e0*/  LOP3.LUT R25, R20, 0x10, R26, 0x78, !PT ;  /* 0x0000001014197812 */ /* 0x004fe200078e781a */
[----:B------:R-:W-:Y:S06]  /*432f0*/  BAR.SYNC.DEFER_BLOCKING 0x0 ;  /* 0x0000000000007b1d */ /* 0x000fec0000010000 */
[----:B------:R-:W0:Y:S04]  /*43300*/  LDSM.16.M88.4 R4, [R25+UR6+0x28000] ;  /* 0x028000061904783b */ /* 0x000e280008000200 */
[----:B---3--:R-:W-:Y:S04]  /*43310*/  STL [R1+0x3d58], R29 ;  /* 0x003d581d01007387 */ /* 0x008fe80000100800 */
[----:B-1----:R-:W2:Y:S04]  /*43320*/  LDL R28, [R1+0x430] ;  /* 0x00043000011c7983 */ /* 0x002ea80000100800 */
[----:B--2---:R-:W-:Y:S04]  /*43330*/  STL [R1+0x3d98], R28 ;  /* 0x003d981c01007387 */ /* 0x004fe80000100800 */
[----:B------:R-:W-:Y:S04]  /*43340*/  STL [R1+0x464], R25 ;  /* 0x0004641901007387 */ /* 0x000fe80000100800 */
[----:B0-----:R-:W-:Y:S04]  /*43350*/  STL.64 [R1+0x3dd8], R6 ;  /* 0x003dd80601007387 */ /* 0x001fe80000100a00 */
[----:B------:R-:W-:Y:S04]  /*43360*/  STL.64 [R1+0x3dd0], R4 ;  /* 0x003dd00401007387 */ /* 0x000fe80000100a00 */
[----:B------:R-:W-:Y:S04]  /*43370*/  STL [R1+0x3dcc], R25 ;  /* 0x003dcc1901007387 */ /* 0x000fe80000100800 */
[----:B------:R-:W2:Y:S01]  /*43380*/  LDL.LU R12, [R1+0x580] ;  /* 0x00058000010c7983 */ /* 0x000ea20000300800 */
[----:B------:R-:W-:-:S03]  /*43390*/  FADD R9, -R27, R24 ;  /* 0x000000181b097221 */ /* 0x000fc60000000100 */
[----:B------:R-:W-:Y:S04]  /*433a0*/  LDSM.16.M88.4 R24, [R3+UR6] ;  /* 0x000000060318783b */ /* 0x000fe80008000200 */
[----:B------:R-:W0:Y:S01]  /*433b0*/  LDSM.16.M88.4 R4, [R3+UR6+0x2000] ;  /* 0x002000060304783b */ /* 0x000e220008000200 */
[----:B----4-:R-:W-:Y:S01]  /*433c0*/  FADD R8, -R22, R23 ;  /* 0x0000001716087221 */ /* 0x010fe20000000100 */
[----:B0-----:R-:W-:Y:S02]  /*433d0*/  MOV R23, R5 ;  /* 0x0000000500177202 */ /* 0x001fe40000000f00 */
[----:B--2---:R-:W-:Y:S04]  /*433e0*/  STL [R1+0x3de0], R12 ;  /* 0x003de00c01007387 */ /* 0x004fe80000100800 */
[----:B------:R-:W2:Y:S04]  /*433f0*/  LDL.LU R11, [R1+0x584] ;  /* 0x00058400010b7983 */ /* 0x000ea80000300800 */
[----:B------:R-:W3:Y:S04]  /*43400*/  LDL.LU R10, [R1+0x588] ;  /* 0x00058800010a7983 */ /* 0x000ee80000300800 */
[----:B------:R-:W-:Y:S04]  /*43410*/  STL.64 [R1+0x170], R24 ;  /* 0x0001701801007387 */ /* 0x000fe80000100a00 */
[----:B------:R0:W-:Y:S04]  /*43420*/  STL.64 [R1+0x178], R26 ;  /* 0x0001781a01007387 */ /* 0x0001e80000100a00 */
[----:B------:R-:W-:Y:S04]  /*43430*/  STL.64 [R1+0x160], R4 ;  /* 0x0001600401007387 */ /* 0x000fe80000100a00 */
[----:B------:R1:W-:Y:S01]  /*43440*/  STL.64 [R1+0x168], R6 ;  /* 0x0001680601007387 */ /* 0x0003e20000100a00 */
[----:B0-----:R-:W-:-:S03]  /*43450*/  MOV R26, R4 ;  /* 0x00000004001a7202 */ /* 0x001fc60000000f00 */
[----:B------:R-:W0:Y:S04]  /*43460*/  LDSM.16.M88.4 R12, [R3+UR6+0x4000] ;  /* 0x00400006030c783b */ /* 0x000e280008000200 */
[----:B-1----:R-:W4:Y:S04]  /*43470*/  LDL.LU R7, [R1+0x58c] ;  /* 0x00058c0001077983 */ /* 0x002f280000300800 */
[----:B------:R-:W4:Y:S04]  /*43480*/  LDL.LU R6, [R1+0x5e0] ;  /* 0x0005e00001067983 */ /* 0x000f280000300800 */
[----:B------:R-:W4:Y:S04]  /*43490*/  LDL.LU R5, [R1+0x5e4] ;  /* 0x0005e40001057983 */ /* 0x000f280000300800 */
[----:B------:R-:W4:Y:S04]  /*434a0*/  LDL.LU R4, [R1+0x5e8] ;  /* 0x0005e80001047983 */ /* 0x000f280000300800 */
[----:B0-----:R-:W-:Y:S01]  /*434b0*/  STL.64 [R1+0x150], R12 ;  /* 0x0001500c01007387 */ /* 0x001fe20000100a00 */
[----:B------:R-:W-:Y:S01]  /*434c0*/  MOV R20, R12 ;  /* 0x0000000c00147202 */ /* 0x000fe20000000f00 */
[----:B------:R-:W-:-:S02]  /*434d0*/  IMAD.MOV.U32 R21, RZ, RZ, R13 ;  /* 0x000000ffff157224 */ /* 0x000fc400078e000d */
[----:B------:R-:W-:Y:S04]  /*434e0*/  STL.64 [R1+0x158], R14 ;  /* 0x0001580e01007387 */ /* 0x000fe80000100a00 */
[----:B------:R-:W0:Y:S01]  /*434f0*/  LDSM.16.M88.4 R12, [R3+UR6+0x6000] ;  /* 0x00600006030c783b */ /* 0x000e220008000200 */
[----:B------:R-:W-:Y:S01]  /*43500*/  FMUL R9, R9, 1.4426950216293334961 ;  /* 0x3fb8aa3b09097820 */ /* 0x000fe20000400000 */
[----:B------:R-:W-:-:S03]  /*43510*/  FMUL R8, R8, 1.4426950216293334961 ;  /* 0x3fb8aa3b08087820 */ /* 0x000fc60000400000 */
[----:B------:R-:W2:Y:S08]  /*43520*/  MUFU.EX2 R2, R9 ;  /* 0x0000000900027308 */ /* 0x000eb00000000800 */
[----:B------:R-:W3:Y:S01]  /*43530*/  MUFU.EX2 R0, R8 ;  /* 0x0000000800007308 */ /* 0x000ee20000000800 */
[----:B0-----:R0:W-:Y:S01]  /*43540*/  STL.64 [R1+0x140], R12 ;  /* 0x0001400c01007387 */ /* 0x0011e20000100a00 */
[----:B------:R-:W-:-:S03]  /*43550*/  MOV R16, R13 ;  /* 0x0000000d00107202 */ /* 0x000fc60000000f00 */
[----:B------:R3:W-:Y:S01]  /*43560*/  STL.64 [R1+0x148], R14 ;  /* 0x0001480e01007387 */ /* 0x0007e20000100a00 */
[----:B------:R-:W-:-:S03]  /*43570*/  MOV R17, R12 ;  /* 0x0000000c00117202 */ /* 0x000fc60000000f00 */
[----:B0-----:R-:W4:Y:S01]  /*43580*/  LDL.LU R12, [R1+0x3de0] ;  /* 0x003de000010c7983 */ /* 0x001f220000300800 */
[----:B--2---:R-:W-:Y:S01]  /*43590*/  FMUL R13, R2, R11 ;  /* 0x0000000b020d7220 */ /* 0x004fe20000400000 */
[C---:B---3--:R-:W-:Y:S02]  /*435a0*/  FMUL R14, R0.reuse, R10 ;  /* 0x0000000a000e7220 */ /* 0x048fe40000400000 */
[----:B------:R-:W0:Y:S01]  /*435b0*/  LDSM.16.M88.4 R8, [R3+UR6+0x8000] ;  /* 0x008000060308783b */ /* 0x000e220008000200 */
[----:B----4-:R-:W-:-:S03]  /*435c0*/  FMUL R15, R0, R7 ;  /* 0x00000007000f7220 */ /* 0x010fc60000400000 */
[----:B0-----:R0:W-:Y:S01]  /*435d0*/  STL.64 [R1+0x130], R8 ;  /* 0x0001300801007387 */ /* 0x0011e20000100a00 */
[----:B------:R-:W-:-:S03]  /*435e0*/  MOV R28, R9 ;  /* 0x00000009001c7202 */ /* 0x000fc60000000f00 */
[----:B------:R1:W-:Y:S01]  /*435f0*/  STL.64 [R1+0x138], R10 ;  /* 0x0001380a01007387 */ /* 0x0003e20000100a00 */
[C---:B0-----:R-:W-:Y:S01]  /*43600*/  FMUL R8, R2.reuse, R6 ;  /* 0x0000000602087220 */ /* 0x041fe20000400000 */
[----:B------:R-:W-:Y:S01]  /*43610*/  FMUL R9, R2, R5 ;  /* 0x0000000502097220 */ /* 0x000fe20000400000 */
[----:B-1----:R-:W-:Y:S01]  /*43620*/  FMUL R10, R0, R4 ;  /* 0x00000004000a7220 */ /* 0x002fe20000400000 */
[----:B------:R-:W2:Y:S04]  /*43630*/  LDL.LU R11, [R1+0x5ec] ;  /* 0x0005ec00010b7983 */ /* 0x000ea80000300800 */
[----:B------:R-:W0:Y:S04]  /*43640*/  LDSM.16.M88.4 R4, [R3+UR6+0xa000] ;  /* 0x00a000060304783b */ /* 0x000e280008000200 */
[----:B0-----:R-:W-:Y:S01]  /*43650*/  STL.64 [R1+0x120], R4 ;  /* 0x0001200401007387 */ /* 0x001fe20000100a00 */
[----:B------:R-:W-:Y:S01]  /*43660*/  IMAD.MOV.U32 R22, RZ, RZ, R4 ;  /* 0x000000ffff167224 */ /* 0x000fe200078e0004 */
[----:B------:R-:W-:-:S02]  /*43670*/  MOV R19, R5 ;  /* 0x0000000500137202 */ /* 0x000fc40000000f00 */
[----:B------:R0:W-:Y:S04]  /*43680*/  STL.64 [R1+0x128], R6 ;  /* 0x0001280601007387 */ /* 0x0001e80000100a00 */
[----:B0-----:R-:W3:Y:S04]  /*43690*/  LDL.LU.64 R6, [R1+0x3dd8] ;  /* 0x003dd80001067983 */ /* 0x001ee80000300a00 */
[----:B------:R-:W3:Y:S01]  /*436a0*/  LDL.LU.64 R4, [R1+0x3dd0] ;  /* 0x003dd00001047983 */ /* 0x000ee20000300a00 */
[----:B------:R-:W-:-:S03]  /*436b0*/  FMUL R12, R2, R12 ;  /* 0x0000000c020c7220 */ /* 0x000fc60000400000 */
[----:B------:R-:W4:Y:S04]  /*436c0*/  LDL.LU R29, [R1+0x5f4] ;  /* 0x0005f400011d7983 */ /* 0x000f280000300800 */
[----:B------:R-:W2:Y:S04]  /*436d0*/  LDL.LU R18, [R1+0x5f8] ;  /* 0x0005f80001127983 */ /* 0x000ea80000300800 */
[----:B------:R0:W-:Y:S04]  /*436e0*/  STL [R1+0x3dc8], R19 ;  /* 0x003dc81301007387 */ /* 0x0001e80000100800 */
[----:B0-----:R-:W2:Y:S04]  /*436f0*/  LDL.LU R19, [R1+0x5f0] ;  /* 0x0005f00001137983 */ /* 0x001ea80000300800 */
[----:B------:R0:W-:Y:S02]  /*43700*/  STL.64 [R1+0x3dc0], R16 ;  /* 0x003dc01001007387 */ /* 0x0001e40000100a00 */
[----:B0-----:R-:W-:-:S02]  /*43710*/  MOV R16, R26 ;  /* 0x0000001a00107202 */ /* 0x001fc40000000f00 */
[----:B------:R-:W-:Y:S01]  /*43720*/  MOV R17, R23 ;  /* 0x0000001700117202 */ /* 0x000fe20000000f00 */
[----:B---3--:R-:W-:Y:S01]  /*43730*/  HMMA.16816.F32 R12, R4, R24, R12 ;  /* 0x00000018040c723c */ /* 0x008fe2000000180c */
[----:B------:R-:W3:-:S15]  /*43740*/  LDL.LU R25, [R1+0x3dcc] ;  /* 0x003dcc0001197983 */ /* 0x000ede0000300800 */
[----:B------:R-:W-:-:S03]  /*43750*/  NOP ;  /* 0x0000000000007918 */ /* 0x000fc60000000000 */
[----:B------:R-:W-:Y:S04]  /*43760*/  STL.64 [R1+0x2c0], R12 ;  /* 0x0002c00c01007387 */ /* 0x000fe80000100a00 */
[----:B------:R0:W-:Y:S04]  /*43770*/  STL.64 [R1+0x2c8], R14 ;  /* 0x0002c80e01007387 */ /* 0x0001e80000100a00 */
[----:B0-----:R-:W3:Y:S04]  /*43780*/  LDL.LU R15, [R1+0x5fc] ;  /* 0x0005fc00010f7983 */ /* 0x001ee80000300800 */
[----:B------:R-:W3:Y:S04]  /*43790*/  LDL.LU R27, [R1+0x600] ;  /* 0x00060000011b7983 */ /* 0x000ee80000300800 */
[----:B------:R-:W3:Y:S04]  /*437a0*/  LDL.LU R26, [R1+0x604] ;  /* 0x00060400011a7983 */ /* 0x000ee80000300800 */
[----:B------:R-:W3:Y:S04]  /*437b0*/  LDL.LU R24, [R1+0x608] ;  /* 0x0006080001187983 */ /* 0x000ee80000300800 */
[----:B------:R-:W3:Y:S01]  /*437c0*/  LDL.LU R23, [R1+0x60c] ;  /* 0x00060c0001177983 */ /* 0x000ee20000300800 */
[----:B--2---:R-:W-:Y:S01]  /*437d0*/  FMUL R12, R2, R19 ;  /* 0x00000013020c7220 */ /* 0x004fe20000400000 */
[C---:B------:R-:W-:Y:S01]  /*437e0*/  FMUL R14, R0.reuse, R18 ;  /* 0x00000012000e7220 */ /* 0x040fe20000400000 */
[----:B------:R-:W-:Y:S01]  /*437f0*/  FMUL R11, R0, R11 ;  /* 0x0000000b000b7220 */ /* 0x000fe20000400000 */
[----:B----4-:R-:W-:Y:S01]  /*43800*/  FMUL R13, R2, R29 ;  /* 0x0000001d020d7220 */ /* 0x010fe20000400000 */
[----:B---3--:R-:W-:Y:S04]  /*43810*/  STL.64 [R1+0x3db0], R22 ;  /* 0x003db01601007387 */ /* 0x008fe80000100a00 */
[----:B------:R0:W-:Y:S02]  /*43820*/  STL.64 [R1+0x3db8], R20 ;  /* 0x003db81401007387 */ /* 0x0001e40000100a00 */
[----:B0-----:R-:W-:Y:S01]  /*43830*/  IMAD.MOV.U32 R20, RZ, RZ, R16 ;  /* 0x000000ffff147224 */ /* 0x001fe200078e0010 */
[----:B------:R-:W-:-:S02]  /*43840*/  MOV R21, R17 ;  /* 0x0000001100157202 */ /* 0x000fc40000000f00 */
[----:B------:R-:W0:Y:S05]  /*43850*/  LDSM.16.M88.4 R16, [R3+UR6+0xc000] ;  /* 0x00c000060310783b */ /* 0x000e2a0008000200 */
[----:B------:R-:W-:Y:S01]  /*43860*/  HMMA.16816.F32 R20, R4, R20, R8 ;  /* 0x000000140414723c */ /* 0x000fe20000001808 */
[----:B0-----:R-:W-:Y:S01]  /*43870*/  STL.64 [R1+0x110], R16 ;  /* 0x0001101001007387 */ /* 0x001fe20000100a00 */
[----:B------:R-:W-:-:S03]  /*43880*/  MOV R29, R16 ;  /* 0x00000010001d7202 */ /* 0x000fc60000000f00 */
[----:B------:R0:W-:Y:S02]  /*43890*/  STL.64 [R1+0x118], R18 ;  /* 0x0001181201007387 */ /* 0x0001e40000100a00 */
[----:B0-----:R-:W-:Y:S02]  /*438a0*/  MOV R18, R17 ;  /* 0x0000001100127202 */ /* 0x001fe40000000f00 */
[----:B------:R-:W2:Y:S04]  /*438b0*/  LDL.LU R19, [R1+0x3dc8] ;  /* 0x003dc80001137983 */ /* 0x000ea80000300800 */
[----:B------:R-:W3:Y:S06]  /*438c0*/  LDL.LU.64 R16, [R1+0x3dc0] ;  /* 0x003dc00001107983 */ /* 0x000eec0000300a00 */
[----:B------:R-:W-:Y:S04]  /*438d0*/  STL.64 [R1+0x2b0], R20 ;  /* 0x0002b01401007387 */ /* 0x000fe80000100a00 */
[----:B------:R-:W-:Y:S04]  /*438e0*/  STL.64 [R1+0x2b8], R22 ;  /* 0x0002b81601007387 */ /* 0x000fe80000100a00 */
[----:B------:R-:W0:Y:S01]  /*438f0*/  LDSM.16.M88.4 R20, [R3+UR6+0xe000] ;  /* 0x00e000060314783b */ /* 0x000e220008000200 */
[C---:B------:R-:W-:Y:S01]  /*43900*/  FMUL R8, R2.reuse, R27 ;  /* 0x0000001b02087220 */ /* 0x040fe20000400000 */
[----:B------:R-:W-:-:S02]  /*43910*/  FMUL R9, R2, R26 ;  /* 0x0000001a02097220 */ /* 0x000fc40000400000 */
[----:B0-----:R0:W-:Y:S01]  /*43920*/  STL.64 [R1+0x100], R20 ;  /* 0x0001001401007387 */ /* 0x0011e20000100a00 */
[----:B------:R-:W-:Y:S01]  /*43930*/  IMAD.MOV.U32 R27, RZ, RZ, R20 ;  /* 0x000000ffff1b7224 */ /* 0x000fe200078e0014 */
[----:B------:R-:W-:Y:S02]  /*43940*/  MOV R26, R21 ;  /* 0x00000015001a7202 */ /* 0x000fe40000000f00 */
[----:B------:R1:W-:Y:S04]  /*43950*/  STL.64 [R1+0x108], R22 ;  /* 0x0001081601007387 */ /* 0x0003e80000100a00 */
[----:B0-----:R-:W4:Y:S01]  /*43960*/  LDL.LU.64 R20, [R1+0x3db8] ;  /* 0x003db80001147983 */ /* 0x001f220000300a00 */
[----:B------:R-:W-:-:S03]  /*43970*/  FMUL R15, R0, R15 ;  /* 0x0000000f000f7220 */ /* 0x000fc60000400000 */
[----:B-1----:R-:W2:Y:S01]  /*43980*/  LDL.LU.64 R22, [R1+0x3db0] ;  /* 0x003db00001167983 */ /* 0x002ea20000300a00 */
[----:B------:R-:W-:-:S03]  /*43990*/  FMUL R10, R0, R24 ;  /* 0x00000018000a7220 */ /* 0x000fc60000400000 */
[----:B----4-:R-:W-:-:S15]  /*439a0*/  HMMA.16816.F32 R12, R4, R20, R12 ;  /* 0x00000014040c723c */ /* 0x010fde000000180c */
[----:B------:R-:W-:-:S04]  /*439b0*/  NOP ;  /* 0x0000000000007918 */ /* 0x000fc80000000000 */
[----:B------:R-:W-:Y:S04]  /*439c0*/  STL.64 [R1+0x2a0], R12 ;  /* 0x0002a00c01007387 */ /* 0x000fe80000100a00 */
[----:B------:R0:W-:Y:S04]  /*439d0*/  STL.64 [R1+0x2a8], R14 ;  /* 0x0002a80e01007387 */ /* 0x0001e80000100a00 */
[----:B0-----:R-:W4:Y:S04]  /*439e0*/  LDL.LU R14, [R1+0x610] ;  /* 0x00061000010e7983 */ /* 0x001f280000300800 */
[----:B------:R-:W2:Y:S04]  /*439f0*/  LDL.LU R21, [R1+0x614] ;  /* 0x0006140001157983 */ /* 0x000ea80000300800 */
[----:B------:R-:W2:Y:S04]  /*43a00*/  LDL.LU R20, [R1+0x618] ;  /* 0x0006180001147983 */ /* 0x000ea80000300800 */
[----:B------:R-:W-:Y:S04]  /*43a10*/  STL.64 [R1+0x3da8], R6 ;  /* 0x003da80601007387 */ /* 0x000fe80000100a00 */
[----:B------:R-:W-:Y:S04]  /*43a20*/  STL.64 [R1+0x3da0], R4 ;  /* 0x003da00401007387 */ /* 0x000fe80000100a00 */
[----:B------:R-:W2:Y:S04]  /*43a30*/  LDL.LU R15, [R1+0x61c] ;  /* 0x00061c00010f7983 */ /* 0x000ea80000300800 */
[----:B------:R-:W2:Y:S04]  /*43a40*/  LDL.LU R24, [R1+0x624] ;  /* 0x0006240001187983 */ /* 0x000ea80000300800 */
[----:B------:R-:W-:Y:S04]  /*43a50*/  STL.64 [R1+0x3d90], R26 ;  /* 0x003d901a01007387 */ /* 0x000fe80000100a00 */
[----:B------:R-:W0:Y:S04]  /*43a60*/  LDSM.16.M88.4 R4, [R3+UR6+0x10000] ;  /* 0x010000060304783b */ /* 0x000e280008000200 */
[----:B--2---:R3:W-:Y:S02]  /*43a70*/  STL.64 [R1+0x3d88], R24 ;  /* 0x003d881801007387 */ /* 0x0047e40000100a00 */
[----:B---3--:R-:W-:-:S02]  /*43a80*/  MOV R24, R17 ;  /* 0x0000001100187202 */ /* 0x008fc40000000f00 */
[----:B------:R-:W-:Y:S01]  /*43a90*/  MOV R25, R16 ;  /* 0x0000001000197202 */ /* 0x000fe20000000f00 */
[----:B------:R-:W2:Y:S04]  /*43aa0*/  LDL.LU R17, [R1+0x628] ;  /* 0x0006280001117983 */ /* 0x000ea80000300800 */
[----:B------:R-:W3:Y:S01]  /*43ab0*/  LDL.LU R16, [R1+0x62c] ;  /* 0x00062c0001107983 */ /* 0x000ee20000300800 */
[----:B----4-:R-:W-:Y:S01]  /*43ac0*/  FMUL R12, R2, R14 ;  /* 0x0000000e020c7220 */ /* 0x010fe20000400000 */
[----:B------:R-:W-:Y:S02]  /*43ad0*/  FMUL R11, R0, R23 ;  /* 0x00000017000b7220 */ /* 0x000fe40000400000 */
[----:B------:R1:W-:Y:S01]  /*43ae0*/  STL.64 [R1+0x3d80], R18 ;  /* 0x003d801201007387 */ /* 0x0003e20000100a00 */
[----:B------:R-:W-:Y:S01]  /*43af0*/  FMUL R13, R2, R21 ;  /* 0x00000015020d7220 */ /* 0x000fe20000400000 */
[----:B------:R-:W-:Y:S01]  /*43b00*/  FMUL R14, R0, R20 ;  /* 0x00000014000e7220 */ /* 0x000fe20000400000 */
[----:B0-----:R-:W-:Y:S01]  /*43b10*/  IMAD.MOV.U32 R21, RZ, RZ, R4 ;  /* 0x000000ffff157224 */ /* 0x001fe200078e0004 */
[----:B------:R-:W-:Y:S01]  /*43b20*/  MOV R20, R5 ;  /* 0x0000000500147202 */ /* 0x000fe20000000f00 */
[----:B-1----:R-:W4:Y:S04]  /*43b30*/  LDL.LU R19, [R1+0x620] ;  /* 0x0006200001137983 */ /* 0x002f280000300800 */
[----:B---3--:R-:W-:Y:S04]  /*43b40*/  STL [R1+0x3d78], R16 ;  /* 0x003d781001007387 */ /* 0x008fe80000100800 */
[----:B------:R-:W3:Y:S04]  /*43b50*/  LDL.LU R23, [R1+0x638] ;  /* 0x0006380001177983 */ /* 0x000ee80000300800 */
[----:B------:R-:W-:Y:S04]  /*43b60*/  STL.64 [R1+0xd0], R4 ;  /* 0x0000d00401007387 */ /* 0x000fe80000100a00 */
[----:B------:R0:W-:Y:S04]  /*43b70*/  STL.64 [R1+0xd8], R6 ;  /* 0x0000d80601007387 */ /* 0x0001e80000100a00 */
[----:B0-----:R-:W2:Y:S04]  /*43b80*/  LDL.LU.64 R6, [R1+0x3da8] ;  /* 0x003da80001067983 */ /* 0x001ea80000300a00 */
[----:B------:R-:W2:Y:S04]  /*43b90*/  LDL.LU.64 R4, [R1+0x3da0] ;  /* 0x003da00001047983 */ /* 0x000ea80000300a00 */
[----:B------:R0:W-:Y:S04]  /*43ba0*/  STL.64 [R1+0x3d60], R20 ;  /* 0x003d601401007387 */ /* 0x0001e80000100a00 */
[----:B0-----:R-:W4:Y:S04]  /*43bb0*/  LDL.LU R20, [R1+0x630] ;  /* 0x0006300001147983 */ /* 0x001f280000300800 */
[----:B------:R-:W4:Y:S04]  /*43bc0*/  LDL.LU R21, [R1+0x634] ;  /* 0x0006340001157983 */ /* 0x000f280000300800 */
[----:B---3--:R-:W-:Y:S01]  /*43bd0*/  STL.64 [R1+0x3d70], R22 ;  /* 0x003d701601007387 */ /* 0x008fe20000100a00 */
[----:B--2---:R-:W-:Y:S03]  /*43be0*/  HMMA.16816.F32 R8, R4, R24, R8 ;  /* 0x000000180408723c */ /* 0x004fe60000001808 */
[----:B----4-:R0:W-:Y:S04]  /*43bf0*/  STL.64 [R1+0x3d68], R20 ;  /* 0x003d681401007387 */ /* 0x0101e80000100a00 */
[----:B0-----:R-:W2:Y:S01]  /*43c00*/  LDL R20, [R1+0x130] ;  /* 0x0001300001147983 */ /* 0x001ea20000100800 */
[----:B------:R-:W-:-:S03]  /*43c10*/  MOV R21, R28 ;  /* 0x0000001c00157202 */ /* 0x000fc60000000f00 */
[----:B------:R-:W3:Y:S04]  /*43c20*/  LDL.LU R28, [R1+0x3d98] ;  /* 0x003d9800011c7983 */ /* 0x000ee80000300800 */
[----:B------:R-:W4:Y:S04]  /*43c30*/  LDL.LU.64 R26, [R1+0x3d90] ;  /* 0x003d9000011a7983 */ /* 0x000f280000300a00 */
[----:B------:R-:W2:Y:S04]  /*43c40*/  LDL.LU.64 R24, [R1+0x3d88] ;  /* 0x003d880001187983 */ /* 0x000ea80000300a00 */
[----:B------:R0:W-:Y:S04]  /*43c50*/  STL.64 [R1+0x290], R8 ;  /* 0x0002900801007387 */ /* 0x0001e80000100a00 */
[----:B------:R1:W-:Y:S01]  /*43c60*/  STL.64 [R1+0x298], R10 ;  /* 0x0002980a01007387 */ /* 0x0003e20000100a00 */
[----:B0-----:R-:W-:Y:S01]  /*43c70*/  FMUL R8, R2, R19 ;  /* 0x0000001302087220 */ /* 0x001fe20000400000 */
[----:B-1----:R-:W-:-:S02]  /*43c80*/  FMUL R10, R0, R17 ;  /* 0x00000011000a7220 */ /* 0x002fc40000400000 */
[----:B------:R-:W0:Y:S04]  /*43c90*/  LDSM.16.M88.4 R16, [R3+UR6+0x12000] ;  /* 0x012000060310783b */ /* 0x000e280008000200 */
[----:B0-----:R-:W-:Y:S04]  /*43ca0*/  STL.64 [R1+0xc0], R16 ;  /* 0x0000c01001007387 */ /* 0x001fe80000100a00 */
[----:B------:R0:W-:Y:S04]  /*43cb0*/  STL.64 [R1+0xc8], R18 ;  /* 0x0000c81201007387 */ /* 0x0001e80000100a00 */
[----:B0-----:R-:W3:Y:S01]  /*43cc0*/  LDL.LU.64 R18, [R1+0x3d80] ;  /* 0x003d800001127983 */ /* 0x001ee20000300a00 */
[----:B--2---:R-:W-:Y:S01]  /*43cd0*/  FMUL R9, R2, R24 ;  /* 0x0000001802097220 */ /* 0x004fe20000400000 */
[----:B------:R-:W-:-:S02]  /*43ce0*/  MOV R24, R16 ;  /* 0x0000001000187202 */ /* 0x000fc40000000f00 */
[----:B------:R-:W2:Y:S01]  /*43cf0*/  LDL.LU R16, [R1+0x3d78] ;  /* 0x003d780001107983 */ /* 0x000ea20000300800 */
[----:B------:R-:W-:-:S07]  /*43d00*/  FMUL R15, R0, R15 ;  /* 0x0000000f000f7220 */ /* 0x000fce0000400000 */
[----:B------:R-:W-:Y:S01]  /*43d10*/  HMMA.16816.F32 R12, R4, R20, R12 ;  /* 0x00000014040c723c */ /* 0x000fe2000000180c */
[----:B------:R-:W-:Y:S04]  /*43d20*/  STL.64 [R1+0x3d20], R24 ;  /* 0x003d201801007387 */ /* 0x000fe80000100a00 */
[----:B------:R-:W3:Y:S04]  /*43d30*/  LDL.LU.64 R22, [R1+0x3d70] ;  /* 0x003d700001167983 */ /* 0x000ee80000300a00 */
[----:B------:R-:W3:Y:S01]  /*43d40*/  LDL.LU.64 R20, [R1+0x3d68] ;  /* 0x003d680001147983 */ /* 0x000ee20000300a00 */
[----:B--2---:R-:W-:-:S03]  /*43d50*/  FMUL R11, R0, R16 ;  /* 0x00000010000b7220 */ /* 0x004fc60000400000 */
[----:B------:R-:W2:Y:S06]  /*43d60*/  LDL.LU R16, [R1+0x64c] ;  /* 0x00064c0001107983 */ /* 0x000eac0000300800 */
[----:B------:R-:W-:Y:S04]  /*43d70*/  STL.64 [R1+0x280], R12 ;  /* 0x0002800c01007387 */ /* 0x000fe80000100a00 */
[----:B------:R0:W-:Y:S04]  /*43d80*/  STL.64 [R1+0x288], R14 ;  /* 0x0002880e01007387 */ /* 0x0001e80000100a00 */
[----:B0-----:R-:W2:Y:S01]  /*43d90*/  LDL.LU R15, [R1+0x63c] ;  /* 0x00063c00010f7983 */ /* 0x001ea20000300800 */
[----:B---3--:R-:W-:Y:S01]  /*43da0*/  FMUL R14, R0, R23 ;  /* 0x00000017000e7220 */ /* 0x008fe20000400000 */
[C---:B------:R-:W-:Y:S01]  /*43db0*/  FMUL R12, R2.reuse, R20 ;  /* 0x00000014020c7220 */ /* 0x040fe20000400000 */
[----:B------:R-:W-:-:S03]  /*43dc0*/  FMUL R13, R2, R21 ;  /* 0x00000015020d7220 */ /* 0x000fc60000400000 */
[----:B--2---:R-:W-:Y:S04]  /*43dd0*/  STL.64 [R1+0x3d50], R14 ;  /* 0x003d500e01007387 */ /* 0x004fe80000100a00 */
[----:B------:R0:W-:Y:S02]  /*43de0*/  STL.64 [R1+0x3d48], R12 ;  /* 0x003d480c01007387 */ /* 0x0001e40000100a00 */
[----:B0-----:R-:W-:Y:S02]  /*43df0*/  IMAD.MOV.U32 R12, RZ, RZ, R22 ;  /* 0x000000ffff0c7224 */ /* 0x001fe400078e0016 */
[----:B------:R-:W0:Y:S01]  /*43e00*/  LDSM.16.M88.4 R20, [R3+UR6+0x14000] ;  /* 0x014000060314783b */ /* 0x000e220008000200 */
[----:B------:R-:W-:-:S03]  /*43e10*/  MOV R13, R19 ;  /* 0x00000013000d7202 */ /* 0x000fc60000000f00 */
[----:B0-----:R0:W-:Y:S04]  /*43e20*/  STL.64 [R1+0x90], R20 ;  /* 0x0000901401007387 */ /* 0x0011e80000100a00 */
[----:B------:R1:W-:Y:S04]  /*43e30*/  STL.64 [R1+0x98], R22 ;  /* 0x0000981601007387 */ /* 0x0003e80000100a00 */
[----:B0-----:R-:W2:Y:S04]  /*43e40*/  LDL.LU.64 R20, [R1+0x3d60] ;  /* 0x003d600001147983 */ /* 0x001ea80000300a00 */
[----:B-1----:R-:W3:Y:S04]  /*43e50*/  LDL.LU R23, [R1+0x644] ;  /* 0x0006440001177983 */ /* 0x002ee80000300800 */
[----:B------:R-:W3:Y:S04]  /*43e60*/  LDL.LU R19, [R1+0x648] ;  /* 0x0006480001137983 */ /* 0x000ee80000300800 */
[----:B------:R-:W3:Y:S01]  /*43e70*/  LDL.LU R22, [R1+0x650] ;  /* 0x0006500001167983 */ /* 0x000ee20000300800 */
[----:B--2---:R-:W-:-:S02]  /*43e80*/  MOV R24, R21 ;  /* 0x0000001500187202 */ /* 0x004fc40000000f00 */
[----:B------:R-:W-:Y:S01]  /*43e90*/  MOV R25, R20 ;  /* 0x0000001400197202 */ /* 0x000fe20000000f00 */
[----:B------:R-:W2:Y:S04]  /*43ea0*/  LDL.LU R21, [R1+0x654] ;  /* 0x0006540001157983 */ /* 0x000ea80000300800 */
[----:B------:R-:W2:Y:S04]  /*43eb0*/  LDL.LU R20, [R1+0x658] ;  /* 0x0006580001147983 */ /* 0x000ea80000300800 */
[----:B---3--:R0:W-:Y:S04]  /*43ec0*/  STL [R1+0x3d38], R22 ;  /* 0x003d381601007387 */ /* 0x0081e80000100800 */
[----:B0-----:R-:W3:Y:S01]  /*43ed0*/  LDL.LU R22, [R1+0x640] ;  /* 0x0006400001167983 */ /* 0x001ee20000300800 */
[----:B------:R-:W-:Y:S03]  /*43ee0*/  HMMA.16816.F32 R8, R4, R12, R8 ;  /* 0x0000000c0408723c */ /* 0x000fe60000001808 */
[----:B--2---:R0:W-:Y:S02]  /*43ef0*/  STL.64 [R1+0x3d30], R20 ;  /* 0x003d301401007387 */ /* 0x0041e40000100a00 */
[----:B0-----:R-:W-:Y:S01]  /*43f00*/  IMAD.MOV.U32 R20, RZ, RZ, R29 ;  /* 0x000000ffff147224 */ /* 0x001fe200078e001d */
[----:B------:R-:W-:Y:S01]  /*43f10*/  MOV R21, R18 ;  /* 0x0000001200157202 */ /* 0x000fe20000000f00 */
[----:B------:R-:W2:Y:S04]  /*43f20*/  LDL.LU R29, [R1+0x3d58] ;  /* 0x003d5800011d7983 */ /* 0x000ea80000300800 */
[----:B------:R-:W-:Y:S04]  /*43f30*/  STL.64 [R1+0x3d40], R20 ;  /* 0x003d401401007387 */ /* 0x000fe80000100a00 */
[----:B------:R-:W-:Y:S04]  /*43f40*/  STL.64 [R1+0x3d28], R24 ;  /* 0x003d281801007387 */ /* 0x000fe80000100a00 */
[----:B------:R-:W2:Y:S04]  /*43f50*/  LDL.LU.64 R14, [R1+0x3d50] ;  /* 0x003d5000010e7983 */ /* 0x000ea80000300a00 */
[----:B------:R-:W4:Y:S04]  /*43f60*/  LDL.LU.64 R12, [R1+0x3d48] ;  /* 0x003d4800010c7983 */ /* 0x000f280000300a00 */
[----:B------:R-:W4:Y:S04]  /*43f70*/  LDL.LU R18, [R1+0x65c] ;  /* 0x00065c0001127983 */ /* 0x000f280000300800 */
[----:B------:R3:W-:Y:S02]  /*43f80*/  STL.64 [R1+0x270], R8 ;  /* 0x0002700801007387 */ /* 0x0007e40000100a00 */
[C---:B---3--:R-:W-:Y:S01]  /*43f90*/  FMUL R8, R2.reuse, R22 ;  /* 0x0000001602087220 */ /* 0x048fe20000400000 */
[----:B------:R-:W-:-:S02]  /*43fa0*/  FMUL R9, R2, R23 ;  /* 0x0000001702097220 */ /* 0x000fc40000400000 */
[----:B------:R-:W0:Y:S04]  /*43fb0*/  LDSM.16.M88.4 R20, [R3+UR6+0x16000] ;  /* 0x016000060314783b */ /* 0x000e280008000200 */
[----:B------:R-:W-:Y:S04]  /*43fc0*/  STL.64 [R1+0x278], R10 ;  /* 0x0002780a01007387 */ /* 0x000fe80000100a00 */
[----:B0-----:R0:W-:Y:S04]  /*43fd0*/  STL.64 [R1+0x40], R20 ;  /* 0x0000401401007387 */ /* 0x0011e80000100a00 */
[----:B------:R1:W-:Y:S04]  /*43fe0*/  STL.64 [R1+0x48], R22 ;  /* 0x0000481601007387 */ /* 0x0003e80000100a00 */
[----:B0-----:R-:W4:Y:S04]  /*43ff0*/  LDL.LU.64 R20, [R1+0x3d40] ;  /* 0x003d400001147983 */ /* 0x001f280000300a00 */
[----:B-1----:R-:W3:Y:S01]  /*44000*/  LDL.LU R22, [R1+0x3d38] ;  /* 0x003d380001167983 */ /* 0x002ee20000300800 */
[----:B--2---:R-:W-:-:S07]  /*44010*/  FMUL R15, R0, R15 ;  /* 0x0000000f000f7220 */ /* 0x004fce0000400000 */
[----:B----4-:R-:W-:Y:S01]  /*44020*/  HMMA.16816.F32 R12, R4, R20, R12 ;  /* 0x00000014040c723c */ /* 0x010fe2000000180c */
[----:B------:R-:W2:Y:S04]  /*44030*/  LDL.LU.64 R20, [R1+0x3d30] ;  /* 0x003d300001147983 */ /* 0x000ea80000300a00 */
[----:B------:R-:W4:-:S14]  /*44040*/  LDL.LU R25, [R1+0x660] ;  /* 0x0006600001197983 */ /* 0x000f1c0000300800 */
[----:B------:R3:W-:Y:S04]  /*44050*/  STL.64 [R1+0x260], R12 ;  /* 0x0002600c01007387 */ /* 0x0007e80000100a00 */
[----:B------:R0:W-:Y:S04]  /*44060*/  STL.64 [R1+0x268], R14 ;  /* 0x0002680e01007387 */ /* 0x0001e80000100a00 */
[----:B------:R-:W4:Y:S01]  /*44070*/  LDL.LU R24, [R1+0x664] ;  /* 0x0006640001187983 */ /* 0x000f220000300800 */
[----:B---3--:R-:W-:Y:S01]  /*44080*/  FMUL R12, R2, R22 ;  /* 0x00000016020c7220 */ /* 0x008fe20000400000 */
[C---:B------:R-:W-:Y:S01]  /*44090*/  FMUL R11, R0.reuse, R16 ;  /* 0x00000010000b7220 */ /* 0x040fe20000400000 */
[C---:B------:R-:W-:Y:S01]  /*440a0*/  FMUL R10, R0.reuse, R19 ;  /* 0x00000013000a7220 */ /* 0x040fe20000400000 */
[----:B------:R-:W3:Y:S04]  /*440b0*/  LDL.LU R16, [R1+0x668] ;  /* 0x0006680001107983 */ /* 0x000ee80000300800 */
[----:B------:R-:W3:Y:S01]  /*440c0*/  LDL.LU R19, [R1+0x66c] ;  /* 0x00066c0001137983 */ /* 0x000ee20000300800 */
[----:B0-----:R-:W-:Y:S01]  /*440d0*/  FMUL R15, R0, R18 ;  /* 0x00000012000f7220 */ /* 0x001fe20000400000 */
[----:B--2---:R-:W-:Y:S01]  /*440e0*/  FMUL R13, R2, R21 ;  /* 0x00000015020d7220 */ /* 0x004fe20000400000 */
[----:B------:R-:W-:-:S02]  /*440f0*/  FMUL R14, R0, R20 ;  /* 0x00000014000e7220 */ /* 0x000fc40000400000 */
[----:B------:R-:W0:Y:S04]  /*44100*/  LDSM.16.M88.4 R20, [R3+UR6+0x18000] ;  /* 0x018000060314783b */ /* 0x000e280008000200 */
[----:B0-----:R0:W-:Y:S04]  /*44110*/  STL [R1+0x3c84], R22 ;  /* 0x003c841601007387 */ /* 0x0011e80000100800 */
[----:B------:R-:W-:Y:S04]  /*44120*/  STL [R1+0x3c80], R23 ;  /* 0x003c801701007387 */ /* 0x000fe80000100800 */
[----:B------:R1:W-:Y:S04]  /*44130*/  STL.64 [R1+0x3ce8], R20 ;  /* 0x003ce81401007387 */ /* 0x0003e80000100a00 */
[----:B0-----:R-:W2:Y:S01]  /*44140*/  LDL.LU R22, [R1+0xa84] ;  /* 0x000a840001167983 */ /* 0x001ea20000300800 */
[----:B-1----:R-:W-:-:S02]  /*44150*/  MOV R20, R27 ;  /* 0x0000001b00147202 */ /* 0x002fc40000000f00 */
[----:B------:R-:W-:-:S07]  /*44160*/  MOV R21, R26 ;  /* 0x0000001a00157202 */ /* 0x000fce0000000f00 */
[----:B------:R-:W-:-:S15]  /*44170*/  HMMA.16816.F32 R8, R4, R20, R8 ;  /* 0x000000140408723c */ /* 0x000fde0000001808 */
[----:B------:R-:W-:-:S04]  /*44180*/  NOP ;  /* 0x0000000000007918 */ /* 0x000fc80000000000 */
[----:B------:R4:W-:Y:S04]  /*44190*/  STL.64 [R1+0x250], R8 ;  /* 0x0002500801007387 */ /* 0x0009e80000100a00 */
[----:B------:R-:W-:Y:S04]  /*441a0*/  STL.64 [R1+0x258], R10 ;  /* 0x0002580a01007387 */ /* 0x000fe80000100a00 */
[----:B------:R-:W3:Y:S04]  /*441b0*/  LDL.LU R23, [R1+0x674] ;  /* 0x0006740001177983 */ /* 0x000ee80000300800 */
[----:B------:R-:W3:Y:S04]  /*441c0*/  LDL.LU R18, [R1+0x678] ;  /* 0x0006780001127983 */ /* 0x000ee80000300800 */
[----:B------:R-:W3:Y:S01]  /*441d0*/  LDL.LU.64 R20, [R1+0x40] ;  /* 0x0000400001147983 */ /* 0x000ee20000300a00 */
[C---:B----4-:R-:W-:Y:S01]  /*441e0*/  FMUL R8, R2.reuse, R25 ;  /* 0x0000001902087220 */ /* 0x050fe20000400000 */
[----:B------:R-:W-:-:S02]  /*441f0*/  FMUL R9, R2, R24 ;  /* 0x0000001802097220 */ /* 0x000fc40000400000 */
[----:B------:R-:W0:Y:S04]  /*44200*/  LDSM.16.M88.4 R24, [R3+UR6+0x1a000] ;  /* 0x01a000060318783b */ /* 0x000e280008000200 */
[----:B--2---:R1:W-:Y:S04]  /*44210*/  STL [R1+0x3d18], R22 ;  /* 0x003d181601007387 */ /* 0x0043e80000100800 */
[----:B-1----:R-:W2:Y:S04]  /*44220*/  LDL.LU R22, [R1+0x670] ;  /* 0x0006700001167983 */ /* 0x002ea80000300800 */
[----:B---3--:R-:W-:Y:S04]  /*44230*/  STL.64 [R1+0x3d10], R20 ;  /* 0x003d101401007387 */ /* 0x008fe80000100a00 */
[----:B0-----:R0:W-:Y:S04]  /*44240*/  STL.64 [R1+0xb0], R24 ;  /* 0x0000b01801007387 */ /* 0x0011e80000100a00 */
[----:B------:R1:W-:Y:S04]  /*44250*/  STL.64 [R1+0xb8], R26 ;  /* 0x0000b81a01007387 */ /* 0x0003e80000100a00 */
[----:B0-----:R-:W3:Y:S01]  /*44260*/  LDL.LU.64 R24, [R1+0x3d28] ;  /* 0x003d280001187983 */ /* 0x001ee20000300a00 */
[----:B------:R-:W-:-:S03]  /*44270*/  FMUL R10, R0, R16 ;  /* 0x00000010000a7220 */ /* 0x000fc60000400000 */
[----:B------:R-:W4:Y:S01]  /*44280*/  LDL.LU R16, [R1+0x67c] ;  /* 0x00067c0001107983 */ /* 0x000f220000300800 */
[----:B------:R-:W-:Y:S01]  /*44290*/  FMUL R11, R0, R19 ;  /* 0x00000013000b7220 */ /* 0x000fe20000400000 */
[----:B---3--:R-:W-:Y:S02]  /*442a0*/  HMMA.16816.F32 R12, R4, R24, R12 ;  /* 0x00000018040c723c */ /* 0x008fe4000000180c */
[----:B------:R-:W3:Y:S04]  /*442b0*/  LDL.LU.64 R24, [R1+0x3d20] ;  /* 0x003d200001187983 */ /* 0x000ee80000300a00 */
[----:B-1----:R-:W3:-:S13]  /*442c0*/  LDL.LU R27, [R1+0x680] ;  /* 0x00068000011b7983 */ /* 0x002eda0000300800 */
[----:B------:R2:W-:Y:S04]  /*442d0*/  STL.64 [R1+0x240], R12 ;  /* 0x0002400c01007387 */ /* 0x0005e80000100a00 */
[----:B------:R-:W-:Y:S04]  /*442e0*/  STL.64 [R1+0x248], R14 ;  /* 0x0002480e01007387 */ /* 0x000fe80000100a00 */
[----:B------:R-:W3:Y:S04]  /*442f0*/  LDL.LU R26, [R1+0x684] ;  /* 0x00068400011a7983 */ /* 0x000ee80000300800 */
[----:B------:R-:W3:Y:S01]  /*44300*/  LDL.LU R19, [R1+0x688] ;  /* 0x0006880001137983 */ /* 0x000ee20000300800 */
[C---:B--2---:R-:W-:Y:S01]  /*44310*/  FMUL R12, R2.reuse, R22 ;  /* 0x00000016020c7220 */ /* 0x044fe20000400000 */
[----:B------:R-:W-:-:S02]  /*44320*/  FMUL R13, R2, R23 ;  /* 0x00000017020d7220 */ /* 0x000fc40000400000 */
[----:B------:R-:W0:Y:S04]  /*44330*/  LDSM.16.M88.4 R20, [R3+UR6+0x1c000] ;  /* 0x01c000060314783b */ /* 0x000e280008000200 */
[----:B---3--:R-:W-:Y:S04]  /*44340*/  STL [R1+0x3d0c], R19 ;  /* 0x003d0c1301007387 */ /* 0x008fe80000100800 */
[----:B----4-:R1:W-:Y:S02]  /*44350*/  STL [R1+0x3d08], R16 ;  /* 0x003d081001007387 */ /* 0x0103e40000100800 */
[----:B-1----:R-:W-:-:S02]  /*44360*/  IMAD.MOV.U32 R16, RZ, RZ, R24 ;  /* 0x000000ffff107224 */ /* 0x002fc400078e0018 */
[----:B------:R-:W2:Y:S04]  /*44370*/  LDL.LU R24, [R1+0xa88] ;  /* 0x000a880001187983 */ /* 0x000ea80000300800 */
[----:B--2---:R-:W-:Y:S04]  /*44380*/  STL.64 [R1+0x3d00], R24 ;  /* 0x003d001801007387 */ /* 0x004fe80000100a00 */
[----:B0-----:R-:W-:Y:S04]  /*44390*/  STL.64 [R1+0xf0], R20 ;  /* 0x0000f01401007387 */ /* 0x001fe80000100a00 */
[----:B------:R0:W-:Y:S04]  /*443a0*/  STL.64 [R1+0xf8], R22 ;  /* 0x0000f81601007387 */ /* 0x0001e80000100a00 */
[----:B0-----:R-:W2:Y:S04]  /*443b0*/  LDL.LU R22, [R1+0x3d18] ;  /* 0x003d180001167983 */ /* 0x001ea80000300800 */
[----:B------:R-:W3:Y:S04]  /*443c0*/  LDL.LU.64 R20, [R1+0x3d10] ;  /* 0x003d100001147983 */ /* 0x000ee80000300a00 */
[----:B------:R-:W2:Y:S01]  /*443d0*/  LDL.LU R23, [R1+0x68c] ;  /* 0x00068c0001177983 */ /* 0x000ea20000300800 */
[----:B------:R-:W-:Y:S03]  /*443e0*/  HMMA.16816.F32 R8, R4, R16, R8 ;  /* 0x000000100408723c */ /* 0x000fe60000001808 */
[----:B--2---:R-:W-:Y:S04]  /*443f0*/  STL.64 [R1+0x3cf8], R22 ;  /* 0x003cf81601007387 */ /* 0x004fe80000100a00 */
[----:B---3--:R0:W-:Y:S04]  /*44400*/  STL.64 [R1+0x3cf0], R20 ;  /* 0x003cf01401007387 */ /* 0x0081e80000100a00 */
[----:B0-----:R-:W2:Y:S04]  /*44410*/  LDL.LU.64 R20, [R1+0x90] ;  /* 0x0000900001147983 */ /* 0x001ea80000300a00 */
[----:B------:R-:W3:Y:S04]  /*44420*/  LDL.LU R19, [R1+0x3d0c] ;  /* 0x003d0c0001137983 */ /* 0x000ee80000300800 */
[----:B------:R-:W4:Y:S01]  /*44430*/  LDL.LU R16, [R1+0x3d08] ;  /* 0x003d080001107983 */ /* 0x000f220000300800 */
[C---:B------:R-:W-:Y:S01]  /*44440*/  FMUL R14, R0.reuse, R18 ;  /* 0x00000012000e7220 */ /* 0x040fe20000400000 */
[----:B----4-:R-:W-:-:S02]  /*44450*/  FMUL R15, R0, R16 ;  /* 0x00000010000f7220 */ /* 0x010fc40000400000 */
[----:B------:R-:W4:Y:S04]  /*44460*/  LDL.LU R16, [R1+0x690] ;  /* 0x0006900001107983 */ /* 0x000f280000300800 */
[----:B------:R0:W-:Y:S02]  /*44470*/  STL.64 [R1+0x230], R8 ;  /* 0x0002300801007387 */ /* 0x0001e40000100a00 */
[C---:B0-----:R-:W-:Y:S01]  /*44480*/  FMUL R8, R2.reuse, R27 ;  /* 0x0000001b02087220 */ /* 0x041fe20000400000 */
[----:B------:R-:W-:Y:S02]  /*44490*/  FMUL R9, R2, R26 ;  /* 0x0000001a02097220 */ /* 0x000fe40000400000 */
[----:B------:R-:W0:Y:S01]  /*444a0*/  LDSM.16.M88.4 R24, [R3+UR6+0x1e000] ;  /* 0x01e000060318783b */ /* 0x000e220008000200 */
[----:B--2---:R-:W-:Y:S03]  /*444b0*/  HMMA.16816.F32 R12, R4, R20, R12 ;  /* 0x00000014040c723c */ /* 0x004fe6000000180c */
[----:B------:R-:W-:Y:S04]  /*444c0*/  STL.64 [R1+0x238], R10 ;  /* 0x0002380a01007387 */ /* 0x000fe80000100a00 */
[----:B------:R-:W2:Y:S04]  /*444d0*/  LDL.LU R17, [R1+0x694] ;  /* 0x0006940001117983 */ /* 0x000ea80000300800 */
[----:B------:R-:W2:Y:S04]  /*444e0*/  LDL.LU R18, [R1+0x698] ;  /* 0x0006980001127983 */ /* 0x000ea80000300800 */
[----:B0-----:R0:W-:Y:S04]  /*444f0*/  STL.64 [R1+0xe0], R24 ;  /* 0x0000e01801007387 */ /* 0x0011e80000100a00 */
[----:B------:R1:W-:Y:S04]  /*44500*/  STL.64 [R1+0xe8], R26 ;  /* 0x0000e81a01007387 */ /* 0x0003e80000100a00 */
[----:B0-----:R-:W2:Y:S04]  /*44510*/  LDL.LU.64 R24, [R1+0x3d00] ;  /* 0x003d000001187983 */ /* 0x001ea80000300a00 */
[----:B------:R-:W-:Y:S04]  /*44520*/  STL [R1+0x3b00], R3 ;  /* 0x003b000301007387 */ /* 0x000fe80000100800 */
[----:B------:R-:W-:Y:S04]  /*44530*/  STL.64 [R1+0x220], R12 ;  /* 0x0002200c01007387 */ /* 0x000fe80000100a00 */
[----:B------:R-:W-:Y:S04]  /*44540*/  STL.64 [R1+0x228], R14 ;  /* 0x0002280e01007387 */ /* 0x000fe80000100a00 */
[----:B------:R-:W2:Y:S01]  /*44550*/  LDL.LU.64 R22, [R1+0x3cf8] ;  /* 0x003cf80001167983 */ /* 0x000ea20000300a00 */
[----:B-1----:R-:W-:-:S02]  /*44560*/  MOV R27, R20 ;  /* 0x00000014001b7202 */ /* 0x002fc40000000f00 */
[----:B------:R-:W-:Y:S02]  /*44570*/  MOV R26, R21 ;  /* 0x00000015001a7202 */ /* 0x000fe40000000f00 */
[----:B------:R-:W4:Y:S01]  /*44580*/  LDL.LU.64 R20, [R1+0x3cf0] ;  /* 0x003cf00001147983 */ /* 0x000f220000300a00 */
[----:B---3--:R-:W-:-:S03]  /*44590*/  FMUL R10, R0, R19 ;  /* 0x00000013000a7220 */ /* 0x008fc60000400000 */
[----:B------:R-:W3:Y:S04]  /*445a0*/  LDL.LU R19, [R1+0x69c] ;  /* 0x00069c0001137983 */ /* 0x000ee80000300800 */
[----:B------:R0:W-:Y:S04]  /*445b0*/  STL [R1+0x3cb4], R26 ;  /* 0x003cb41a01007387 */ /* 0x0001e80000100800 */
[----:B------:R1:W-:Y:S04]  /*445c0*/  STL [R1+0x3cb0], R27 ;  /* 0x003cb01b01007387 */ /* 0x0003e80000100800 */
[----:B------:R-:W-:Y:S01]  /*445d0*/  STL [R1+0x2bf0], R29 ;  /* 0x002bf01d01007387 */ /* 0x000fe20000100800 */
[----:B--2---:R-:W-:-:S07]  /*445e0*/  FMUL R11, R0, R23 ;  /* 0x00000017000b7220 */ /* 0x004fce0000400000 */
[----:B----4-:R-:W-:-:S15]  /*445f0*/  HMMA.16816.F32 R8, R4, R20, R8 ;  /* 0x000000140408723c */ /* 0x010fde0000001808 */
[----:B------:R-:W-:-:S04]  /*44600*/  NOP ;  /* 0x0000000000007918 */ /* 0x000fc80000000000 */
[----:B------:R-:W-:Y:S04]  /*44610*/  STL.64 [R1+0x210], R8 ;  /* 0x0002100801007387 */ /* 0x000fe80000100a00 */
[----:B------:R-:W-:Y:S04]  /*44620*/  STL.64 [R1+0x218], R10 ;  /* 0x0002180a01007387 */ /* 0x000fe80000100a00 */
[----:B------:R-:W2:Y:S01]  /*44630*/  LDSM.16.M88.4 R8, [R25+UR6+0x29000] ;  /* 0x029000061908783b */ /* 0x000ea20008000200 */
[----:B0-----:R-:W-:Y:S01]  /*44640*/  MOV R26, R20 ;  /* 0x00000014001a7202 */ /* 0x001fe20000000f00 */
[----:B-1----:R-:W-:-:S02]  /*44650*/  IMAD.MOV.U32 R27, RZ, RZ, R21 ;  /* 0x000000ffff1b7224 */ /* 0x002fc400078e0015 */
[----:B------:R-:W4:Y:S04]  /*44660*/  LDL.LU.64 R20, [R1+0x3ce8] ;  /* 0x003ce80001147983 */ /* 0x000f280000300a00 */
[----:B------:R-:W4:Y:S04]  /*44670*/  LDL.LU R15, [R1+0x6a0] ;  /* 0x0006a000010f7983 */ /* 0x000f280000300800 */
[----:B------:R-:W4:Y:S01]  /*44680*/  LDL.LU R13, [R1+0x6a4] ;  /* 0x0006a400010d7983 */ /* 0x000f220000300800 */
[----:B------:R-:W-:-:S03]  /*44690*/  FADD R24, -R28, R24 ;  /* 0x000000181c187221 */ /* 0x000fc60000000100 */
[----:B------:R-:W4:Y:S01]  /*446a0*/  LDL.LU R14, [R1+0x6a8] ;  /* 0x0006a800010e7983 */ /* 0x000f220000300800 */
[----:B------:R-:W-:-:S03]  /*446b0*/  FADD R12, -R29, R22 ;  /* 0x000000161d0c7221 */ /* 0x000fc60000000100 */
[----:B------:R-:W4:Y:S04]  /*446c0*/  LDL.LU R3, [R1+0x6ac] ;  /* 0x0006ac0001037983 */ /* 0x000f280000300800 */
[----:B------:R-:W4:Y:S04]  /*446d0*/  LDL.LU R23, [R1+0x6b4] ;  /* 0x0006b40001177983 */ /* 0x000f280000300800 */
[----:B------:R0:W-:Y:S04]  /*446e0*/  STL [R1+0x2bf4], R28 ;  /* 0x002bf41c01007387 */ /* 0x0001e80000100800 */
[----:B0-----:R-:W4:Y:S04]  /*446f0*/  LDL.LU R28, [R1+0x6b0] ;  /* 0x0006b000011c7983 */ /* 0x001f280000300800 */
[----:B------:R-:W4:Y:S04]  /*44700*/  LDL.LU R22, [R1+0x6b8] ;  /* 0x0006b80001167983 */ /* 0x000f280000300800 */
[----:B--2---:R-:W-:Y:S04]  /*44710*/  STL.64 [R1+0x3ce0], R10 ;  /* 0x003ce00a01007387 */ /* 0x004fe80000100a00 */
[----:B------:R0:W-:Y:S04]  /*44720*/  STL.64 [R1+0x3cd8], R8 ;  /* 0x003cd80801007387 */ /* 0x0001e80000100a00 */
[----:B0-----:R-:W2:Y:S01]  /*44730*/  LDL.LU.64 R8, [R1+0xb0] ;  /* 0x0000b00001087983 */ /* 0x001ea20000300a00 */
[C---:B------:R-:W-:Y:S01]  /*44740*/  FMUL R16, R2.reuse, R16 ;  /* 0x0000001002107220 */ /* 0x040fe20000400000 */
[----:B------:R-:W-:Y:S01]  /*44750*/  FMUL R17, R2, R17 ;  /* 0x0000001102117220 */ /* 0x000fe20000400000 */
[C---:B------:R-:W-:Y:S01]  /*44760*/  FMUL R18, R0.reuse, R18 ;  /* 0x0000001200127220 */ /* 0x040fe20000400000 */
[----:B---3--:R-:W-:Y:S01]  /*44770*/  FMUL R19, R0, R19 ;  /* 0x0000001300137220 */ /* 0x008fe20000400000 */
[----:B------:R-:W-:-:S04]  /*44780*/  FMUL R25, R12, 1.4426950216293334961 ;  /* 0x3fb8aa3b0c197820 */ /* 0x000fc80000400000 */
[----:B------:R-:W0:Y:S01]  /*44790*/  MUFU.EX2 R29, R25 ;  /* 0x00000019001d7308 */ /* 0x000e220000000800 */
[----:B------:R-:W-:Y:S01]  /*447a0*/  FMUL R24, R24, 1.4426950216293334961 ;  /* 0x3fb8aa3b18187820 */ /* 0x000fe20000400000 */
[----:B----4-:R-:W-:Y:S01]  /*447b0*/  HMMA.16816.F32 R16, R4, R20, R16 ;  /* 0x000000140410723c */ /* 0x010fe20000001810 */
[C---:B------:R-:W-:Y:S01]  /*447c0*/  FMUL R12, R2.reuse, R15 ;  /* 0x0000000f020c7220 */ /* 0x040fe20000400000 */
[----:B------:R-:W-:Y:S01]  /*447d0*/  FMUL R13, R2, R13 ;  /* 0x0000000d020d7220 */ /* 0x000fe20000400000 */
[C---:B------:R-:W-:Y:S01]  /*447e0*/  FMUL R14, R0.reuse, R14 ;  /* 0x0000000e000e7220 */ /* 0x040fe20000400000 */
[----:B------:R-:W-:-:S15]  /*447f0*/  FMUL R15, R0, R3 ;  /* 0x00000003000f7220 */ /* 0x000fde0000400000 */
[----:B------:R1:W-:Y:S04]  /*44800*/  STL.64 [R1+0x200], R16 ;  /* 0x0002001001007387 */ /* 0x0003e80000100a00 */
[----:B------:R3:W-:Y:S01]  /*44810*/  STL.64 [R1+0x208], R18 ;  /* 0x0002081201007387 */ /* 0x0007e20000100a00 */
[----:B-1----:R-:W-:-:S03]  /*44820*/  FMUL R17, R2, R23 ;  /* 0x0000001702117220 */ /* 0x002fc60000400000 */
[----:B---3--:R-:W3:Y:S04]  /*44830*/  LDL.LU R19, [R1+0x6bc] ;  /* 0x0006bc0001137983 */ /* 0x008ee80000300800 */
[----:B------:R-:W4:Y:S01]  /*44840*/  LDL.LU R3, [R1+0x6cc] ;  /* 0x0006cc0001037983 */ /* 0x000f220000300800 */
[----:B--2---:R-:W-:Y:S03]  /*44850*/  HMMA.16816.F32 R12, R4, R8, R12 ;  /* 0x00000008040c723c */ /* 0x004fe6000000180c */
[----:B0-----:R-:W-:Y:S01]  /*44860*/  STL [R1+0x420], R29 ;  /* 0x0004201d01007387 */ /* 0x001fe20000100800 */
[----:B------:R-:W-:Y:S01]  /*44870*/  FMUL R18, R0, R22 ;  /* 0x0000001600127220 */ /* 0x000fe20000400000 */
[----:B------:R-:W-:-:S02]  /*44880*/  MOV R22, R8 ;  /* 0x0000000800167202 */ /* 0x000fc40000000f00 */
[----:B------:R-:W-:Y:S01]  /*44890*/  MOV R23, R9 ;  /* 0x0000000900177202 */ /* 0x000fe20000000f00 */
[----:B------:R-:W-:Y:S02]  /*448a0*/  FMUL R16, R2, R28 ;  /* 0x0000001c02107220 */ /* 0x000fe40000400000 */
[----:B------:R0:W1:Y:S09]  /*448b0*/  MUFU.EX2 R28, R24 ;  /* 0x00000018001c7308 */ /* 0x0000720000000800 */
[----:B------:R2:W-:Y:S04]  /*448c0*/  STL.64 [R1+0x1f0], R12 ;  /* 0x0001f00c01007387 */ /* 0x0005e80000100a00 */
[----:B------:R0:W-:Y:S04]  /*448d0*/  STL.64 [R1+0x1f8], R14 ;  /* 0x0001f80e01007387 */ /* 0x0001e80000100a00 */
[----:B------:R-:W4:Y:S04]  /*448e0*/  LDL.LU.64 R10, [R1+0x3ce0] ;  /* 0x003ce000010a7983 */ /* 0x000f280000300a00 */
[----:B------:R-:W4:Y:S04]  /*448f0*/  LDL.LU.64 R8, [R1+0x3cd8] ;  /* 0x003cd80001087983 */ /* 0x000f280000300a00 */
[----:B--2---:R-:W2:Y:S04]  /*44900*/  LDL.LU R13, [R1+0x6c0] ;  /* 0x0006c000010d7983 */ /* 0x004ea80000300800 */
[----:B0-----:R-:W4:Y:S04]  /*44910*/  LDL.LU R14, [R1+0x6c4] ;  /* 0x0006c400010e7983 */ /* 0x001f280000300800 */
[----:B------:R-:W4:Y:S04]  /*44920*/  LDL.LU R15, [R1+0x6c8] ;  /* 0x0006c800010f7983 */ /* 0x000f280000300800 */
[----:B------:R-:W-:Y:S04]  /*44930*/  STL.64 [R1+0x3c90], R22 ;  /* 0x003c901601007387 */ /* 0x000fe80000100a00 */
[----:B------:R0:W-:Y:S04]  /*44940*/  STL.64 [R1+0x3c88], R20 ;  /* 0x003c881401007387 */ /* 0x0001e80000100a00 */
[----:B0-----:R-:W4:Y:S04]  /*44950*/  LDL R20, [R1+0xe0] ;  /* 0x0000e00001147983 */ /* 0x001f280000100800 */
[----:B------:R-:W4:Y:S04]  /*44960*/  LDL R21, [R1+0xe4] ;  /* 0x0000e40001157983 */ /* 0x000f280000100800 */
[----:B------:R0:W-:Y:S04]  /*44970*/  STL.64 [R1+0x3cb8], R26 ;  /* 0x003cb81a01007387 */ /* 0x0001e80000100a00 */
[----:B------:R-:W4:Y:S04]  /*44980*/  LDL R24, [R1+0xf0] ;  /* 0x0000f00001187983 */ /* 0x000f280000100800 */
[----:B------:R-:W4:Y:S04]  /*44990*/  LDL R25, [R1+0xf4] ;  /* 0x0000f40001197983 */ /* 0x000f280000100800 */
[----:B------:R-:W-:Y:S04]  /*449a0*/  STL [R1+0x2bf8], R2 ;  /* 0x002bf80201007387 */ /* 0x000fe80000100800 */
[----:B-1----:R-:W-:Y:S04]  /*449b0*/  STL [R1+0x424], R28 ;  /* 0x0004241c01007387 */ /* 0x002fe80000100800 */
[----:B------:R-:W-:Y:S01]  /*449c0*/  STL [R1+0x2bfc], R0 ;  /* 0x002bfc0001007387 */ /* 0x000fe20000100800 */
[----:B---3--:R-:W-:Y:S01]  /*449d0*/  FMUL R19, R0, R19 ;  /* 0x0000001300137220 */ /* 0x008fe20000400000 */
[C---:B--2---:R-:W-:Y:S01]  /*449e0*/  FMUL R12, R2.reuse, R13 ;  /* 0x0000000d020c7220 */ /* 0x044fe20000400000 */
[----:B----4-:R-:W-:Y:S01]  /*449f0*/  FMUL R13, R2, R14 ;  /* 0x0000000e020d7220 */ /* 0x010fe20000400000 */
[C---:B------:R-:W-:Y:S01]  /*44a00*/  FMUL R14, R0.reuse, R15 ;  /* 0x0000000f000e7220 */ /* 0x040fe20000400000 */
[----:B------:R-:W-:-:S03]  /*44a10*/  FMUL R15, R0, R3 ;  /* 0x00000003000f7220 */ /* 0x000fc60000400000 */
[C---:B------:R-:W-:Y:S08]  /*44a20*/  HMMA.16816.F32 R16, R4.reuse, R24, R16 ;  /* 0x000000180410723c */ /* 0x040ff00000001810 */
[----:B------:R-:W-:Y:S11]  /*44a30*/  HMMA.16816.F32 R4, R4, R20, R12 ;  /* 0x000000140404723c */ /* 0x000ff6000000180c */
[----:B------:R-:W-:Y:S04]  /*44a40*/  STL.64 [R1+0x1e0], R16 ;  /* 0x0001e01001007387 */ /* 0x000fe80000100a00 */
[----:B------:R1:W-:Y:S04]  /*44a50*/  STL.64 [R1+0x1e8], R18 ;  /* 0x0001e81201007387 */ /* 0x0003e80000100a00 */
[----:B0-----:R-:W2:Y:S04]  /*44a60*/  LDL.LU R26, [R1+0x6d0] ;  /* 0x0006d000011a7983 */ /* 0x001ea80000300800 */
[----:B------:R-:W3:Y:S04]  /*44a70*/  LDL.LU R23, [R1+0x6d4] ;  /* 0x0006d40001177983 */ /* 0x000ee80000300800 */
[----:B------:R-:W-:Y:S04]  /*44a80*/  STL.64 [R1+0x1d0], R4 ;  /* 0x0001d00401007387 */ /* 0x000fe80000100a00 */
[----:B------:R-:W-:Y:S04]  /*44a90*/  STL.64 [R1+0x1d8], R6 ;  /* 0x0001d80601007387 */ /* 0x000fe80000100a00 */
[----:B------:R-:W4:Y:S04]  /*44aa0*/  LDL.LU R22, [R1+0x6d8] ;  /* 0x0006d80001167983 */ /* 0x000f280000300800 */
[----:B-1----:R-:W2:Y:S04]  /*44ab0*/  LDL.LU R19, [R1+0x6dc] ;  /* 0x0006dc0001137983 */ /* 0x002ea80000300800 */
        /* <DEDUP_REMOVED lines=8> */
[----:B--2---:R0:W-:Y:S04]  /*44b40*/  STL.64 [R1+0x3cd0], R24 ;  /* 0x003cd01801007387 */ /* 0x0041e80000100a00 */
[----:B0-----:R-:W2:Y:S04]  /*44b50*/  LDL.LU R24, [R1+0x160] ;  /* 0x0001600001187983 */ /* 0x001ea80000300800 */
[----:B------:R-:W2:Y:S01]  /*44b60*/  LDL.LU R25, [R1+0x164] ;  /* 0x0001640001197983 */ /* 0x000ea20000300800 */
[C---:B------:R-:W-:Y:S01]  /*44b70*/  FMUL R4, R29.reuse, R26 ;  /* 0x0000001a1d047220 */ /* 0x040fe20000400000 */
[C---:B---3--:R-:W-:Y:S01]  /*44b80*/  FMUL R5, R29.reuse, R23 ;  /* 0x000000171d057220 */ /* 0x048fe20000400000 */
[C---:B----4-:R-:W-:Y:S01]  /*44b90*/  FMUL R6, R28.reuse, R22 ;  /* 0x000000161c067220 */ /* 0x050fe20000400000 */
[C---:B------:R-:W-:Y:S01]  /*44ba0*/  FMUL R7, R28.reuse, R19 ;  /* 0x000000131c077220 */ /* 0x040fe20000400000 */
[----:B------:R-:W3:Y:S04]  /*44bb0*/  LDL.LU R20, [R1+0x120] ;  /* 0x0001200001147983 */ /* 0x000ee80000300800 */
[----:B------:R-:W3:Y:S02]  /*44bc0*/  LDL.LU R21, [R1+0x124] ;  /* 0x0001240001157983 */ /* 0x000ee40000300800 */
[----:B------:R-:W-:Y:S01]  /*44bd0*/  HMMA.16816.F32 R12, R8, R12, R4 ;  /* 0x0000000c080c723c */ /* 0x000fe20000001804 */
[C---:B------:R-:W-:Y:S01]  /*44be0*/  FMUL R4, R29.reuse, R18 ;  /* 0x000000121d047220 */ /* 0x040fe20000400000 */
[----:B------:R-:W4:Y:S01]  /*44bf0*/  LDL.LU R16, [R1+0x130] ;  /* 0x0001300001107983 */ /* 0x000f220000300800 */
[----:B------:R-:W-:Y:S01]  /*44c00*/  FMUL R5, R29, R3 ;  /* 0x000000031d057220 */ /* 0x000fe20000400000 */
[C---:B------:R-:W-:Y:S01]  /*44c10*/  FMUL R6, R28.reuse, R2 ;  /* 0x000000021c067220 */ /* 0x040fe20000400000 */
[----:B------:R-:W-:Y:S01]  /*44c20*/  FMUL R7, R28, R0 ;  /* 0x000000001c077220 */ /* 0x000fe20000400000 */
[----:B------:R-:W4:-:S13]  /*44c30*/  LDL.LU R17, [R1+0x134] ;  /* 0x0001340001117983 */ /* 0x000f1a0000300800 */
[----:B------:R-:W-:Y:S04]  /*44c40*/  STL.64 [R1+0x1c0], R12 ;  /* 0x0001c00c01007387 */ /* 0x000fe80000100a00 */
[----:B------:R0:W-:Y:S04]  /*44c50*/  STL.64 [R1+0x1c8], R14 ;  /* 0x0001c80e01007387 */ /* 0x0001e80000100a00 */
[----:B0-----:R-:W3:Y:S04]  /*44c60*/  LDL.LU R14, [R1+0x6f0] ;  /* 0x0006f000010e7983 */ /* 0x001ee80000300800 */
[----:B------:R-:W3:Y:S04]  /*44c70*/  LDL.LU R3, [R1+0x6f4] ;  /* 0x0006f40001037983 */ /* 0x000ee80000300800 */
[----:B------:R-:W3:Y:S04]  /*44c80*/  LDL.LU R2, [R1+0x6f8] ;  /* 0x0006f80001027983 */ /* 0x000ee80000300800 */
[----:B------:R-:W3:Y:S01]  /*44c90*/  LDL.LU R0, [R1+0x6fc] ;  /* 0x0006fc0001007983 */ /* 0x000ee20000300800 */
[----:B--2---:R-:W-:Y:S03]  /*44ca0*/  HMMA.16816.F32 R4, R8, R24, R4 ;  /* 0x000000180804723c */ /* 0x004fe60000001804 */
[----:B------:R-:W2:Y:S04]  /*44cb0*/  LDL.LU.64 R24, [R1+0x3cd0] ;  /* 0x003cd00001187983 */ /* 0x000ea80000300a00 */
[----:B------:R-:W2:Y:S04]  /*44cc0*/  LDL.LU R26, [R1+0x700] ;  /* 0x00070000011a7983 */ /* 0x000ea80000300800 */
[----:B--2---:R-:W-:Y:S08]  /*44cd0*/  STL [R1+0x3cc8], R26 ;  /* 0x003cc81a01007387 */ /* 0x004ff00000100800 */
[----:B------:R-:W-:Y:S04]  /*44ce0*/  STL.64 [R1+0x1b0], R4 ;  /* 0x0001b00401007387 */ /* 0x000fe80000100a00 */
[----:B------:R-:W-:Y:S04]  /*44cf0*/  STL.64 [R1+0x1b8], R6 ;  /* 0x0001b80601007387 */ /* 0x000fe80000100a00 */
[----:B------:R0:W-:Y:S04]  /*44d00*/  STL.64 [R1+0x3cc0], R24 ;  /* 0x003cc01801007387 */ /* 0x0001e80000100a00 */
[----:B0-----:R-:W2:Y:S04]  /*44d10*/  LDL.LU R24, [R1+0x150] ;  /* 0x0001500001187983 */ /* 0x001ea80000300800 */
[----:B------:R-:W2:Y:S04]  /*44d20*/  LDL.LU R25, [R1+0x154] ;  /* 0x0001540001197983 */ /* 0x000ea80000300800 */
[----:B------:R-:W4:Y:S04]  /*44d30*/  LDL.LU R23, [R1+0x704] ;  /* 0x0007040001177983 */ /* 0x000f280000300800 */
[----:B------:R-:W4:Y:S04]  /*44d40*/  LDL.LU R22, [R1+0x708] ;  /* 0x0007080001167983 */ /* 0x000f280000300800 */
[----:B------:R-:W4:Y:S01]  /*44d50*/  LDL.LU R19, [R1+0x70c] ;  /* 0x00070c0001137983 */ /* 0x000f220000300800 */
[----:B---3--:R-:W-:-:S03]  /*44d60*/  FMUL R4, R29, R14 ;  /* 0x0000000e1d047220 */ /* 0x008fc60000400000 */
[----:B------:R-:W3:Y:S01]  /*44d70*/  LDL.LU R18, [R1+0x710] ;  /* 0x0007100001127983 */ /* 0x000ee20000300800 */
[----:B------:R-:W-:-:S03]  /*44d80*/  FMUL R5, R29, R3 ;  /* 0x000000031d057220 */ /* 0x000fc60000400000 */
[----:B------:R-:W3:Y:S01]  /*44d90*/  LDL.LU R15, [R1+0x714] ;  /* 0x00071400010f7983 */ /* 0x000ee20000300800 */
[----:B------:R-:W-:-:S03]  /*44da0*/  FMUL R6, R28, R2 ;  /* 0x000000021c067220 */ /* 0x000fc60000400000 */
[----:B------:R-:W3:Y:S01]  /*44db0*/  LDL.LU R13, [R1+0x718] ;  /* 0x00071800010d7983 */ /* 0x000ee20000300800 */
[----:B------:R-:W-:-:S03]  /*44dc0*/  FMUL R7, R28, R0 ;  /* 0x000000001c077220 */ /* 0x000fc60000400000 */
[----:B------:R-:W3:Y:S04]  /*44dd0*/  LDL.LU R12, [R1+0x71c] ;  /* 0x00071c00010c7983 */ /* 0x000ee80000300800 */
[----:B------:R-:W3:Y:S04]  /*44de0*/  LDL.LU R14, [R1+0x720] ;  /* 0x00072000010e7983 */ /* 0x000ee80000300800 */
[----:B------:R-:W3:Y:S04]  /*44df0*/  LDL.LU R3, [R1+0x724] ;  /* 0x0007240001037983 */ /* 0x000ee80000300800 */
[----:B------:R-:W3:Y:S04]  /*44e00*/  LDL.LU R2, [R1+0x728] ;  /* 0x0007280001027983 */ /* 0x000ee80000300800 */
[----:B------:R-:W3:Y:S04]  /*44e10*/  LDL.LU R0, [R1+0x72c] ;  /* 0x00072c0001007983 */ /* 0x000ee80000300800 */
[----:B------:R-:W3:Y:S01]  /*44e20*/  LDL.LU R26, [R1+0x3cc8] ;  /* 0x003cc800011a7983 */ /* 0x000ee20000300800 */
[----:B--2---:R-:W-:Y:S03]  /*44e30*/  HMMA.16816.F32 R4, R8, R24, R4 ;  /* 0x000000180804723c */ /* 0x004fe60000001804 */
[----:B------:R-:W2:-:S15]  /*44e40*/  LDL.LU.64 R24, [R1+0x3cc0] ;  /* 0x003cc00001187983 */ /* 0x000e9e0000300a00 */
[----:B------:R-:W-:Y:S01]  /*44e50*/  NOP ;  /* 0x0000000000007918 */ /* 0x000fe20000000000 */
[----:B------:R3:W-:Y:S04]  /*44e60*/  STL.64 [R1+0x1a0], R4 ;  /* 0x0001a00401007387 */ /* 0x0007e80000100a00 */
[----:B------:R0:W-:Y:S01]  /*44e70*/  STL.64 [R1+0x1a8], R6 ;  /* 0x0001a80601007387 */ /* 0x0001e20000100a00 */
[----:B---3--:R-:W-:-:S03]  /*44e80*/  FMUL R4, R29, R26 ;  /* 0x0000001a1d047220 */ /* 0x008fc60000400000 */
[----:B------:R-:W3:Y:S01]  /*44e90*/  LDL.LU.64 R26, [R1+0x3cb8] ;  /* 0x003cb800011a7983 */ /* 0x000ee20000300a00 */
[----:B----4-:R-:W-:Y:S01]  /*44ea0*/  FMUL R5, R29, R23 ;  /* 0x000000171d057220 */ /* 0x010fe20000400000 */
[C---:B0-----:R-:W-:Y:S01]  /*44eb0*/  FMUL R6, R28.reuse, R22 ;  /* 0x000000161c067220 */ /* 0x041fe20000400000 */
[----:B------:R-:W-:-:S07]  /*44ec0*/  FMUL R7, R28, R19 ;  /* 0x000000131c077220 */ /* 0x000fce0000400000 */
[----:B--2---:R-:W-:-:S15]  /*44ed0*/  HMMA.16816.F32 R4, R8, R24, R4 ;  /* 0x000000180804723c */ /* 0x004fde0000001804 */
[----:B------:R-:W-:-:S04]  /*44ee0*/  NOP ;  /* 0x0000000000007918 */ /* 0x000fc80000000000 */
[----:B------:R0:W-:Y:S04]  /*44ef0*/  STL.64 [R1+0x190], R4 ;  /* 0x0001900401007387 */ /* 0x0001e80000100a00 */
[----:B------:R1:W-:Y:S01]  /*44f00*/  STL.64 [R1+0x198], R6 ;  /* 0x0001980601007387 */ /* 0x0003e20000100a00 */
[C---:B0-----:R-:W-:Y:S01]  /*44f10*/  FMUL R4, R29.reuse, R18 ;  /* 0x000000121d047220 */ /* 0x041fe20000400000 */
[C---:B------:R-:W-:Y:S01]  /*44f20*/  FMUL R5, R29.reuse, R15 ;  /* 0x0000000f1d057220 */ /* 0x040fe20000400000 */
[C---:B-1----:R-:W-:Y:S01]  /*44f30*/  FMUL R6, R28.reuse, R13 ;  /* 0x0000000d1c067220 */ /* 0x042fe20000400000 */
[C---:B------:R-:W-:Y:S02]  /*44f40*/  FMUL R7, R28.reuse, R12 ;  /* 0x0000000c1c077220 */ /* 0x040fe40000400000 */
[----:B------:R-:W2:Y:S04]  /*44f50*/  LDL.LU R12, [R1+0x100] ;  /* 0x00010000010c7983 */ /* 0x000ea80000300800 */
[----:B------:R-:W2:Y:S01]  /*44f60*/  LDL.LU R13, [R1+0x104] ;  /* 0x00010400010d7983 */ /* 0x000ea20000300800 */
[----:B------:R-:W-:Y:S01]  /*44f70*/  HMMA.16816.F32 R16, R8, R16, R4 ;  /* 0x000000100810723c */ /* 0x000fe20000001804 */
[C---:B------:R-:W-:Y:S01]  /*44f80*/  FMUL R4, R29.reuse, R14 ;  /* 0x0000000e1d047220 */ /* 0x040fe20000400000 */
[----:B------:R-:W-:Y:S01]  /*44f90*/  FMUL R5, R29, R3 ;  /* 0x000000031d057220 */ /* 0x000fe20000400000 */
[C---:B------:R-:W-:Y:S01]  /*44fa0*/  FMUL R6, R28.reuse, R2 ;  /* 0x000000021c067220 */ /* 0x040fe20000400000 */
[----:B------:R-:W-:-:S07]  /*44fb0*/  FMUL R7, R28, R0 ;  /* 0x000000001c077220 */ /* 0x000fce0000400000 */
[----:B------:R-:W-:Y:S01]  /*44fc0*/  HMMA.16816.F32 R4, R8, R20, R4 ;  /* 0x000000140804723c */ /* 0x000fe20000001804 */
[----:B---3--:R-:W-:Y:S01]  /*44fd0*/  MOV R24, R26 ;  /* 0x0000001a00187202 */ /* 0x008fe20000000f00 */
[----:B------:R-:W-:-:S06]  /*44fe0*/  IMAD.MOV.U32 R25, RZ, RZ, R27 ;  /* 0x000000ffff197224 */ /* 0x000fcc00078e001b */
[----:B------:R-:W-:Y:S04]  /*44ff0*/  STL.64 [R1+0x180], R16 ;  /* 0x0001801001007387 */ /* 0x000fe80000100a00 */
[----:B------:R-:W-:Y:S04]  /*45000*/  STL.64 [R1+0x188], R18 ;  /* 0x0001881201007387 */ /* 0x000fe80000100a00 */
[----:B------:R-:W3:Y:S04]  /*45010*/  LDL R0, [R1+0x464] ;  /* 0x0004640001007983 */ /* 0x000ee80000100800 */
[----:B------:R-:W4:Y:S04]  /*45020*/  LDL.LU R23, [R1+0x730] ;  /* 0x0007300001177983 */ /* 0x000f280000300800 */
[----:B------:R-:W2:Y:S04]  /*45030*/  LDL.LU R22, [R1+0x734] ;  /* 0x0007340001167983 */ /* 0x000ea80000300800 */
[----:B------:R-:W-:Y:S04]  /*45040*/  STL.64 [R1+0x80], R4 ;  /* 0x0000800401007387 */ /* 0x000fe80000100a00 */
[----:B------:R-:W-:Y:S04]  /*45050*/  STL.64 [R1+0x88], R6 ;  /* 0x0000880601007387 */ /* 0x000fe80000100a00 */
[----:B------:R-:W2:Y:S04]  /*45060*/  LDL.LU R3, [R1+0x738] ;  /* 0x0007380001037983 */ /* 0x000ea80000300800 */
[----:B------:R-:W2:Y:S04]  /*45070*/  LDL.LU R2, [R1+0x73c] ;  /* 0x00073c0001027983 */ /* 0x000ea80000300800 */
[----:B------:R-:W2:Y:S04]  /*45080*/  LDL.LU R26, [R1+0x3cb4] ;  /* 0x003cb400011a7983 */ /* 0x000ea80000300800 */
[----:B------:R-:W2:Y:S04]  /*45090*/  LDL.LU R27, [R1+0x3cb0] ;  /* 0x003cb000011b7983 */ /* 0x000ea80000300800 */
[----:B------:R0:W-:Y:S04]  /*450a0*/  STL.64 [R1+0x3c98], R24 ;  /* 0x003c981801007387 */ /* 0x0001e80000100a00 */
[----:B0-----:R-:W2:Y:S04]  /*450b0*/  LDL.LU R24, [R1+0xc0] ;  /* 0x0000c00001187983 */ /* 0x001ea80000300800 */
[----:B------:R-:W2:Y:S04]  /*450c0*/  LDL.LU R25, [R1+0xc4] ;  /* 0x0000c40001197983 */ /* 0x000ea80000300800 */
[----:B------:R-:W2:Y:S04]  /*450d0*/  LDL.LU R19, [R1+0x740] ;  /* 0x0007400001137983 */ /* 0x000ea80000300800 */
[----:B------:R-:W2:Y:S04]  /*450e0*/  LDL.LU R18, [R1+0x744] ;  /* 0x0007440001127983 */ /* 0x000ea80000300800 */
[----:B--2---:R-:W-:Y:S04]  /*450f0*/  STL.64 [R1+0x3ca8], R18 ;  /* 0x003ca81201007387 */ /* 0x004fe80000100a00 */
[----:B------:R-:W2:Y:S04]  /*45100*/  LDL.LU R16, [R1+0x110] ;  /* 0x0001100001107983 */ /* 0x000ea80000300800 */
[----:B------:R-:W2:Y:S04]  /*45110*/  LDL.LU R17, [R1+0x114] ;  /* 0x0001140001117983 */ /* 0x000ea80000300800 */
[----:B------:R-:W3:Y:S01]  /*45120*/  LDL.LU R15, [R1+0x748] ;  /* 0x00074800010f7983 */ /* 0x000ee20000300800 */
[----:B----4-:R-:W-:-:S03]  /*45130*/  FMUL R4, R29, R23 ;  /* 0x000000171d047220 */ /* 0x010fc60000400000 */
[----:B------:R-:W4:Y:S01]  /*45140*/  LDL.LU R14, [R1+0x74c] ;  /* 0x00074c00010e7983 */ /* 0x000f220000300800 */
[----:B------:R-:W-:Y:S01]  /*45150*/  FMUL R5, R29, R22 ;  /* 0x000000161d057220 */ /* 0x000fe20000400000 */
[C---:B------:R-:W-:Y:S02]  /*45160*/  FMUL R6, R28.reuse, R3 ;  /* 0x000000031c067220 */ /* 0x040fe40000400000 */
[----:B------:R0:W-:Y:S01]  /*45170*/  STL.64 [R1+0x3ca0], R24 ;  /* 0x003ca01801007387 */ /* 0x0001e20000100a00 */
[----:B------:R-:W-:-:S03]  /*45180*/  FMUL R7, R28, R2 ;  /* 0x000000021c077220 */ /* 0x000fc60000400000 */
[----:B0-----:R-:W3:Y:S04]  /*45190*/  LDL.LU R24, [R1+0xd0] ;  /* 0x0000d00001187983 */ /* 0x001ee80000300800 */
[----:B------:R-:W3:Y:S04]  /*451a0*/  LDL.LU R25, [R1+0xd4] ;  /* 0x0000d40001197983 */ /* 0x000ee80000300800 */
[----:B------:R-:W3:Y:S01]  /*451b0*/  LDL.LU.64 R18, [R1+0x3ca8] ;  /* 0x003ca80001127983 */ /* 0x000ee20000300a00 */
[----:B--2---:R-:W-:Y:S03]  /*451c0*/  HMMA.16816.F32 R4, R8, R16, R4 ;  /* 0x000000100804723c */ /* 0x004fe60000001804 */
[----:B------:R-:W2:Y:S04]  /*451d0*/  LDL.LU R17, [R1+0x750] ;  /* 0x0007500001117983 */ /* 0x000ea80000300800 */
[----:B------:R-:W2:-:S12]  /*451e0*/  LDL.LU R16, [R1+0x754] ;  /* 0x0007540001107983 */ /* 0x000e980000300800 */
[----:B------:R3:W-:Y:S04]  /*451f0*/  STL.64 [R1+0x70], R4 ;  /* 0x0000700401007387 */ /* 0x0007e80000100a00 */
[----:B------:R0:W-:Y:S04]  /*45200*/  STL.64 [R1+0x78], R6 ;  /* 0x0000780601007387 */ /* 0x0001e80000100a00 */
[----:B------:R-:W2:Y:S04]  /*45210*/  LDL.LU R3, [R1+0x758] ;  /* 0x0007580001037983 */ /* 0x000ea80000300800 */
[----:B------:R-:W2:Y:S01]  /*45220*/  LDL.LU R2, [R1+0x75c] ;  /* 0x00075c0001027983 */ /* 0x000ea20000300800 */
[C---:B---3--:R-:W-:Y:S01]  /*45230*/  FMUL R4, R29.reuse, R19 ;  /* 0x000000131d047220 */ /* 0x048fe20000400000 */
[----:B------:R-:W-:Y:S01]  /*45240*/  FMUL R5, R29, R18 ;  /* 0x000000121d057220 */ /* 0x000fe20000400000 */
[C---:B0-----:R-:W-:Y:S01]  /*45250*/  FMUL R6, R28.reuse, R15 ;  /* 0x0000000f1c067220 */ /* 0x041fe20000400000 */
[----:B----4-:R-:W-:Y:S01]  /*45260*/  FMUL R7, R28, R14 ;  /* 0x0000000e1c077220 */ /* 0x010fe20000400000 */
[----:B------:R-:W3:Y:S04]  /*45270*/  LDL.LU R23, [R1+0x760] ;  /* 0x0007600001177983 */ /* 0x000ee80000300800 */
[----:B------:R-:W4:Y:S02]  /*45280*/  LDL.LU R22, [R1+0x764] ;  /* 0x0007640001167983 */ /* 0x000f240000300800 */
[----:B------:R-:W-:-:S15]  /*45290*/  HMMA.16816.F32 R4, R8, R12, R4 ;  /* 0x0000000c0804723c */ /* 0x000fde0000001804 */
[----:B------:R-:W-:-:S04]  /*452a0*/  NOP ;  /* 0x0000000000007918 */ /* 0x000fc80000000000 */
[----:B------:R2:W-:Y:S04]  /*452b0*/  STL.64 [R1+0x60], R4 ;  /* 0x0000600401007387 */ /* 0x0005e80000100a00 */
[----:B------:R0:W-:Y:S04]  /*452c0*/  STL.64 [R1+0x68], R6 ;  /* 0x0000680601007387 */ /* 0x0001e80000100a00 */
[----:B------:R-:W4:Y:S04]  /*452d0*/  LDL.LU R19, [R1+0x768] ;  /* 0x0007680001137983 */ /* 0x000f280000300800 */
[----:B------:R-:W4:Y:S04]  /*452e0*/  LDL.LU R18, [R1+0x76c] ;  /* 0x00076c0001127983 */ /* 0x000f280000300800 */
[----:B------:R-:W4:Y:S04]  /*452f0*/  LDL.LU R15, [R1+0x770] ;  /* 0x00077000010f7983 */ /* 0x000f280000300800 */
[----:B------:R-:W4:Y:S04]  /*45300*/  LDL.LU R14, [R1+0x774] ;  /* 0x00077400010e7983 */ /* 0x000f280000300800 */
[----:B------:R-:W4:Y:S04]  /*45310*/  LDL.LU R13, [R1+0x778] ;  /* 0x00077800010d7983 */ /* 0x000f280000300800 */
[----:B------:R-:W4:Y:S01]  /*45320*/  LDL.LU R12, [R1+0x77c] ;  /* 0x00077c00010c7983 */ /* 0x000f220000300800 */
[C---:B--2---:R-:W-:Y:S01]  /*45330*/  FMUL R4, R29.reuse, R17 ;  /* 0x000000111d047220 */ /* 0x044fe20000400000 */
[----:B------:R-:W-:Y:S01]  /*45340*/  FMUL R5, R29, R16 ;  /* 0x000000101d057220 */ /* 0x000fe20000400000 */
[C---:B0-----:R-:W-:Y:S01]  /*45350*/  FMUL R6, R28.reuse, R3 ;  /* 0x000000031c067220 */ /* 0x041fe20000400000 */
[----:B------:R-:W-:-:S07]  /*45360*/  FMUL R7, R28, R2 ;  /* 0x000000021c077220 */ /* 0x000fce0000400000 */
[----:B------:R-:W-:Y:S01]  /*45370*/  HMMA.16816.F32 R4, R8, R24, R4 ;  /* 0x000000180804723c */ /* 0x000fe20000001804 */
[----:B------:R-:W2:Y:S04]  /*45380*/  LDL.LU.64 R24, [R1+0x3ca0] ;  /* 0x003ca00001187983 */ /* 0x000ea80000300a00 */
[----:B------:R-:W2:Y:S04]  /*45390*/  LDL.LU R17, [R1+0x780] ;  /* 0x0007800001117983 */ /* 0x000ea80000300800 */
[----:B------:R-:W2:Y:S10]  /*453a0*/  LDL.LU R16, [R1+0x784] ;  /* 0x0007840001107983 */ /* 0x000eb40000300800 */
[----:B------:R3:W-:Y:S04]  /*453b0*/  STL.64 [R1+0x50], R4 ;  /* 0x0000500401007387 */ /* 0x0007e80000100a00 */
[----:B------:R0:W-:Y:S04]  /*453c0*/  STL.64 [R1+0x58], R6 ;  /* 0x0000580601007387 */ /* 0x0001e80000100a00 */
[----:B------:R-:W2:Y:S01]  /*453d0*/  LDL.LU R3, [R1+0x788] ;  /* 0x0007880001037983 */ /* 0x000ea20000300800 */
[C---:B---3--:R-:W-:Y:S01]  /*453e0*/  FMUL R4, R29.reuse, R23 ;  /* 0x000000171d047220 */ /* 0x048fe20000400000 */
[----:B----4-:R-:W-:-:S02]  /*453f0*/  FMUL R5, R29, R22 ;  /* 0x000000161d057220 */ /* 0x010fc40000400000 */
[----:B------:R-:W3:Y:S01]  /*45400*/  LDL.LU R2, [R1+0x78c] ;  /* 0x00078c0001027983 */ /* 0x000ee20000300800 */
[C---:B0-----:R-:W-:Y:S01]  /*45410*/  FMUL R6, R28.reuse, R19 ;  /* 0x000000131c067220 */ /* 0x041fe20000400000 */
[----:B------:R-:W-:Y:S01]  /*45420*/  FMUL R7, R28, R18 ;  /* 0x000000121c077220 */ /* 0x000fe20000400000 */
[----:B------:R-:W-:Y:S02]  /*45430*/  MOV R20, R27 ;  /* 0x0000001b00147202 */ /* 0x000fe40000000f00 */
[----:B------:R-:W-:-:S04]  /*45440*/  MOV R21, R26 ;  /* 0x0000001a00157202 */ /* 0x000fc80000000f00 */
[----:B--2---:R-:W-:Y:S01]  /*45450*/  HMMA.16816.F32 R4, R8, R24, R4 ;  /* 0x000000180804723c */ /* 0x004fe20000001804 */
[----:B------:R-:W2:-:S15]  /*45460*/  LDL.LU.64 R24, [R1+0x3c98] ;  /* 0x003c980001187983 */ /* 0x000e9e0000300a00 */
[----:B------:R-:W-:-:S03]  /*45470*/  NOP ;  /* 0x0000000000007918 */ /* 0x000fc60000000000 */
[----:B------:R0:W-:Y:S04]  /*45480*/  STL.64 [R1+0x30], R4 ;  /* 0x0000300401007387 */ /* 0x0001e80000100a00 */
[----:B------:R1:W-:Y:S01]  /*45490*/  STL.64 [R1+0x38], R6 ;  /* 0x0000380601007387 */ /* 0x0003e20000100a00 */
[C---:B0-----:R-:W-:Y:S01]  /*454a0*/  FMUL R4, R29.reuse, R15 ;  /* 0x0000000f1d047220 */ /* 0x041fe20000400000 */
[----:B------:R-:W-:Y:S02]  /*454b0*/  FMUL R5, R29, R14 ;  /* 0x0000000e1d057220 */ /* 0x000fe40000400000 */
[----:B------:R-:W4:Y:S01]  /*454c0*/  LDL.LU R15, [R1+0x790] ;  /* 0x00079000010f7983 */ /* 0x000f220000300800 */
[C---:B-1----:R-:W-:Y:S01]  /*454d0*/  FMUL R6, R28.reuse, R13 ;  /* 0x0000000d1c067220 */ /* 0x042fe20000400000 */
[----:B------:R-:W-:-:S02]  /*454e0*/  FMUL R7, R28, R12 ;  /* 0x0000000c1c077220 */ /* 0x000fc40000400000 */
[----:B------:R-:W4:Y:S04]  /*454f0*/  LDL.LU R14, [R1+0x794] ;  /* 0x00079400010e7983 */ /* 0x000f280000300800 */
[----:B------:R-:W4:Y:S01]  /*45500*/  LDL.LU R13, [R1+0x798] ;  /* 0x00079800010d7983 */ /* 0x000f220000300800 */
[----:B------:R-:W-:Y:S03]  /*45510*/  HMMA.16816.F32 R4, R8, R20, R4 ;  /* 0x000000140804723c */ /* 0x000fe60000001804 */
[----:B------:R-:W4:Y:S04]  /*45520*/  LDL.LU.64 R22, [R1+0x3c90] ;  /* 0x003c900001167983 */ /* 0x000f280000300a00 */
[----:B------:R-:W4:Y:S04]  /*45530*/  LDL.LU.64 R20, [R1+0x3c88] ;  /* 0x003c880001147983 */ /* 0x000f280000300a00 */
[----:B------:R-:W4:Y:S08]  /*45540*/  LDL.LU R12, [R1+0x79c] ;  /* 0x00079c00010c7983 */ /* 0x000f300000300800 */
[----:B------:R0:W-:Y:S04]  /*45550*/  STL.64 [R1+0x10], R4 ;  /* 0x0000100401007387 */ /* 0x0001e80000100a00 */
[----:B------:R1:W-:Y:S01]  /*45560*/  STL.64 [R1+0x18], R6 ;  /* 0x0000180601007387 */ /* 0x0003e20000100a00 */
[C---:B0-----:R-:W-:Y:S01]  /*45570*/  FMUL R4, R29.reuse, R17 ;  /* 0x000000111d047220 */ /* 0x041fe20000400000 */
[----:B------:R-:W-:Y:S01]  /*45580*/  FMUL R5, R29, R16 ;  /* 0x000000101d057220 */ /* 0x000fe20000400000 */
[C---:B-1----:R-:W-:Y:S01]  /*45590*/  FMUL R6, R28.reuse, R3 ;  /* 0x000000031c067220 */ /* 0x042fe20000400000 */
[----:B---3--:R-:W-:Y:S01]  /*455a0*/  FMUL R7, R28, R2 ;  /* 0x000000021c077220 */ /* 0x008fe20000400000 */
[----:B------:R-:W-:-:S06]  /*455b0*/  LOP3.LUT R2, R0, 0x20, RZ, 0x3c, !PT ;  /* 0x0000002000027812 */ /* 0x000fcc00078e3cff */
[----:B--2---:R-:W-:-:S15]  /*455c0*/  HMMA.16816.F32 R16, R8, R24, R4 ;  /* 0x000000180810723c */ /* 0x004fde0000001804 */
[----:B------:R-:W-:-:S04]  /*455d0*/  NOP ;  /* 0x0000000000007918 */ /* 0x000fc80000000000 */
[----:B------:R-:W-:Y:S04]  /*455e0*/  STL.64 [R1], R16 ;  /* 0x0000001001007387 */ /* 0x000fe80000100a00 */
[----:B------:R-:W-:Y:S04]  /*455f0*/  STL [R1+0x8], R18 ;  /* 0x0000081201007387 */ /* 0x000fe80000100800 */
[----:B------:R-:W2:Y:S04]  /*45600*/  LDL.LU R7, [R1+0x7a0] ;  /* 0x0007a00001077983 */ /* 0x000ea80000300800 */
[----:B------:R-:W3:Y:S04]  /*45610*/  LDL.LU R6, [R1+0x7a4] ;  /* 0x0007a40001067983 */ /* 0x000ee80000300800 */
[----:B------:R-:W3:Y:S04]  /*45620*/  LDL.LU R5, [R1+0x7a8] ;  /* 0x0007a80001057983 */ /* 0x000ee80000300800 */
[----:B------:R-:W3:Y:S01]  /*45630*/  LDL.LU R4, [R1+0x7ac] ;  /* 0x0007ac0001047983 */ /* 0x000ee20000300800 */
[C---:B----4-:R-:W-:Y:S01]  /*45640*/  FMUL R24, R29.reuse, R15 ;  /* 0x0000000f1d187220 */ /* 0x050fe20000400000 */
[----:B------:R-:W-:Y:S01]  /*45650*/  FMUL R25, R29, R14 ;  /* 0x0000000e1d197220 */ /* 0x000fe20000400000 */
[C---:B------:R-:W-:Y:S01]  /*45660*/  FMUL R26, R28.reuse, R13 ;  /* 0x0000000d1c1a7220 */ /* 0x040fe20000400000 */
[----:B------:R-:W-:-:S02]  /*45670*/  FMUL R27, R28, R12 ;  /* 0x0000000c1c1b7220 */ /* 0x000fc40000400000 */
[----:B------:R-:W0:Y:S01]  /*45680*/  LDSM.16.M88.4 R12, [R2+UR6+0x28000] ;  /* 0x02800006020c783b */ /* 0x000e220008000200 */
[----:B------:R-:W-:-:S05]  /*45690*/  MOV R3, R19 ;  /* 0x0000001300037202 */ /* 0x000fca0000000f00 */
[----:B------:R-:W-:Y:S04]  /*456a0*/  STL [R1+0x3b04], R3 ;  /* 0x003b040301007387 */ /* 0x000fe80000100800 */
[----:B------:R-:W-:Y:S04]  /*456b0*/  STL [R1+0x458], R2 ;  /* 0x0004580201007387 */ /* 0x000fe80000100800 */
[----:B0-----:R-:W-:Y:S04]  /*456c0*/  STL.64 [R1+0x3c78], R14 ;  /* 0x003c780e01007387 */ /* 0x001fe80000100a00 */
[----:B------:R0:W-:Y:S02]  /*456d0*/  STL.64 [R1+0x3c70], R12 ;  /* 0x003c700c01007387 */ /* 0x0001e40000100a00 */
[----:B0-----:R-:W-:Y:S01]  /*456e0*/  IMAD.MOV.U32 R12, RZ, RZ, R22 ;  /* 0x000000ffff0c7224 */ /* 0x001fe200078e0016 */
[----:B------:R-:W-:Y:S01]  /*456f0*/  MOV R13, R23 ;  /* 0x00000017000d7202 */ /* 0x000fe20000000f00 */
[----:B------:R-:W4:Y:S04]  /*45700*/  LDL.LU R22, [R1+0x3c84] ;  /* 0x003c840001167983 */ /* 0x000f280000300800 */
[----:B------:R-:W4:Y:S01]  /*45710*/  LDL.LU R23, [R1+0x3c80] ;  /* 0x003c800001177983 */ /* 0x000f220000300800 */
[----:B------:R-:W-:-:S15]  /*45720*/  HMMA.16816.F32 R24, R8, R20, R24 ;  /* 0x000000140818723c */ /* 0x000fde0000001818 */
[----:B------:R-:W-:-:S04]  /*45730*/  NOP ;  /* 0x0000000000007918 */ /* 0x000fc80000000000 */
[----:B------:R-:W-:Y:S04]  /*45740*/  STL.64 [R1+0x3a58], R26 ;  /* 0x003a581a01007387 */ /* 0x000fe80000100a00 */
[----:B------:R0:W-:Y:S04]  /*45750*/  STL.64 [R1+0x3a50], R24 ;  /* 0x003a501801007387 */ /* 0x0001e80000100a00 */
[----:B0-----:R-:W4:Y:S04]  /*45760*/  LDL.LU R25, [R1+0x7b0] ;  /* 0x0007b00001197983 */ /* 0x001f280000300800 */
[----:B------:R-:W4:Y:S04]  /*45770*/  LDL.LU R24, [R1+0x7b4] ;  /* 0x0007b40001187983 */ /* 0x000f280000300800 */
[----:B------:R-:W4:Y:S01]  /*45780*/  LDL.LU R3, [R1+0x7b8] ;  /* 0x0007b80001037983 */ /* 0x000f220000300800 */
[C---:B--2---:R-:W-:Y:S01]  /*45790*/  FMUL R16, R29.reuse, R7 ;  /* 0x000000071d107220 */ /* 0x044fe20000400000 */
[----:B---3--:R-:W-:Y:S01]  /*457a0*/  FMUL R17, R29, R6 ;  /* 0x000000061d117220 */ /* 0x008fe20000400000 */
[C---:B------:R-:W-:Y:S01]  /*457b0*/  FMUL R18, R28.reuse, R5 ;  /* 0x000000051c127220 */ /* 0x040fe20000400000 */
[----:B------:R-:W-:-:S02]  /*457c0*/  FMUL R19, R28, R4 ;  /* 0x000000041c137220 */ /* 0x000fc40000400000 */
[----:B------:R0:W1:Y:S05]  /*457d0*/  LDSM.16.M88.4 R4, [R2+UR6+0x29000] ;  /* 0x029000060204783b */ /* 0x00006a0008000200 */
[----:B------:R-:W-:Y:S01]  /*457e0*/  HMMA.16816.F32 R16, R8, R12, R16 ;  /* 0x0000000c0810723c */ /* 0x000fe20000001810 */
[----:B0-----:R-:W2:-:S15]  /*457f0*/  LDL.LU R2, [R1+0x7bc] ;  /* 0x0007bc0001027983 */ /* 0x001e9e0000300800 */
[----:B------:R-:W-:-:S03]  /*45800*/  NOP ;  /* 0x0000000000007918 */ /* 0x000fc60000000000 */
[----:B------:R-:W-:Y:S02]  /*45810*/  MOV R20, R16 ;  /* 0x0000001000147202 */ /* 0x000fe40000000f00 */
[----:B------:R-:W-:Y:S01]  /*45820*/  MOV R21, R17 ;  /* 0x0000001100157202 */ /* 0x000fe20000000f00 */
[----:B-1----:R-:W-:Y:S04]  /*45830*/  STL.64 [R1+0x3b70], R6 ;  /* 0x003b700601007387 */ /* 0x002fe80000100a00 */
[----:B------:R0:W-:Y:S04]  /*45840*/  STL.64 [R1+0x3b68], R4 ;  /* 0x003b680401007387 */ /* 0x0001e80000100a00 */
[----:B0-----:R-:W3:Y:S04]  /*45850*/  LDL.LU.64 R4, [R1+0xe0] ;  /* 0x0000e00001047983 */ /* 0x001ee80000300a00 */
[----:B------:R-:W3:Y:S04]  /*45860*/  LDL.LU.64 R6, [R1+0xe8] ;  /* 0x0000e80001067983 */ /* 0x000ee80000300a00 */
[----:B------:R-:W-:Y:S04]  /*45870*/  STL [R1+0x3b08], R0 ;  /* 0x003b080001007387 */ /* 0x000fe80000100800 */
[----:B------:R-:W3:Y:S04]  /*45880*/  LDL.LU.64 R14, [R1+0x3c78] ;  /* 0x003c7800010e7983 */ /* 0x000ee80000300a00 */
[----:B------:R-:W3:Y:S04]  /*45890*/  LDL.LU.64 R12, [R1+0x3c70] ;  /* 0x003c7000010c7983 */ /* 0x000ee80000300a00 */
[----:B------:R-:W-:Y:S04]  /*458a0*/  STL.64 [R1+0x28], R18 ;  /* 0x0000281201007387 */ /* 0x000fe80000100a00 */
[----:B----4-:R-:W-:Y:S04]  /*458b0*/  STL.64 [R1+0x3bc0], R22 ;  /* 0x003bc01601007387 */ /* 0x010fe80000100a00 */
[----:B------:R0:W-:Y:S04]  /*458c0*/  STL.64 [R1+0x3bb8], R20 ;  /* 0x003bb81401007387 */ /* 0x0001e80000100a00 */
[----:B0-----:R-:W4:Y:S04]  /*458d0*/  LDL.LU R20, [R1+0xf0] ;  /* 0x0000f00001147983 */ /* 0x001f280000300800 */
[----:B------:R-:W4:Y:S04]  /*458e0*/  LDL.LU R21, [R1+0xf4] ;  /* 0x0000f40001157983 */ /* 0x000f280000300800 */
[----:B------:R-:W3:Y:S04]  /*458f0*/  LDL.LU R26, [R1+0x98] ;  /* 0x00009800011a7983 */ /* 0x000ee80000300800 */
[----:B------:R-:W3:Y:S01]  /*45900*/  LDL.LU R27, [R1+0x9c] ;  /* 0x00009c00011b7983 */ /* 0x000ee20000300800 */
[C---:B------:R-:W-:Y:S01]  /*45910*/  FMUL R16, R29.reuse, R25 ;  /* 0x000000191d107220 */ /* 0x040fe20000400000 */
[----:B------:R-:W-:Y:S01]  /*45920*/  FMUL R17, R29, R24 ;  /* 0x000000181d117220 */ /* 0x000fe20000400000 */
[C---:B------:R-:W-:Y:S01]  /*45930*/  FMUL R18, R28.reuse, R3 ;  /* 0x000000031c127220 */ /* 0x040fe20000400000 */
[----:B--2---:R-:W-:-:S07]  /*45940*/  FMUL R19, R28, R2 ;  /* 0x000000021c137220 */ /* 0x004fce0000400000 */
[----:B----4-:R-:W-:Y:S01]  /*45950*/  HMMA.16816.F32 R20, R8, R20, R16 ;  /* 0x000000140814723c */ /* 0x010fe20000001810 */
[----:B---3--:R0:W-:-:S15]  /*45960*/  STL.64 [R1+0x3be0], R26 ;  /* 0x003be01a01007387 */ /* 0x0081de0000100a00 */
[----:B------:R-:W-:-:S03]  /*45970*/  NOP ;  /* 0x0000000000007918 */ /* 0x000fc60000000000 */
[----:B------:R-:W-:Y:S04]  /*45980*/  STL.64 [R1+0xa0], R20 ;  /* 0x0000a01401007387 */ /* 0x000fe80000100a00 */
[----:B------:R-:W2:Y:S04]  /*45990*/  LDL.LU R16, [R1+0x7c0] ;  /* 0x0007c00001107983 */ /* 0x000ea80000300800 */
[----:B------:R-:W3:Y:S04]  /*459a0*/  LDL.LU R17, [R1+0x7c4] ;  /* 0x0007c40001117983 */ /* 0x000ee80000300800 */
[----:B------:R-:W4:Y:S04]  /*459b0*/  LDL.LU R18, [R1+0x7c8] ;  /* 0x0007c80001127983 */ /* 0x000f280000300800 */
[----:B------:R-:W2:Y:S04]  /*459c0*/  LDL.LU R2, [R1+0x7cc] ;  /* 0x0007cc0001027983 */ /* 0x000ea80000300800 */
[----:B------:R-:W2:Y:S04]  /*459d0*/  LDL.LU R24, [R1+0x280] ;  /* 0x0002800001187983 */ /* 0x000ea80000300800 */
[----:B------:R-:W2:Y:S04]  /*459e0*/  LDL.LU R25, [R1+0x284] ;  /* 0x0002840001197983 */ /* 0x000ea80000300800 */
[----:B0-----:R-:W2:Y:S04]  /*459f0*/  LDL.LU R26, [R1+0x288] ;  /* 0x00028800011a7983 */ /* 0x001ea80000300800 */
[----:B------:R-:W2:Y:S04]  /*45a00*/  LDL.LU R27, [R1+0x28c] ;  /* 0x00028c00011b7983 */ /* 0x000ea80000300800 */
[----:B--2---:R0:W-:Y:S04]  /*45a10*/  STL.64 [R1+0x3c48], R26 ;  /* 0x003c481a01007387 */ /* 0x0041e80000100a00 */
[----:B------:R1:W-:Y:S04]  /*45a20*/  STL.64 [R1+0x3c40], R24 ;  /* 0x003c401801007387 */ /* 0x0003e80000100a00 */
[----:B0-----:R-:W2:Y:S04]  /*45a30*/  LDL.LU.64 R26, [R1+0x158] ;  /* 0x00015800011a7983 */ /* 0x001ea80000300a00 */
[----:B--2---:R0:W-:Y:S04]  /*45a40*/  STL.64 [R1+0x3c50], R26 ;  /* 0x003c501a01007387 */ /* 0x0041e80000100a00 */
[----:B-1----:R-:W2:Y:S04]  /*45a50*/  LDL.LU R24, [R1+0x2b0] ;  /* 0x0002b00001187983 */ /* 0x002ea80000300800 */
[----:B------:R-:W2:Y:S04]  /*45a60*/  LDL.LU R25, [R1+0x2b4] ;  /* 0x0002b40001197983 */ /* 0x000ea80000300800 */
[----:B0-----:R-:W2:Y:S04]  /*45a70*/  LDL.LU R26, [R1+0x2b8] ;  /* 0x0002b800011a7983 */ /* 0x001ea80000300800 */
[----:B------:R-:W2:Y:S01]  /*45a80*/  LDL.LU R27, [R1+0x2bc] ;  /* 0x0002bc00011b7983 */ /* 0x000ea20000300800 */
[----:B------:R-:W-:Y:S01]  /*45a90*/  IMAD.MOV.U32 R0, RZ, RZ, R22 ;  /* 0x000000ffff007224 */ /* 0x000fe200078e0016 */
[----:B------:R-:W-:-:S02]  /*45aa0*/  MOV R3, R23 ;  /* 0x0000001700037202 */ /* 0x000fc40000000f00 */
[----:B--2---:R0:W-:Y:S04]  /*45ab0*/  STL.64 [R1+0x3c68], R26 ;  /* 0x003c681a01007387 */ /* 0x0041e80000100a00 */
[----:B------:R-:W-:Y:S04]  /*45ac0*/  STL.64 [R1+0x3c60], R24 ;  /* 0x003c601801007387 */ /* 0x000fe80000100a00 */
[----:B0-----:R-:W2:Y:S04]  /*45ad0*/  LDL.LU.64 R26, [R1+0x178] ;  /* 0x00017800011a7983 */ /* 0x001ea80000300a00 */
[----:B------:R-:W2:Y:S01]  /*45ae0*/  LDL.LU.64 R22, [R1+0x138] ;  /* 0x0001380001167983 */ /* 0x000ea20000300a00 */
[C---:B------:R-:W-:Y:S01]  /*45af0*/  FMUL R16, R29.reuse, R16 ;  /* 0x000000101d107220 */ /* 0x040fe20000400000 */
[----:B---3--:R-:W-:Y:S01]  /*45b00*/  FMUL R17, R29, R17 ;  /* 0x000000111d117220 */ /* 0x008fe20000400000 */
[C---:B----4-:R-:W-:Y:S01]  /*45b10*/  FMUL R18, R28.reuse, R18 ;  /* 0x000000121c127220 */ /* 0x050fe20000400000 */
[----:B------:R-:W-:-:S07]  /*45b20*/  FMUL R19, R28, R2 ;  /* 0x000000021c137220 */ /* 0x000fce0000400000 */
[----:B------:R-:W-:Y:S01]  /*45b30*/  HMMA.16816.F32 R8, R8, R4, R16 ;  /* 0x000000040808723c */ /* 0x000fe20000001810 */
[----:B--2---:R0:W-:Y:S04]  /*45b40*/  STL.64 [R1+0x3c58], R22 ;  /* 0x003c581601007387 */ /* 0x0041e80000100a00 */
[----:B0-----:R-:W2:Y:S04]  /*45b50*/  LDL.LU.64 R22, [R1+0x168] ;  /* 0x0001680001167983 */ /* 0x001ea80000300a00 */
[----:B------:R-:W-:Y:S04]  /*45b60*/  STL [R1+0x3b94], R3 ;  /* 0x003b940301007387 */ /* 0x000fe80000100800 */
[----:B------:R-:W-:Y:S04]  /*45b70*/  STL [R1+0x3b90], R0 ;  /* 0x003b900001007387 */ /* 0x000fe80000100800 */
[----:B------:R-:W3:Y:S04]  /*45b80*/  LDL.LU R16, [R1+0x2a0] ;  /* 0x0002a00001107983 */ /* 0x000ee80000300800 */
[----:B------:R-:W3:Y:S04]  /*45b90*/  LDL.LU R17, [R1+0x2a4] ;  /* 0x0002a40001117983 */ /* 0x000ee80000300800 */
[----:B------:R-:W3:Y:S04]  /*45ba0*/  LDL.LU R18, [R1+0x2a8] ;  /* 0x0002a80001127983 */ /* 0x000ee80000300800 */
[----:B------:R-:W3:Y:S04]  /*45bb0*/  LDL.LU R19, [R1+0x2ac] ;  /* 0x0002ac0001137983 */ /* 0x000ee80000300800 */
[----:B------:R0:W-:Y:S04]  /*45bc0*/  STL.64 [R1+0x3b88], R6 ;  /* 0x003b880601007387 */ /* 0x0001e80000100a00 */
[----:B------:R-:W4:Y:S04]  /*45bd0*/  LDL.LU R4, [R1+0x2c0] ;  /* 0x0002c00001047983 */ /* 0x000f280000300800 */
[----:B------:R-:W4:Y:S04]  /*45be0*/  LDL.LU R5, [R1+0x2c4] ;  /* 0x0002c40001057983 */ /* 0x000f280000300800 */
[----:B0-----:R-:W4:Y:S04]  /*45bf0*/  LDL.LU R6, [R1+0x2c8] ;  /* 0x0002c80001067983 */ /* 0x001f280000300800 */
[----:B------:R-:W4:Y:S04]  /*45c00*/  LDL.LU R7, [R1+0x2cc] ;  /* 0x0002cc0001077983 */ /* 0x000f280000300800 */
[----:B------:R0:W-:Y:S04]  /*45c10*/  STL.64 [R1+0x3a28], R10 ;  /* 0x003a280a01007387 */ /* 0x0001e80000100a00 */
[----:B------:R-:W-:Y:S04]  /*45c20*/  STL.64 [R1+0x3a20], R8 ;  /* 0x003a200801007387 */ /* 0x000fe80000100a00 */
[----:B0-----:R-:W2:Y:S04]  /*45c30*/  LDL.LU R10, [R1+0x148] ;  /* 0x00014800010a7983 */ /* 0x001ea80000300800 */
[----:B------:R-:W2:Y:S01]  /*45c40*/  LDL.LU R11, [R1+0x14c] ;  /* 0x00014c00010b7983 */ /* 0x000ea20000300800 */
[----:B----4-:R-:W-:-:S15]  /*45c50*/  HMMA.16816.F32 R4, R12, R26, R4 ;  /* 0x0000001a0c04723c */ /* 0x010fde0000001804 */
[----:B------:R-:W-:-:S04]  /*45c60*/  NOP ;  /* 0x0000000000007918 */ /* 0x000fc80000000000 */
[----:B------:R0:W-:Y:S04]  /*45c70*/  STL.64 [R1+0x320], R4 ;  /* 0x0003200401007387 */ /* 0x0001e80000100a00 */
[----:B------:R2:W-:Y:S01]  /*45c80*/  STL.64 [R1+0x328], R6 ;  /* 0x0003280601007387 */ /* 0x0005e20000100a00 */
[----:B0-----:R-:W-:Y:S02]  /*45c90*/  MOV R5, R26 ;  /* 0x0000001a00057202 */ /* 0x001fe40000000f00 */
[----:B------:R-:W-:Y:S02]  /*45ca0*/  MOV R4, R27 ;  /* 0x0000001b00047202 */ /* 0x000fe40000000f00 */
[----:B------:R-:W4:Y:S04]  /*45cb0*/  LDL.LU.64 R26, [R1+0x3c68] ;  /* 0x003c6800011a7983 */ /* 0x000f280000300a00 */
[----:B------:R-:W4:Y:S01]  /*45cc0*/  LDL.LU.64 R24, [R1+0x3c60] ;  /* 0x003c600001187983 */ /* 0x000f220000300a00 */
[----:B--2---:R-:W-:Y:S01]  /*45cd0*/  IMAD.MOV.U32 R7, RZ, RZ, R22 ;  /* 0x000000ffff077224 */ /* 0x004fe200078e0016 */
[----:B------:R-:W-:-:S02]  /*45ce0*/  MOV R6, R23 ;  /* 0x0000001700067202 */ /* 0x000fc40000000f00 */
[----:B------:R0:W-:Y:S04]  /*45cf0*/  STL [R1+0x3b9c], R4 ;  /* 0x003b9c0401007387 */ /* 0x0001e80000100800 */
[----:B------:R1:W-:Y:S01]  /*45d00*/  STL [R1+0x3b98], R5 ;  /* 0x003b980501007387 */ /* 0x0003e20000100800 */
[----:B----4-:R-:W-:Y:S03]  /*45d10*/  HMMA.16816.F32 R24, R12, R22, R24 ;  /* 0x000000160c18723c */ /* 0x010fe60000001818 */
[----:B------:R-:W2:-:S15]  /*45d20*/  LDL.LU.64 R22, [R1+0x3c58] ;  /* 0x003c580001167983 */ /* 0x000e9e0000300a00 */
[----:B------:R-:W-:Y:S01]  /*45d30*/  NOP ;  /* 0x0000000000007918 */ /* 0x000fe20000000000 */
[----:B------:R-:W-:Y:S01]  /*45d40*/  MOV R28, R26 ;  /* 0x0000001a001c7202 */ /* 0x000fe20000000f00 */
[----:B------:R-:W-:Y:S01]  /*45d50*/  STL [R1+0x310], R24 ;  /* 0x0003101801007387 */ /* 0x000fe20000100800 */
[----:B------:R-:W-:-:S03]  /*45d60*/  IMAD.MOV.U32 R2, RZ, RZ, R27 ;  /* 0x000000ffff027224 */ /* 0x000fc600078e001b */
[----:B------:R-:W3:Y:S04]  /*45d70*/  LDL.LU.64 R26, [R1+0x3c50] ;  /* 0x003c5000011a7983 */ /* 0x000ee80000300a00 */
[----:B------:R4:W-:Y:S04]  /*45d80*/  STL [R1+0x3ba4], R6 ;  /* 0x003ba40601007387 */ /* 0x0009e80000100800 */
[----:B------:R4:W-:Y:S04]  /*45d90*/  STL [R1+0x3ba0], R7 ;  /* 0x003ba00701007387 */ /* 0x0009e80000100800 */
[----:B0-----:R-:W2:Y:S04]  /*45da0*/  LDL.LU R4, [R1+0x290] ;  /* 0x0002900001047983 */ /* 0x001ea80000300800 */
[----:B-1----:R-:W2:Y:S04]  /*45db0*/  LDL.LU R5, [R1+0x294] ;  /* 0x0002940001057983 */ /* 0x002ea80000300800 */
[----:B----4-:R-:W2:Y:S04]  /*45dc0*/  LDL.LU R6, [R1+0x298] ;  /* 0x0002980001067983 */ /* 0x010ea80000300800 */
[----:B------:R-:W2:Y:S01]  /*45dd0*/  LDL.LU R7, [R1+0x29c] ;  /* 0x00029c0001077983 */ /* 0x000ea20000300800 */
[----:B------:R-:W-:-:S03]  /*45de0*/  MOV R29, R25 ;  /* 0x00000019001d7202 */ /* 0x000fc60000000f00 */
[----:B------:R-:W-:Y:S04]  /*45df0*/  STL [R1+0x3a14], R28 ;  /* 0x003a141c01007387 */ /* 0x000fe80000100800 */
[----:B------:R-:W-:Y:S04]  /*45e00*/  STL [R1+0x3a10], R29 ;  /* 0x003a101d01007387 */ /* 0x000fe80000100800 */
[----:B------:R-:W-:Y:S01]  /*45e10*/  STL [R1+0x3a0c], R2 ;  /* 0x003a0c0201007387 */ /* 0x000fe20000100800 */
[----:B---3--:R-:W-:-:S15]  /*45e20*/  HMMA.16816.F32 R16, R12, R26, R16 ;  /* 0x0000001a0c10723c */ /* 0x008fde0000001810 */
[----:B------:R-:W-:-:S04]  /*45e30*/  NOP ;  /* 0x0000000000007918 */ /* 0x000fc80000000000 */
[----:B------:R-:W-:Y:S04]  /*45e40*/  STL.64 [R1+0x390], R16 ;  /* 0x0003901001007387 */ /* 0x000fe80000100a00 */
[----:B------:R0:W-:Y:S02]  /*45e50*/  STL.64 [R1+0x398], R18 ;  /* 0x0003981201007387 */ /* 0x0001e40000100a00 */
[----:B0-----:R-:W-:Y:S02]  /*45e60*/  MOV R19, R26 ;  /* 0x0000001a00137202 */ /* 0x001fe40000000f00 */
[----:B------:R-:W-:Y:S02]  /*45e70*/  MOV R18, R27 ;  /* 0x0000001b00127202 */ /* 0x000fe40000000f00 */
[----:B------:R-:W3:Y:S04]  /*45e80*/  LDL.LU.64 R26, [R1+0x3c48] ;  /* 0x003c4800011a7983 */ /* 0x000ee80000300a00 */
[----:B------:R-:W3:Y:S01]  /*45e90*/  LDL.LU.64 R24, [R1+0x3c40] ;  /* 0x003c400001187983 */ /* 0x000ee20000300a00 */
[----:B--2---:R-:W-:Y:S03]  /*45ea0*/  HMMA.16816.F32 R4, R12, R10, R4 ;  /* 0x0000000a0c04723c */ /* 0x004fe60000001804 */
[----:B------:R-:W-:-:S15]  /*45eb0*/  STL.64 [R1+0x3b20], R10 ;  /* 0x003b200a01007387 */ /* 0x000fde0000100a00 */
[----:B------:R-:W-:Y:S01]  /*45ec0*/  NOP ;  /* 0x0000000000007918 */ /* 0x000fe20000000000 */
[----:B------:R-:W-:Y:S04]  /*45ed0*/  STL.64 [R1+0x380], R4 ;  /* 0x0003800401007387 */ /* 0x000fe80000100a00 */
[----:B------:R3:W-:Y:S02]  /*45ee0*/  STL.64 [R1+0x388], R6 ;  /* 0x0003880601007387 */ /* 0x0007e40000100a00 */
[----:B---3--:R-:W-:-:S15]  /*45ef0*/  HMMA.16816.F32 R4, R12, R22, R24 ;  /* 0x000000160c04723c */ /* 0x008fde0000001818 */
[----:B------:R-:W-:-:S04]  /*45f00*/  NOP ;  /* 0x0000000000007918 */ /* 0x000fc80000000000 */
[----:B------:R-:W-:Y:S04]  /*45f10*/  STL.64 [R1+0x370], R4 ;  /* 0x0003700401007387 */ /* 0x000fe80000100a00 */
[----:B------:R-:W-:Y:S04]  /*45f20*/  STL.64 [R1+0x378], R6 ;  /* 0x0003780601007387 */ /* 0x000fe80000100a00 */
[----:B------:R-:W2:Y:S01]  /*45f30*/  LDL.LU.64 R26, [R1+0xc8] ;  /* 0x0000c800011a7983 */ /* 0x000ea20000300a00 */
[----:B------:R-:W-:Y:S01]  /*45f40*/  MOV R17, R22 ;  /* 0x0000001600117202 */ /* 0x000fe20000000f00 */
[----:B------:R-:W-:-:S02]  /*45f50*/  IMAD.MOV.U32 R16, RZ, RZ, R23 ;  /* 0x000000ffff107224 */ /* 0x000fc400078e0017 */
[----:B--2---:R-:W-:Y:S04]  /*45f60*/  STL.64 [R1+0x3bf8], R26 ;  /* 0x003bf81a01007387 */ /* 0x004fe80000100a00 */
[----:B------:R-:W2:Y:S04]  /*45f70*/  LDL.LU.64 R22, [R1+0x48] ;  /* 0x0000480001167983 */ /* 0x000ea80000300a00 */
[----:B--2---:R0:W-:Y:S04]  /*45f80*/  STL.64 [R1+0x3bd8], R22 ;  /* 0x003bd81601007387 */ /* 0x0041e80000100a00 */
[----:B------:R-:W2:Y:S04]  /*45f90*/  LDL.LU R20, [R1+0x220] ;  /* 0x0002200001147983 */ /* 0x000ea80000300800 */
[----:B------:R-:W2:Y:S04]  /*45fa0*/  LDL.LU R21, [R1+0x224] ;  /* 0x0002240001157983 */ /* 0x000ea80000300800 */
[----:B0-----:R-:W3:Y:S04]  /*45fb0*/  LDL.LU R22, [R1+0x228] ;  /* 0x0002280001167983 */ /* 0x001ee80000300800 */
[----:B------:R-:W3:Y:S04]  /*45fc0*/  LDL.LU R23, [R1+0x22c] ;  /* 0x00022c0001177983 */ /* 0x000ee80000300800 */
[----:B------:R-:W4:Y:S04]  /*45fd0*/  LDL.LU R4, [R1+0x240] ;  /* 0x0002400001047983 */ /* 0x000f280000300800 */
[----:B------:R-:W4:Y:S04]  /*45fe0*/  LDL.LU R5, [R1+0x244] ;  /* 0x0002440001057983 */ /* 0x000f280000300800 */
[----:B------:R-:W2:Y:S04]  /*45ff0*/  LDL.LU R6, [R1+0x248] ;  /* 0x0002480001067983 */ /* 0x000ea80000300800 */
[----:B------:R-:W2:Y:S04]  /*46000*/  LDL.LU R7, [R1+0x24c] ;  /* 0x00024c0001077983 */ /* 0x000ea80000300800 */
[----:B--2---:R0:W-:Y:S04]  /*46010*/  STL.64 [R1+0x3c08], R6 ;  /* 0x003c080601007387 */ /* 0x0041e80000100a00 */
[----:B----4-:R1:W-:Y:S04]  /*46020*/  STL.64 [R1+0x3c00], R4 ;  /* 0x003c000401007387 */ /* 0x0103e80000100a00 */
[----:B0-----:R-:W2:Y:S04]  /*46030*/  LDL.LU.64 R6, [R1+0x108] ;  /* 0x0001080001067983 */ /* 0x001ea80000300a00 */
[----:B--2---:R0:W-:Y:S04]  /*46040*/  STL.64 [R1+0x3c18], R6 ;  /* 0x003c180601007387 */ /* 0x0041e80000100a00 */
[----:B-1----:R-:W2:Y:S04]  /*46050*/  LDL.LU R4, [R1+0x260] ;  /* 0x0002600001047983 */ /* 0x002ea80000300800 */
[----:B------:R-:W2:Y:S04]  /*46060*/  LDL.LU R5, [R1+0x264] ;  /* 0x0002640001057983 */ /* 0x000ea80000300800 */
[----:B0-----:R-:W4:Y:S04]  /*46070*/  LDL.LU R6, [R1+0x268] ;  /* 0x0002680001067983 */ /* 0x001f280000300800 */
[----:B------:R-:W4:Y:S04]  /*46080*/  LDL.LU R7, [R1+0x26c] ;  /* 0x00026c0001077983 */ /* 0x000f280000300800 */
[----:B------:R-:W2:Y:S04]  /*46090*/  LDL.LU R8, [R1+0x270] ;  /* 0x0002700001087983 */ /* 0x000ea80000300800 */
[----:B------:R-:W3:Y:S04]  /*460a0*/  LDL.LU R9, [R1+0x274] ;  /* 0x0002740001097983 */ /* 0x000ee80000300800 */
[----:B------:R-:W3:Y:S04]  /*460b0*/  LDL.LU R10, [R1+0x278] ;  /* 0x00027800010a7983 */ /* 0x000ee80000300800 */
[----:B------:R-:W3:Y:S04]  /*460c0*/  LDL.LU R11, [R1+0x27c] ;  /* 0x00027c00010b7983 */ /* 0x000ee80000300800 */
[----:B----4-:R0:W-:Y:S04]  /*460d0*/  STL.64 [R1+0x3c38], R6 ;  /* 0x003c380601007387 */ /* 0x0101e80000100a00 */
[----:B--2---:R-:W-:Y:S04]  /*460e0*/  STL.64 [R1+0x3c30], R4 ;  /* 0x003c300401007387 */ /* 0x004fe80000100a00 */
[----:B0-----:R-:W2:Y:S04]  /*460f0*/  LDL.LU.64 R6, [R1+0x128] ;  /* 0x0001280001067983 */ /* 0x001ea80000300a00 */
[----:B------:R-:W4:Y:S04]  /*46100*/  LDL.LU.64 R26, [R1+0xd8] ;  /* 0x0000d800011a7983 */ /* 0x000f280000300a00 */
[----:B----4-:R0:W-:Y:S04]  /*46110*/  STL.64 [R1+0x3c10], R26 ;  /* 0x003c101a01007387 */ /* 0x0101e80000100a00 */
[----:B------:R-:W4:Y:S04]  /*46120*/  LDL.LU R24, [R1+0x250] ;  /* 0x0002500001187983 */ /* 0x000f280000300800 */
[----:B------:R-:W4:Y:S04]  /*46130*/  LDL.LU R25, [R1+0x254] ;  /* 0x0002540001197983 */ /* 0x000f280000300800 */
[----:B0-----:R-:W2:Y:S04]  /*46140*/  LDL.LU R26, [R1+0x258] ;  /* 0x00025800011a7983 */ /* 0x001ea80000300800 */
[----:B------:R-:W2:Y:S04]  /*46150*/  LDL.LU R27, [R1+0x25c] ;  /* 0x00025c00011b7983 */ /* 0x000ea80000300800 */
[----:B--2---:R0:W-:Y:S04]  /*46160*/  STL.64 [R1+0x3c28], R26 ;  /* 0x003c281a01007387 */ /* 0x0041e80000100a00 */
[----:B----4-:R-:W-:Y:S04]  /*46170*/  STL.64 [R1+0x3c20], R24 ;  /* 0x003c201801007387 */ /* 0x010fe80000100a00 */
[----:B0-----:R-:W2:Y:S04]  /*46180*/  LDL.LU.64 R26, [R1+0x118] ;  /* 0x00011800011a7983 */ /* 0x001ea80000300a00 */
[----:B---3--:R-:W-:Y:S04]  /*46190*/  STL.64 [R1+0x3bf0], R22 ;  /* 0x003bf01601007387 */ /* 0x008fe80000100a00 */
[----:B------:R0:W-:Y:S04]  /*461a0*/  STL.64 [R1+0x3be8], R20 ;  /* 0x003be81401007387 */ /* 0x0001e80000100a00 */
[----:B0-----:R-:W3:Y:S04]  /*461b0*/  LDL.LU R20, [R1+0x230] ;  /* 0x0002300001147983 */ /* 0x001ee80000300800 */
[----:B------:R-:W3:Y:S04]  /*461c0*/  LDL.LU R21, [R1+0x234] ;  /* 0x0002340001157983 */ /* 0x000ee80000300800 */
[----:B------:R-:W3:Y:S04]  /*461d0*/  LDL.LU R22, [R1+0x238] ;  /* 0x0002380001167983 */ /* 0x000ee80000300800 */
[----:B------:R-:W3:Y:S04]  /*461e0*/  LDL.LU R23, [R1+0x23c] ;  /* 0x00023c0001177983 */ /* 0x000ee80000300800 */
[----:B------:R-:W-:Y:S04]  /*461f0*/  STL.64 [R1+0x3bb0], R18 ;  /* 0x003bb01201007387 */ /* 0x000fe80000100a00 */
[----:B------:R0:W-:Y:S04]  /*46200*/  STL.64 [R1+0x3ba8], R16 ;  /* 0x003ba81001007387 */ /* 0x0001e80000100a00 */
[----:B0-----:R-:W4:Y:S04]  /*46210*/  LDL.LU R16, [R1+0x200] ;  /* 0x0002000001107983 */ /* 0x001f280000300800 */
[----:B------:R-:W4:Y:S04]  /*46220*/  LDL.LU R17, [R1+0x204] ;  /* 0x0002040001117983 */ /* 0x000f280000300800 */
[----:B------:R-:W2:Y:S04]  /*46230*/  LDL.LU R18, [R1+0x208] ;  /* 0x0002080001127983 */ /* 0x000ea80000300800 */
[----:B------:R-:W2:Y:S01]  /*46240*/  LDL.LU R19, [R1+0x20c] ;  /* 0x00020c0001137983 */ /* 0x000ea20000300800 */
[----:B------:R-:W-:Y:S03]  /*46250*/  HMMA.16816.F32 R8, R12, R6, R8 ;  /* 0x000000060c08723c */ /* 0x000fe60000001808 */
[----:B--2---:R-:W-:Y:S04]  /*46260*/  STL.64 [R1+0x3bd0], R18 ;  /* 0x003bd01201007387 */ /* 0x004fe80000100a00 */
[----:B----4-:R0:W-:Y:S04]  /*46270*/  STL.64 [R1+0x3bc8], R16 ;  /* 0x003bc81001007387 */ /* 0x0101e80000100a00 */
[----:B0-----:R-:W2:Y:S04]  /*46280*/  LDL.LU R16, [R1+0x210] ;  /* 0x0002100001107983 */ /* 0x001ea80000300800 */
[----:B------:R-:W2:Y:S04]  /*46290*/  LDL.LU R17, [R1+0x214] ;  /* 0x0002140001117983 */ /* 0x000ea80000300800 */
[----:B------:R-:W2:Y:S04]  /*462a0*/  LDL.LU R18, [R1+0x218] ;  /* 0x0002180001127983 */ /* 0x000ea80000300800 */
[----:B------:R-:W2:Y:S04]  /*462b0*/  LDL.LU R19, [R1+0x21c] ;  /* 0x00021c0001137983 */ /* 0x000ea80000300800 */
[----:B------:R-:W-:Y:S04]  /*462c0*/  STL.64 [R1+0x360], R8 ;  /* 0x0003600801007387 */ /* 0x000fe80000100a00 */
[----:B------:R0:W-:Y:S02]  /*462d0*/  STL.64 [R1+0x368], R10 ;  /* 0x0003680a01007387 */ /* 0x0001e40000100a00 */
[----:B0-----:R-:W-:-:S02]  /*462e0*/  MOV R11, R6 ;  /* 0x00000006000b7202 */ /* 0x001fc40000000f00 */
[----:B------:R-:W-:Y:S02]  /*462f0*/  MOV R10, R7 ;  /* 0x00000007000a7202 */ /* 0x000fe40000000f00 */
[----:B------:R-:W4:Y:S04]  /*46300*/  LDL.LU.64 R6, [R1+0x3c38] ;  /* 0x003c380001067983 */ /* 0x000f280000300a00 */
[----:B------:R-:W4:Y:S01]  /*46310*/  LDL.LU.64 R4, [R1+0x3c30] ;  /* 0x003c300001047983 */ /* 0x000f220000300a00 */
[----:B------:R-:W-:Y:S01]  /*46320*/  MOV R0, R26 ;  /* 0x0000001a00007202 */ /* 0x000fe20000000f00 */
[----:B------:R-:W-:Y:S01]  /*46330*/  IMAD.MOV.U32 R28, RZ, RZ, R27 ;  /* 0x000000ffff1c7224 */ /* 0x000fe200078e001b */
[----:B----4-:R-:W-:Y:S01]  /*46340*/  HMMA.16816.F32 R4, R12, R26, R4 ;  /* 0x0000001a0c04723c */ /* 0x010fe20000001804 */
[----:B------:R-:W4:Y:S04]  /*46350*/  LDL.LU.64 R26, [R1+0x3c28] ;  /* 0x003c2800011a7983 */ /* 0x000f280000300a00 */
[----:B------:R-:W4:-:S14]  /*46360*/  LDL.LU.64 R24, [R1+0x3c20] ;  /* 0x003c200001187983 */ /* 0x000f1c0000300a00 */
[----:B------:R0:W-:Y:S04]  /*46370*/  STL.64 [R1+0x358], R6 ;  /* 0x0003580601007387 */ /* 0x0001e80000100a00 */
[----:B0-----:R-:W4:Y:S01]  /*46380*/  LDL.LU.64 R6, [R1+0x3c18] ;  /* 0x003c180001067983 */ /* 0x001f220000300a00 */
[----:B------:R-:W-:-:S05]  /*46390*/  MOV R29, R4 ;  /* 0x00000004001d7202 */ /* 0x000fca0000000f00 */
[----:B------:R0:W-:Y:S01]  /*463a0*/  STL [R1+0x3a1c], R29 ;  /* 0x003a1c1d01007387 */ /* 0x0001e20000100800 */
[----:B------:R-:W-:Y:S01]  /*463b0*/  MOV R2, R5 ;  /* 0x0000000500027202 */ /* 0x000fe20000000f00 */
[----:B----4-:R-:W-:Y:S01]  /*463c0*/  HMMA.16816.F32 R24, R12, R6, R24 ;  /* 0x000000060c18723c */ /* 0x010fe20000001818 */
[----:B------:R-:W-:Y:S01]  /*463d0*/  MOV R3, R6 ;  /* 0x0000000600037202 */ /* 0x000fe20000000f00 */
[----:B0-----:R-:W-:-:S15]  /*463e0*/  IMAD.MOV.U32 R29, RZ, RZ, R7 ;  /* 0x000000ffff1d7224 */ /* 0x001fde00078e0007 */
[----:B------:R-:W-:Y:S02]  /*463f0*/  NOP ;  /* 0x0000000000007918 */ /* 0x000fe40000000000 */
[----:B------:R-:W-:Y:S04]  /*46400*/  STL.64 [R1+0x410], R24 ;  /* 0x0004101801007387 */ /* 0x000fe80000100a00 */
[----:B------:R0:W-:Y:S04]  /*46410*/  STL.64 [R1+0x418], R26 ;  /* 0x0004181a01007387 */ /* 0x0001e80000100a00 */
[----:B0-----:R-:W4:Y:S04]  /*46420*/  LDL.LU.64 R26, [R1+0x3c10] ;  /* 0x003c1000011a7983 */ /* 0x001f280000300a00 */
[----:B------:R-:W4:Y:S04]  /*46430*/  LDL.LU.64 R6, [R1+0x3c08] ;  /* 0x003c080001067983 */ /* 0x000f280000300a00 */
[----:B------:R-:W4:Y:S02]  /*46440*/  LDL.LU.64 R4, [R1+0x3c00] ;  /* 0x003c000001047983 */ /* 0x000f240000300a00 */
[----:B----4-:R-:W-:-:S15]  /*46450*/  HMMA.16816.F32 R4, R12, R26, R4 ;  /* 0x0000001a0c04723c */ /* 0x010fde0000001804 */
[----:B------:R-:W-:-:S04]  /*46460*/  NOP ;  /* 0x0000000000007918 */ /* 0x000fc80000000000 */
[----:B------:R0:W-:Y:S04]  /*46470*/  STL.64 [R1+0x400], R4 ;  /* 0x0004000401007387 */ /* 0x0001e80000100a00 */
[----:B------:R1:W-:Y:S01]  /*46480*/  STL.64 [R1+0x408], R6 ;  /* 0x0004080601007387 */ /* 0x0003e20000100a00 */
[----:B0-----:R-:W-:Y:S02]  /*46490*/  MOV R4, R26 ;  /* 0x0000001a00047202 */ /* 0x001fe40000000f00 */
[----:B------:R-:W-:Y:S02]  /*464a0*/  MOV R5, R27 ;  /* 0x0000001b00057202 */ /* 0x000fe40000000f00 */
[----:B------:R-:W3:Y:S02]  /*464b0*/  LDL.LU.64 R26, [R1+0x3bf8] ;  /* 0x003bf800011a7983 */ /* 0x000ee40000300a00 */
[----:B---3--:R-:W-:Y:S01]  /*464c0*/  HMMA.16816.F32 R20, R12, R26, R20 ;  /* 0x0000001a0c14723c */ /* 0x008fe20000001814 */
[----:B-1----:R-:W-:Y:S01]  /*464d0*/  MOV R6, R26 ;  /* 0x0000001a00067202 */ /* 0x002fe20000000f00 */
[----:B------:R-:W-:-:S15]  /*464e0*/  IMAD.MOV.U32 R7, RZ, RZ, R27 ;  /* 0x000000ffff077224 */ /* 0x000fde00078e001b */
[----:B------:R-:W-:Y:S02]  /*464f0*/  NOP ;  /* 0x0000000000007918 */ /* 0x000fe40000000000 */
[----:B------:R-:W-:Y:S04]  /*46500*/  STL.64 [R1+0x3f0], R20 ;  /* 0x0003f01401007387 */ /* 0x000fe80000100a00 */
[----:B------:R0:W-:Y:S04]  /*46510*/  STL.64 [R1+0x3f8], R22 ;  /* 0x0003f81601007387 */ /* 0x0001e80000100a00 */
[----:B0-----:R-:W3:Y:S04]  /*46520*/  LDL.LU.64 R22, [R1+0x3bf0] ;  /* 0x003bf00001167983 */ /* 0x001ee80000300a00 */
[----:B------:R-:W3:Y:S04]  /*46530*/  LDL.LU.64 R20, [R1+0x3be8] ;  /* 0x003be80001147983 */ /* 0x000ee80000300a00 */
[----:B------:R-:W3:Y:S02]  /*46540*/  LDL.LU.64 R26, [R1+0x3be0] ;  /* 0x003be000011a7983 */ /* 0x000ee40000300a00 */
[----:B---3--:R-:W-:-:S15]  /*46550*/  HMMA.16816.F32 R20, R12, R26, R20 ;  /* 0x0000001a0c14723c */ /* 0x008fde0000001814 */
[----:B------:R-:W-:-:S04]  /*46560*/  NOP ;  /* 0x0000000000007918 */ /* 0x000fc80000000000 */
[----:B------:R-:W-:Y:S04]  /*46570*/  STL.64 [R1+0x3e0], R20 ;  /* 0x0003e01401007387 */ /* 0x000fe80000100a00 */
[----:B------:R0:W-:Y:S04]  /*46580*/  STL.64 [R1+0x3e8], R22 ;  /* 0x0003e81601007387 */ /* 0x0001e80000100a00 */
[----:B0-----:R-:W2:Y:S04]  /*46590*/  LDL.LU.64 R22, [R1+0x3bd8] ;  /* 0x003bd80001167983 */ /* 0x001ea80000300a00 */
[----:B------:R0:W-:Y:S04]  /*465a0*/  STL.64 [R1+0x3a70], R26 ;  /* 0x003a701a01007387 */ /* 0x0001e80000100a00 */
[----:B------:R-:W3:Y:S04]  /*465b0*/  LDL.LU R24, [R1+0x1f0] ;  /* 0x0001f00001187983 */ /* 0x000ee80000300800 */
[----:B------:R-:W3:Y:S04]  /*465c0*/  LDL.LU R25, [R1+0x1f4] ;  /* 0x0001f40001197983 */ /* 0x000ee80000300800 */
[----:B0-----:R-:W3:Y:S04]  /*465d0*/  LDL.LU R26, [R1+0x1f8] ;  /* 0x0001f800011a7983 */ /* 0x001ee80000300800 */
[----:B------:R-:W3:Y:S01]  /*465e0*/  LDL.LU R27, [R1+0x1fc] ;  /* 0x0001fc00011b7983 */ /* 0x000ee20000300800 */
[----:B--2---:R-:W-:Y:S01]  /*465f0*/  HMMA.16816.F32 R16, R12, R22, R16 ;  /* 0x000000160c10723c */ /* 0x004fe20000001810 */
[----:B------:R-:W-:-:S02]  /*46600*/  MOV R9, R22 ;  /* 0x0000001600097202 */ /* 0x000fc40000000f00 */
[----:B------:R-:W-:-:S15]  /*46610*/  MOV R8, R23 ;  /* 0x0000001700087202 */ /* 0x000fde0000000f00 */
[----:B------:R-:W-:Y:S01]  /*46620*/  NOP ;  /* 0x0000000000007918 */ /* 0x000fe20000000000 */
[----:B------:R-:W-:Y:S04]  /*46630*/  STL.64 [R1+0x3d0], R16 ;  /* 0x0003d01001007387 */ /* 0x000fe80000100a00 */
[----:B------:R0:W-:Y:S04]  /*46640*/  STL.64 [R1+0x3d8], R18 ;  /* 0x0003d81201007387 */ /* 0x0001e80000100a00 */
[----:B0-----:R-:W2:Y:S04]  /*46650*/  LDL.LU.64 R18, [R1+0x3bd0] ;  /* 0x003bd00001127983 */ /* 0x001ea80000300a00 */
[----:B------:R-:W2:Y:S04]  /*46660*/  LDL.LU.64 R16, [R1+0x3bc8] ;  /* 0x003bc80001107983 */ /* 0x000ea80000300a00 */
[----:B------:R-:W2:Y:S04]  /*46670*/  LDL.LU.64 R22, [R1+0x3bc0] ;  /* 0x003bc00001167983 */ /* 0x000ea80000300a00 */
[----:B------:R-:W4:Y:S01]  /*46680*/  LDL.LU.64 R20, [R1+0x3bb8] ;  /* 0x003bb80001147983 */ /* 0x000f220000300a00 */
[----:B--2---:R-:W-:-:S15]  /*46690*/  HMMA.16816.F32 R16, R12, R22, R16 ;  /* 0x000000160c10723c */ /* 0x004fde0000001810 */
[----:B------:R-:W-:-:S04]  /*466a0*/  NOP ;  /* 0x0000000000007918 */ /* 0x000fc80000000000 */
[----:B------:R-:W-:Y:S04]  /*466b0*/  STL.64 [R1+0x3c0], R16 ;  /* 0x0003c01001007387 */ /* 0x000fe80000100a00 */
[----:B------:R0:W-:Y:S04]  /*466c0*/  STL.64 [R1+0x3c8], R18 ;  /* 0x0003c81201007387 */ /* 0x0001e80000100a00 */
[----:B0-----:R-:W2:Y:S04]  /*466d0*/  LDL.LU.64 R18, [R1+0x3bb0] ;  /* 0x003bb00001127983 */ /* 0x001ea80000300a00 */
[----:B------:R-:W2:Y:S04]  /*466e0*/  LDL.LU.64 R16, [R1+0x3ba8] ;  /* 0x003ba80001107983 */ /* 0x000ea80000300a00 */
[----:B------:R0:W-:Y:S04]  /*466f0*/  STL.64 [R1+0x3a68], R22 ;  /* 0x003a681601007387 */ /* 0x0001e80000100a00 */
[----:B----4-:R1:W-:Y:S04]  /*46700*/  STL.64 [R1+0x3a60], R20 ;  /* 0x003a601401007387 */ /* 0x0103e80000100a00 */
[----:B0-----:R-:W3:Y:S02]  /*46710*/  LDL.LU.64 R22, [R1+0xb8] ;  /* 0x0000b80001167983 */ /* 0x001ee40000300a00 */
[----:B---3--:R-:W-:-:S15]  /*46720*/  HMMA.16816.F32 R24, R12, R22, R24 ;  /* 0x000000160c18723c */ /* 0x008fde0000001818 */
[----:B------:R-:W-:-:S04]  /*46730*/  NOP ;  /* 0x0000000000007918 */ /* 0x000fc80000000000 */
[----:B------:R0:W-:Y:S04]  /*46740*/  STL.64 [R1+0x3b0], R24 ;  /* 0x0003b01801007387 */ /* 0x0001e80000100a00 */
[----:B------:R3:W-:Y:S04]  /*46750*/  STL.64 [R1+0x3b8], R26 ;  /* 0x0003b81a01007387 */ /* 0x0007e80000100a00 */
[----:B-1----:R-:W4:Y:S01]  /*46760*/  LDL.LU R20, [R1+0x10] ;  /* 0x0000100001147983 */ /* 0x002f220000300800 */
[----:B0-----:R-:W-:-:S03]  /*46770*/  MOV R25, R22 ;  /* 0x0000001600197202 */ /* 0x001fc60000000f00 */
[----:B------:R-:W4:Y:S01]  /*46780*/  LDL.LU R21, [R1+0x14] ;  /* 0x0000140001157983 */ /* 0x000f220000300800 */
[----:B------:R-:W-:-:S03]  /*46790*/  IMAD.MOV.U32 R24, RZ, RZ, R23 ;  /* 0x000000ffff187224 */ /* 0x000fc600078e0017 */
[----:B------:R-:W2:Y:S04]  /*467a0*/  LDL.LU R22, [R1+0x18] ;  /* 0x0000180001167983 */ /* 0x000ea80000300800 */
[----:B------:R-:W2:Y:S01]  /*467b0*/  LDL.LU R23, [R1+0x1c] ;  /* 0x00001c0001177983 */ /* 0x000ea20000300800 */
[----:B---3--:R-:W-:Y:S02]  /*467c0*/  MOV R26, R6 ;  /* 0x00000006001a7202 */ /* 0x008fe40000000f00 */
[----:B------:R-:W-:Y:S01]  /*467d0*/  MOV R27, R7 ;  /* 0x00000007001b7202 */ /* 0x000fe20000000f00 */
[----:B--2---:R-:W-:Y:S04]  /*467e0*/  STL.64 [R1+0x3a80], R22 ;  /* 0x003a801601007387 */ /* 0x004fe80000100a00 */
[----:B----4-:R-:W-:Y:S04]  /*467f0*/  STL.64 [R1+0x3a78], R20 ;  /* 0x003a781401007387 */ /* 0x010fe80000100a00 */
[----:B------:R-:W2:Y:S04]  /*46800*/  LDL.LU R6, [R1+0x3ba4] ;  /* 0x003ba40001067983 */ /* 0x000ea80000300800 */
[----:B------:R-:W3:Y:S04]  /*46810*/  LDL.LU R7, [R1+0x3ba0] ;  /* 0x003ba00001077983 */ /* 0x000ee80000300800 */
[----:B------:R0:W-:Y:S02]  /*46820*/  STL.64 [R1+0x3a88], R26 ;  /* 0x003a881a01007387 */ /* 0x0001e40000100a00 */
[----:B0-----:R-:W-:Y:S01]  /*46830*/  MOV R26, R4 ;  /* 0x00000004001a7202 */ /* 0x001fe20000000f00 */
[----:B------:R-:W-:Y:S01]  /*46840*/  IMAD.MOV.U32 R27, RZ, RZ, R5 ;  /* 0x000000ffff1b7224 */ /* 0x000fe200078e0005 */
[----:B------:R-:W4:Y:S04]  /*46850*/  LDL.LU R4, [R1+0x3b9c] ;  /* 0x003b9c0001047983 */ /* 0x000f280000300800 */
[----:B------:R-:W2:Y:S04]  /*46860*/  LDL.LU R5, [R1+0x3b98] ;  /* 0x003b980001057983 */ /* 0x000ea80000300800 */
[----:B------:R0:W-:Y:S04]  /*46870*/  STL.64 [R1+0x3aa0], R26 ;  /* 0x003aa01a01007387 */ /* 0x0001e80000100a00 */
[----:B------:R-:W2:Y:S04]  /*46880*/  LDL.LU R20, [R1+0x30] ;  /* 0x0000300001147983 */ /* 0x000ea80000300800 */
[----:B------:R-:W2:Y:S04]  /*46890*/  LDL.LU R21, [R1+0x34] ;  /* 0x0000340001157983 */ /* 0x000ea80000300800 */
[----:B------:R-:W2:Y:S04]  /*468a0*/  LDL.LU R22, [R1+0x38] ;  /* 0x0000380001167983 */ /* 0x000ea80000300800 */
[----:B------:R-:W2:Y:S01]  /*468b0*/  LDL.LU R23, [R1+0x3c] ;  /* 0x00003c0001177983 */ /* 0x000ea20000300800 */
[----:B0-----:R-:W-:-:S02]  /*468c0*/  MOV R26, R3 ;  /* 0x00000003001a7202 */ /* 0x001fc40000000f00 */
[----:B------:R-:W-:Y:S01]  /*468d0*/  MOV R27, R29 ;  /* 0x0000001d001b7202 */ /* 0x000fe20000000f00 */
[----:B------:R-:W3:Y:S04]  /*468e0*/  LDL.LU R3, [R1+0x3b94] ;  /* 0x003b940001037983 */ /* 0x000ee80000300800 */
[----:B------:R-:W-:Y:S04]  /*468f0*/  STL.64 [R1+0x3ab8], R26 ;  /* 0x003ab81a01007387 */ /* 0x000fe80000100a00 */
[----:B--2---:R-:W-:Y:S04]  /*46900*/  STL.64 [R1+0x3a98], R22 ;  /* 0x003a981601007387 */ /* 0x004fe80000100a00 */
[----:B------:R0:W-:Y:S04]  /*46910*/  STL.64 [R1+0x3a90], R20 ;  /* 0x003a901401007387 */ /* 0x0001e80000100a00 */
[----:B0-----:R-:W2:Y:S04]  /*46920*/  LDL.LU R20, [R1+0x50] ;  /* 0x0000500001147983 */ /* 0x001ea80000300800 */
[----:B------:R-:W2:Y:S04]  /*46930*/  LDL.LU R21, [R1+0x54] ;  /* 0x0000540001157983 */ /* 0x000ea80000300800 */
[----:B------:R-:W2:Y:S04]  /*46940*/  LDL.LU R22, [R1+0x58] ;  /* 0x0000580001167983 */ /* 0x000ea80000300800 */
[----:B------:R-:W2:Y:S01]  /*46950*/  LDL.LU R23, [R1+0x5c] ;  /* 0x00005c0001177983 */ /* 0x000ea20000300800 */
[----:B------:R-:W-:Y:S01]  /*46960*/  MOV R26, R0 ;  /* 0x00000000001a7202 */ /* 0x000fe20000000f00 */
[----:B------:R-:W-:-:S02]  /*46970*/  IMAD.MOV.U32 R27, RZ, RZ, R28 ;  /* 0x000000ffff1b7224 */ /* 0x000fc400078e001c */
        /* <DEDUP_REMOVED lines=8> */
[----:B------:R-:W-:-:S02]  /*46a00*/  MOV R26, R11 ;  /* 0x0000000b001a7202 */ /* 0x000fc40000000f00 */
[----:B------:R-:W-:Y:S01]  /*46a10*/  MOV R27, R10 ;  /* 0x0000000a001b7202 */ /* 0x000fe20000000f00 */
[----:B------:R-:W-:Y:S01]  /*46a20*/  IMAD.MOV.U32 R11, RZ, RZ, R18 ;  /* 0x000000ffff0b7224 */ /* 0x000fe200078e0012 */
[----:B------:R-:W-:-:S03]  /*46a30*/  MOV R10, R19 ;  /* 0x00000013000a7202 */ /* 0x000fc60000000f00 */
[----:B------:R0:W-:Y:S02]  /*46a40*/  STL.64 [R1+0x3ae8], R26 ;  /* 0x003ae81a01007387 */ /* 0x0001e40000100a00 */
[----:B0-----:R-:W-:Y:S02]  /*46a50*/  MOV R26, R17 ;  /* 0x00000011001a7202 */ /* 0x001fe40000000f00 */
[----:B------:R-:W-:Y:S01]  /*46a60*/  MOV R27, R16 ;  /* 0x00000010001b7202 */ /* 0x000fe20000000f00 */
[----:B--2---:R-:W-:Y:S04]  /*46a70*/  STL.64 [R1+0x3ac8], R22 ;  /* 0x003ac81601007387 */ /* 0x004fe80000100a00 */
[----:B------:R0:W-:Y:S04]  /*46a80*/  STL.64 [R1+0x3ac0], R20 ;  /* 0x003ac01401007387 */ /* 0x0001e80000100a00 */
[----:B0-----:R-:W2:Y:S04]  /*46a90*/  LDL.LU R20, [R1+0x70] ;  /* 0x0000700001147983 */ /* 0x001ea80000300800 */
[----:B------:R-:W2:Y:S04]  /*46aa0*/  LDL.LU R21, [R1+0x74] ;  /* 0x0000740001157983 */ /* 0x000ea80000300800 */
[----:B------:R-:W2:Y:S04]  /*46ab0*/  LDL.LU R22, [R1+0x78] ;  /* 0x0000780001167983 */ /* 0x000ea80000300800 */
[----:B------:R-:W2:Y:S04]  /*46ac0*/  LDL.LU R23, [R1+0x7c] ;  /* 0x00007c0001177983 */ /* 0x000ea80000300800 */
[----:B------:R3:W-:Y:S02]  /*46ad0*/  STL.64 [R1+0x3b38], R10 ;  /* 0x003b380a01007387 */ /* 0x0007e40000100a00 */
[----:B---3--:R-:W-:Y:S01]  /*46ae0*/  MOV R10, R7 ;  /* 0x00000007000a7202 */ /* 0x008fe20000000f00 */
[----:B------:R-:W-:-:S05]  /*46af0*/  IMAD.MOV.U32 R11, RZ, RZ, R6 ;  /* 0x000000ffff0b7224 */ /* 0x000fca00078e0006 */
[----:B------:R-:W-:Y:S04]  /*46b00*/  STL.64 [R1+0x3b50], R10 ;  /* 0x003b500a01007387 */ /* 0x000fe80000100a00 */
[----:B------:R-:W-:Y:S04]  /*46b10*/  STL.64 [R1+0x3b18], R26 ;  /* 0x003b181a01007387 */ /* 0x000fe80000100a00 */
[----:B------:R0:W-:Y:S04]  /*46b20*/  STL.64 [R1+0x3b10], R24 ;  /* 0x003b101801007387 */ /* 0x0001e80000100a00 */
[----:B0-----:R-:W3:Y:S04]  /*46b30*/  LDL.LU R24, [R1+0x190] ;  /* 0x0001900001187983 */ /* 0x001ee80000300800 */
[----:B------:R-:W3:Y:S04]  /*46b40*/  LDL.LU R25, [R1+0x194] ;  /* 0x0001940001197983 */ /* 0x000ee80000300800 */
[----:B------:R-:W2:Y:S04]  /*46b50*/  LDL.LU R26, [R1+0x198] ;  /* 0x00019800011a7983 */ /* 0x000ea80000300800 */
[----:B------:R-:W2:Y:S01]  /*46b60*/  LDL.LU R27, [R1+0x19c] ;  /* 0x00019c00011b7983 */ /* 0x000ea20000300800 */
[----:B------:R-:W-:-:S02]  /*46b70*/  MOV R10, R5 ;  /* 0x00000005000a7202 */ /* 0x000fc40000000f00 */
[----:B----4-:R-:W-:-:S05]  /*46b80*/  MOV R11, R4 ;  /* 0x00000004000b7202 */ /* 0x010fca0000000f00 */
[----:B------:R-:W-:Y:S04]  /*46b90*/  STL.64 [R1+0x3b80], R10 ;  /* 0x003b800a01007387 */ /* 0x000fe80000100a00 */
[----:B------:R0:W-:Y:S04]  /*46ba0*/  STL.64 [R1+0x3b78], R8 ;  /* 0x003b780801007387 */ /* 0x0001e80000100a00 */
        /* <DEDUP_REMOVED lines=8> */
[----:B------:R-:W4:Y:S04]  /*46c30*/  LDL.LU.64 R6, [R1+0xf8] ;  /* 0x0000f80001067983 */ /* 0x000f280000300a00 */
[----:B--2---:R-:W-:Y:S04]  /*46c40*/  STL.64 [R1+0x3b30], R26 ;  /* 0x003b301a01007387 */ /* 0x004fe80000100a00 */
[----:B---3--:R0:W-:Y:S04]  /*46c50*/  STL.64 [R1+0x3b28], R24 ;  /* 0x003b281801007387 */ /* 0x0081e80000100a00 */
[----:B0-----:R-:W2:Y:S04]  /*46c60*/  LDL.LU R24, [R1+0x1a0] ;  /* 0x0001a00001187983 */ /* 0x001ea80000300800 */
[----:B------:R-:W2:Y:S04]  /*46c70*/  LDL.LU R25, [R1+0x1a4] ;  /* 0x0001a40001197983 */ /* 0x000ea80000300800 */
[----:B------:R-:W3:Y:S04]  /*46c80*/  LDL.LU R26, [R1+0x1a8] ;  /* 0x0001a800011a7983 */ /* 0x000ee80000300800 */
[----:B------:R-:W3:Y:S04]  /*46c90*/  LDL.LU R27, [R1+0x1ac] ;  /* 0x0001ac00011b7983 */ /* 0x000ee80000300800 */
[----:B---3--:R-:W-:Y:S04]  /*46ca0*/  STL.64 [R1+0x3b48], R26 ;  /* 0x003b481a01007387 */ /* 0x008fe80000100a00 */
[----:B--2---:R0:W-:Y:S04]  /*46cb0*/  STL.64 [R1+0x3b40], R24 ;  /* 0x003b401801007387 */ /* 0x0041e80000100a00 */
[----:B0-----:R-:W2:Y:S04]  /*46cc0*/  LDL.LU R24, [R1+0x1b0] ;  /* 0x0001b00001187983 */ /* 0x001ea80000300800 */
[----:B------:R-:W2:Y:S04]  /*46cd0*/  LDL.LU R25, [R1+0x1b4] ;  /* 0x0001b40001197983 */ /* 0x000ea80000300800 */
[----:B------:R-:W3:Y:S04]  /*46ce0*/  LDL.LU R26, [R1+0x1b8] ;  /* 0x0001b800011a7983 */ /* 0x000ee80000300800 */
[----:B------:R-:W3:Y:S01]  /*46cf0*/  LDL.LU R27, [R1+0x1bc] ;  /* 0x0001bc00011b7983 */ /* 0x000ee20000300800 */
[----:B----4-:R-:W-:Y:S03]  /*46d00*/  HMMA.16816.F32 R16, R12, R6, R16 ;  /* 0x000000060c10723c */ /* 0x010fe60000001810 */
[----:B---3--:R-:W-:Y:S04]  /*46d10*/  STL.64 [R1+0x3b60], R26 ;  /* 0x003b601a01007387 */ /* 0x008fe80000100a00 */
[----:B--2---:R0:W-:Y:S04]  /*46d20*/  STL.64 [R1+0x3b58], R24 ;  /* 0x003b581801007387 */ /* 0x0041e80000100a00 */
[----:B0-----:R-:W2:Y:S04]  /*46d30*/  LDL.LU R24, [R1+0x1c0] ;  /* 0x0001c00001187983 */ /* 0x001ea80000300800 */
[----:B------:R-:W2:Y:S04]  /*46d40*/  LDL.LU R25, [R1+0x1c4] ;  /* 0x0001c40001197983 */ /* 0x000ea80000300800 */
[----:B------:R-:W2:Y:S04]  /*46d50*/  LDL.LU R26, [R1+0x1c8] ;  /* 0x0001c800011a7983 */ /* 0x000ea80000300800 */
[----:B------:R-:W2:Y:S04]  /*46d60*/  LDL.LU R27, [R1+0x1cc] ;  /* 0x0001cc00011b7983 */ /* 0x000ea80000300800 */
[----:B------:R-:W-:Y:S04]  /*46d70*/  STL.64 [R1+0x3ae0], R22 ;  /* 0x003ae01601007387 */ /* 0x000fe80000100a00 */
[----:B------:R0:W-:Y:S04]  /*46d80*/  STL.64 [R1+0x3ad8], R20 ;  /* 0x003ad81401007387 */ /* 0x0001e80000100a00 */
[----:B0-----:R-:W3:Y:S04]  /*46d90*/  LDL.LU R20, [R1+0x80] ;  /* 0x0000800001147983 */ /* 0x001ee80000300800 */
[----:B------:R-:W3:Y:S04]  /*46da0*/  LDL.LU R21, [R1+0x84] ;  /* 0x0000840001157983 */ /* 0x000ee80000300800 */
[----:B------:R-:W4:Y:S04]  /*46db0*/  LDL.LU R22, [R1+0x88] ;  /* 0x0000880001167983 */ /* 0x000f280000300800 */
[----:B------:R-:W4:Y:S04]  /*46dc0*/  LDL.LU R23, [R1+0x8c] ;  /* 0x00008c0001177983 */ /* 0x000f280000300800 */
[----:B----4-:R-:W-:Y:S04]  /*46dd0*/  STL.64 [R1+0x3af8], R22 ;  /* 0x003af81601007387 */ /* 0x010fe80000100a00 */
[----:B---3--:R0:W-:Y:S04]  /*46de0*/  STL.64 [R1+0x3af0], R20 ;  /* 0x003af01401007387 */ /* 0x0081e80000100a00 */
[----:B0-----:R-:W3:Y:S04]  /*46df0*/  LDL.LU R20, [R1+0x180] ;  /* 0x0001800001147983 */ /* 0x001ee80000300800 */
[----:B------:R-:W3:Y:S04]  /*46e00*/  LDL.LU R21, [R1+0x184] ;  /* 0x0001840001157983 */ /* 0x000ee80000300800 */
[----:B------:R-:W3:Y:S04]  /*46e10*/  LDL.LU R22, [R1+0x188] ;  /* 0x0001880001167983 */ /* 0x000ee80000300800 */
[----:B------:R-:W3:Y:S04]  /*46e20*/  LDL.LU R23, [R1+0x18c] ;  /* 0x00018c0001177983 */ /* 0x000ee80000300800 */
[----:B------:R-:W-:Y:S04]  /*46e30*/  STL.64 [R1+0x3a0], R16 ;  /* 0x0003a01001007387 */ /* 0x000fe80000100a00 */
[----:B------:R0:W-:Y:S02]  /*46e40*/  STL.64 [R1+0x3a8], R18 ;  /* 0x0003a81201007387 */ /* 0x0001e40000100a00 */
[----:B0-----:R-:W-:Y:S01]  /*46e50*/  MOV R19, R6 ;  /* 0x0000000600137202 */ /* 0x001fe20000000f00 */
[----:B------:R-:W-:-:S02]  /*46e60*/  IMAD.MOV.U32 R18, RZ, RZ, R7 ;  /* 0x000000ffff127224 */ /* 0x000fc400078e0007 */
[----:B------:R-:W4:Y:S02]  /*46e70*/  LDL.LU.64 R6, [R1+0x3b88] ;  /* 0x003b880001067983 */ /* 0x000f240000300a00 */
[----:B----4-:R-:W-:Y:S02]  /*46e80*/  HMMA.16816.F32 R12, R12, R6, R8 ;  /* 0x000000060c0c723c */ /* 0x010fe40000001808 */
[----:B------:R-:W2:Y:S01]  /*46e90*/  LDL.LU.64 R10, [R1+0x3b80] ;  /* 0x003b8000010a7983 */ /* 0x000ea20000300a00 */
[----:B------:R-:W-:-:S03]  /*46ea0*/  MOV R17, R6 ;  /* 0x0000000600117202 */ /* 0x000fc60000000f00 */
[----:B------:R-:W4:Y:S01]  /*46eb0*/  LDL.LU.64 R8, [R1+0x3b78] ;  /* 0x003b780001087983 */ /* 0x000f220000300a00 */
[----:B------:R-:W-:-:S12]  /*46ec0*/  MOV R16, R7 ;  /* 0x0000000700107202 */ /* 0x000fd80000000f00 */
[----:B------:R-:W-:Y:S04]  /*46ed0*/  STL.64 [R1+0x340], R12 ;  /* 0x0003400c01007387 */ /* 0x000fe80000100a00 */
[----:B------:R4:W-:Y:S04]  /*46ee0*/  STL.64 [R1+0x348], R14 ;  /* 0x0003480e01007387 */ /* 0x0009e80000100a00 */
[----:B------:R-:W2:Y:S04]  /*46ef0*/  LDL.LU.64 R6, [R1+0x3b70] ;  /* 0x003b700001067983 */ /* 0x000ea80000300a00 */
[----:B------:R-:W2:Y:S01]  /*46f00*/  LDL.LU.64 R4, [R1+0x3b68] ;  /* 0x003b680001047983 */ /* 0x000ea20000300a00 */
[----:B----4-:R-:W-:Y:S01]  /*46f10*/  MOV R14, R9 ;  /* 0x00000009000e7202 */ /* 0x010fe20000000f00 */
[----:B------:R-:W-:-:S02]  /*46f20*/  IMAD.MOV.U32 R15, RZ, RZ, R8 ;  /* 0x000000ffff0f7224 */ /* 0x000fc400078e0008 */
[----:B--2---:R-:W-:Y:S01]  /*46f30*/  HMMA.16816.F32 R8, R4, R10, R24 ;  /* 0x0000000a0408723c */ /* 0x004fe20000001818 */
[----:B------:R-:W2:Y:S04]  /*46f40*/  LDL.LU.64 R26, [R1+0x3b60] ;  /* 0x003b6000011a7983 */ /* 0x000ea80000300a00 */
[----:B------:R-:W2:-:S14]  /*46f50*/  LDL.LU.64 R24, [R1+0x3b58] ;  /* 0x003b580001187983 */ /* 0x000e9c0000300a00 */
        /* <DEDUP_REMOVED lines=16> */
[----:B------:R-:W3:Y:S04]  /*47060*/  LDL.LU.64 R26, [R1+0x3b18] ;  /* 0x003b1800011a7983 */ /* 0x000ee80000300a00 */
[----:B------:R-:W2:-:S13]  /*47070*/  LDL.LU.64 R24, [R1+0x3b10] ;  /* 0x003b100001187983 */ /* 0x000e9a0000300a00 */
[----:B------:R0:W-:Y:S04]  /*47080*/  STL.64 [R1+0x140], R8 ;  /* 0x0001400801007387 */ /* 0x0001e80000100a00 */
[----:B------:R1:W-:Y:S04]  /*47090*/  STL.64 [R1+0x148], R10 ;  /* 0x0001480a01007387 */ /* 0x0003e80000100a00 */
[----:B0-----:R-:W4:Y:S04]  /*470a0*/  LDL.LU R8, [R1+0xa0] ;  /* 0x0000a00001087983 */ /* 0x001f280000300800 */
[----:B------:R-:W4:Y:S01]  /*470b0*/  LDL.LU R9, [R1+0xa4] ;  /* 0x0000a40001097983 */ /* 0x000f220000300800 */
[----:B-1----:R-:W-:-:S02]  /*470c0*/  MOV R10, R0 ;  /* 0x00000000000a7202 */ /* 0x002fc40000000f00 */
[----:B------:R-:W-:Y:S01]  /*470d0*/  MOV R11, R3 ;  /* 0x00000003000b7202 */ /* 0x000fe20000000f00 */
[----:B------:R-:W4:Y:S04]  /*470e0*/  LDL.LU R0, [R1+0x3b08] ;  /* 0x003b080001007983 */ /* 0x000f280000300800 */
[----:B------:R-:W4:Y:S04]  /*470f0*/  LDL.LU R3, [R1+0x3b04] ;  /* 0x003b040001037983 */ /* 0x000f280000300800 */
[----:B------:R2:W-:Y:S02]  /*47100*/  STL.64 [R1+0x3a38], R10 ;  /* 0x003a380a01007387 */ /* 0x0005e40000100a00 */
[----:B--2---:R-:W-:Y:S01]  /*47110*/  MOV R10, R25 ;  /* 0x00000019000a7202 */ /* 0x004fe20000000f00 */
[----:B------:R-:W-:-:S02]  /*47120*/  IMAD.MOV.U32 R11, RZ, RZ, R24 ;  /* 0x000000ffff0b7224 */ /* 0x000fc400078e0018 */
[----:B---3--:R-:W-:Y:S01]  /*47130*/  HMMA.16816.F32 R24, R4, R26, R20 ;  /* 0x0000001a0418723c */ /* 0x008fe20000001814 */
[----:B----4-:R0:W-:Y:S04]  /*47140*/  STL.64 [R1+0x3a30], R8 ;  /* 0x003a300801007387 */ /* 0x0101e80000100a00 */
[----:B------:R1:W-:Y:S04]  /*47150*/  STL.64 [R1+0x3a48], R10 ;  /* 0x003a480a01007387 */ /* 0x0003e80000100a00 */
[----:B0-----:R-:W2:Y:S04]  /*47160*/  LDL.LU R8, [R1] ;  /* 0x0000000001087983 */ /* 0x001ea80000300800 */
[----:B------:R-:W2:Y:S01]  /*47170*/  LDL.LU R9, [R1+0x4] ;  /* 0x0000040001097983 */ /* 0x000ea20000300800 */
[----:B-1----:R-:W-:-:S03]  /*47180*/  MOV R11, R3 ;  /* 0x00000003000b7202 */ /* 0x002fc60000000f00 */
[----:B------:R-:W2:Y:S04]  /*47190*/  LDL.LU R10, [R1+0x8] ;  /* 0x00000800010a7983 */ /* 0x000ea80000300800 */
[----:B------:R-:W3:Y:S04]  /*471a0*/  LDL.LU R3, [R1+0x3b00] ;  /* 0x003b000001037983 */ /* 0x000ee80000300800 */
[----:B------:R-:W4:Y:S04]  /*471b0*/  LDL.LU.64 R22, [R1+0x3af8] ;  /* 0x003af80001167983 */ /* 0x000f280000300a00 */
[----:B------:R-:W4:Y:S04]  /*471c0*/  LDL.LU.64 R20, [R1+0x3af0] ;  /* 0x003af00001147983 */ /* 0x000f280000300a00 */
[----:B------:R-:W-:Y:S04]  /*471d0*/  STL.64 [R1+0x130], R24 ;  /* 0x0001301801007387 */ /* 0x000fe80000100a00 */
[----:B------:R0:W-:Y:S04]  /*471e0*/  STL.64 [R1+0x138], R26 ;  /* 0x0001381a01007387 */ /* 0x0001e80000100a00 */
[----:B0-----:R-:W4:Y:S02]  /*471f0*/  LDL.LU.64 R26, [R1+0x3ae8] ;  /* 0x003ae800011a7983 */ /* 0x001f240000300a00 */
[----:B----4-:R-:W-:Y:S02]  /*47200*/  HMMA.16816.F32 R24, R4, R26, R20 ;  /* 0x0000001a0418723c */ /* 0x010fe40000001814 */
[----:B------:R-:W4:Y:S04]  /*47210*/  LDL.LU.64 R22, [R1+0x3ae0] ;  /* 0x003ae00001167983 */ /* 0x000f280000300a00 */
[----:B------:R-:W4:-:S13]  /*47220*/  LDL.LU.64 R20, [R1+0x3ad8] ;  /* 0x003ad80001147983 */ /* 0x000f1a0000300a00 */
        /* <DEDUP_REMOVED lines=32> */
[----:B0-----:R-:W4:Y:S04]  /*47430*/  LDL.LU.64 R26, [R1+0x3a58] ;  /* 0x003a5800011a7983 */ /* 0x001f280000300a00 */
[----:B------:R-:W4:Y:S01]  /*47440*/  LDL.LU.64 R24, [R1+0x3a50] ;  /* 0x003a500001187983 */ /* 0x000f220000300a00 */
[----:B--2---:R-:W-:Y:S01]  /*47450*/  HMMA.16816.F32 R12, R4, R14, R8 ;  /* 0x0000000e040c723c */ /* 0x004fe20000001808 */
[----:B------:R-:W-:-:S02]  /*47460*/  LOP3.LUT R8, R0, 0x40, RZ, 0x3c, !PT ;  /* 0x0000004000087812 */ /* 0x000fc400078e3cff */
[----:B---3--:R-:W-:-:S15]  /*47470*/  LOP3.LUT R29, R3, 0x40, RZ, 0x3c, !PT ;  /* 0x00000040031d7812 */ /* 0x008fde00078e3cff */
[----:B------:R-:W-:Y:S01]  /*47480*/  NOP ;  /* 0x0000000000007918 */ /* 0x000fe20000000000 */
[----:B------:R-:W-:Y:S04]  /*47490*/  STL.64 [R1+0xc0], R12 ;  /* 0x0000c00c01007387 */ /* 0x000fe80000100a00 */
[----:B------:R4:W-:Y:S04]  /*474a0*/  STL.64 [R1+0xc8], R14 ;  /* 0x0000c80e01007387 */ /* 0x0009e80000100a00 */
[----:B------:R-:W-:Y:S04]  /*474b0*/  STL [R1+0x36b8], R3 ;  /* 0x0036b80301007387 */ /* 0x000fe80000100800 */
[----:B------:R-:W-:Y:S01]  /*474c0*/  STL [R1+0x468], R8 ;  /* 0x0004680801007387 */ /* 0x000fe20000100800 */
[----:B----4-:R-:W-:Y:S01]  /*474d0*/  HMMA.16816.F32 R12, R4, R22, R24 ;  /* 0x00000016040c723c */ /* 0x010fe20000001818 */
[----:B------:R-:W-:Y:S01]  /*474e0*/  MOV R22, R19 ;  /* 0x0000001300167202 */ /* 0x000fe20000000f00 */
[----:B------:R-:W-:Y:S01]  /*474f0*/  IMAD.MOV.U32 R26, RZ, RZ, R17 ;  /* 0x000000ffff1a7224 */ /* 0x000fe200078e0011 */
[----:B------:R-:W-:-:S02]  /*47500*/  MOV R23, R18 ;  /* 0x0000001200177202 */ /* 0x000fc40000000f00 */
[----:B------:R-:W-:Y:S02]  /*47510*/  MOV R27, R16 ;  /* 0x00000010001b7202 */ /* 0x000fe40000000f00 */
[----:B------:R-:W-:Y:S04]  /*47520*/  LDSM.16.M88.4 R16, [R8+UR6+0x28000] ;  /* 0x028000060810783b */ /* 0x000fe80008000200 */
[----:B------:R-:W0:Y:S08]  /*47530*/  LDSM.16.M88.4 R8, [R29+UR6] ;  /* 0x000000061d08783b */ /* 0x000e300008000200 */
[----:B------:R-:W-:Y:S04]  /*47540*/  STL.64 [R1+0x2d0], R12 ;  /* 0x0002d00c01007387 */ /* 0x000fe80000100a00 */
[----:B------:R-:W-:Y:S04]  /*47550*/  STL.64 [R1+0x2d8], R14 ;  /* 0x0002d80e01007387 */ /* 0x000fe80000100a00 */
[----:B------:R1:W-:Y:S04]  /*47560*/  STL.64 [R1+0x3a40], R22 ;  /* 0x003a401601007387 */ /* 0x0003e80000100a00 */
[----:B-1----:R-:W2:Y:S04]  /*47570*/  LDL.LU R22, [R1+0x28] ;  /* 0x0000280001167983 */ /* 0x002ea80000300800 */
[----:B------:R-:W2:Y:S04]  /*47580*/  LDL.LU R23, [R1+0x2c] ;  /* 0x00002c0001177983 */ /* 0x000ea80000300800 */
[----:B------:R-:W-:Y:S04]  /*47590*/  STL [R1+0x46c], R29 ;  /* 0x00046c1d01007387 */ /* 0x000fe80000100800 */
[----:B------:R-:W-:Y:S01]  /*475a0*/  STL [R1+0x3a18], R0 ;  /* 0x003a180001007387 */ /* 0x000fe20000100800 */
[----:B0-----:R-:W-:-:S02]  /*475b0*/  MOV R13, R8 ;  /* 0x00000008000d7202 */ /* 0x001fc40000000f00 */
[----:B------:R-:W-:Y:S01]  /*475c0*/  MOV R12, R9 ;  /* 0x00000009000c7202 */ /* 0x000fe20000000f00 */
[----:B------:R-:W-:Y:S04]  /*475d0*/  STL.64 [R1+0x90], R8 ;  /* 0x0000900801007387 */ /* 0x000fe80000100a00 */
[----:B------:R-:W-:Y:S04]  /*475e0*/  STL.64 [R1+0x98], R10 ;  /* 0x0000980a01007387 */ /* 0x000fe80000100a00 */
[----:B------:R-:W0:Y:S04]  /*475f0*/  LDSM.16.M88.4 R8, [R29+UR6+0x2000] ;  /* 0x002000061d08783b */ /* 0x000e280008000200 */
[----:B0-----:R-:W-:Y:S04]  /*47600*/  STL.64 [R1+0x80], R8 ;  /* 0x0000800801007387 */ /* 0x001fe80000100a00 */
[----:B------:R0:W-:Y:S04]  /*47610*/  STL.64 [R1+0x88], R10 ;  /* 0x0000880a01007387 */ /* 0x0001e80000100a00 */
[----:B0-----:R-:W2:Y:S01]  /*47620*/  LDL.LU.64 R10, [R1+0x3a48] ;  /* 0x003a4800010a7983 */ /* 0x001ea20000300a00 */
[----:B------:R-:W-:Y:S01]  /*47630*/  MOV R0, R8 ;  /* 0x0000000800007202 */ /* 0x000fe20000000f00 */
[----:B------:R-:W-:-:S02]  /*47640*/  IMAD.MOV.U32 R28, RZ, RZ, R9 ;  /* 0x000000ffff1c7224 */ /* 0x000fc400078e0009 */
[----:B--2---:R-:W-:Y:S01]  /*47650*/  HMMA.16816.F32 R8, R4, R10, R20 ;  /* 0x0000000a0408723c */ /* 0x004fe20000001814 */
[----:B------:R-:W2:-:S15]  /*47660*/  LDL.LU.64 R22, [R1+0x3a40] ;  /* 0x003a400001167983 */ /* 0x000e9e0000300a00 */
[----:B------:R-:W-:-:S03]  /*47670*/  NOP ;  /* 0x0000000000007918 */ /* 0x000fc60000000000 */
[----:B------:R-:W-:Y:S04]  /*47680*/  STL.64 [R1+0x2c0], R8 ;  /* 0x0002c00801007387 */ /* 0x000fe80000100a00 */
        /* <DEDUP_REMOVED lines=12> */
[----:B------:R0:W-:Y:S04]  /*47750*/  STL.64 [R1+0x48], R10 ;  /* 0x0000480a01007387 */ /* 0x0001e80000100a00 */
[----:B0-----:R-:W2:Y:S04]  /*47760*/  LDL.LU.64 R10, [R1+0x3a38] ;  /* 0x003a3800010a7983 */ /* 0x001ea80000300a00 */
[----:B------:R-:W2:Y:S02]  /*47770*/  LDL.LU.64 R8, [R1+0x3a30] ;  /* 0x003a300001087983 */ /* 0x000ea40000300a00 */
[----:B--2---:R-:W-:Y:S02]  /*47780*/  HMMA.16816.F32 R20, R4, R22, R8 ;  /* 0x000000160414723c */ /* 0x004fe40000001808 */
[----:B------:R-:W2:Y:S04]  /*47790*/  LDL.LU.64 R10, [R1+0x3a28] ;  /* 0x003a2800010a7983 */ /* 0x000ea80000300a00 */
[----:B------:R-:W2:-:S13]  /*477a0*/  LDL.LU.64 R8, [R1+0x3a20] ;  /* 0x003a200001087983 */ /* 0x000e9a0000300a00 */
[----:B------:R-:W-:Y:S04]  /*477b0*/  STL.64 [R1+0x2b0], R20 ;  /* 0x0002b01401007387 */ /* 0x000fe80000100a00 */
[----:B------:R-:W-:Y:S04]  /*477c0*/  STL.64 [R1+0x2b8], R22 ;  /* 0x0002b81601007387 */ /* 0x000fe80000100a00 */
[----:B------:R-:W0:Y:S01]  /*477d0*/  LDSM.16.M88.4 R20, [R29+UR6+0xc000] ;  /* 0x00c000061d14783b */ /* 0x000e220008000200 */
[----:B--2---:R-:W-:Y:S03]  /*477e0*/  HMMA.16816.F32 R4, R4, R26, R8 ;  /* 0x0000001a0404723c */ /* 0x004fe60000001808 */
[----:B------:R-:W1:Y:S04]  /*477f0*/  LDSM.16.M88.4 R8, [R29+UR6+0xe000] ;  /* 0x00e000061d08783b */ /* 0x000e680008000200 */
[----:B------:R-:W-:-:S12]  /*47800*/  LDSM.16.M88.4 R24, [R29+UR6+0x14000] ;  /* 0x014000061d18783b */ /* 0x000fd80008000200 */
[----:B------:R-:W-:Y:S04]  /*47810*/  STL.64 [R1+0x2a0], R4 ;  /* 0x0002a00401007387 */ /* 0x000fe80000100a00 */
[----:B0-----:R-:W-:Y:S04]  /*47820*/  STL.64 [R1+0x30], R20 ;  /* 0x0000301401007387 */ /* 0x001fe80000100a00 */
[----:B------:R-:W-:Y:S04]  /*47830*/  STL.64 [R1+0x38], R22 ;  /* 0x0000381601007387 */ /* 0x000fe80000100a00 */
[----:B------:R-:W0:Y:S01]  /*47840*/  LDSM.16.M88.4 R20, [R29+UR6+0x10000] ;  /* 0x010000061d14783b */ /* 0x000e220008000200 */
[----:B------:R-:W-:-:S03]  /*47850*/  MOV R3, R7 ;  /* 0x0000000700037202 */ /* 0x000fc60000000f00 */
[----:B------:R-:W-:Y:S04]  /*47860*/  STL [R1+0x2a8], R6 ;  /* 0x0002a80601007387 */ /* 0x000fe80000100800 */
[----:B------:R-:W-:Y:S04]  /*47870*/  STL [R1+0x3908], R3 ;  /* 0x0039080301007387 */ /* 0x000fe80000100800 */
[----:B------:R-:W2:Y:S04]  /*47880*/  LDSM.16.M88.4 R4, [R29+UR6+0x12000] ;  /* 0x012000061d04783b */ /* 0x000ea80008000200 */
[----:B-1----:R1:W-:Y:S04]  /*47890*/  STL.64 [R1+0x20], R8 ;  /* 0x0000200801007387 */ /* 0x0023e80000100a00 */
[----:B------:R-:W-:Y:S01]  /*478a0*/  STL.64 [R1+0x28], R10 ;  /* 0x0000280a01007387 */ /* 0x000fe20000100a00 */
[----:B-1----:R-:W-:-:S02]  /*478b0*/  MOV R8, R13 ;  /* 0x0000000d00087202 */ /* 0x002fc40000000f00 */
[----:B------:R-:W-:Y:S02]  /*478c0*/  MOV R9, R12 ;  /* 0x0000000c00097202 */ /* 0x000fe40000000f00 */
[----:B------:R-:W-:Y:S04]  /*478d0*/  LDSM.16.M88.4 R12, [R29+UR6+0x18000] ;  /* 0x018000061d0c783b */ /* 0x000fe80008000200 */
[----:B0-----:R-:W-:Y:S04]  /*478e0*/  STL.64 [R1+0x10], R20 ;  /* 0x0000101401007387 */ /* 0x001fe80000100a00 */
[----:B------:R-:W-:Y:S04]  /*478f0*/  STL.64 [R1+0x18], R22 ;  /* 0x0000181601007387 */ /* 0x000fe80000100a00 */
[----:B------:R-:W0:Y:S04]  /*47900*/  LDSM.16.M88.4 R20, [R29+UR6+0x16000] ;  /* 0x016000061d14783b */ /* 0x000e280008000200 */
[----:B--2---:R-:W-:Y:S04]  /*47910*/  STL.64 [R1], R4 ;  /* 0x0000000401007387 */ /* 0x004fe80000100a00 */
[----:B------:R-:W-:Y:S04]  /*47920*/  STL.64 [R1+0x8], R6 ;  /* 0x0000080601007387 */ /* 0x000fe80000100a00 */
[----:B------:R-:W-:Y:S04]  /*47930*/  STL.64 [R1+0x39a0], R26 ;  /* 0x0039a01a01007387 */ /* 0x000fe80000100a00 */
[----:B------:R-:W-:Y:S04]  /*47940*/  STL.64 [R1+0x3998], R24 ;  /* 0x0039981801007387 */ /* 0x000fe80000100a00 */
[----:B------:R-:W1:Y:S04]  /*47950*/  LDSM.16.M88.4 R24, [R29+UR6+0x1a000] ;  /* 0x01a000061d18783b */ /* 0x000e680008000200 */
[----:B------:R-:W-:Y:S04]  /*47960*/  LDSM.16.M88.4 R4, [R29+UR6+0x1e000] ;  /* 0x01e000061d04783b */ /* 0x000fe80008000200 */
[----:B0-----:R-:W-:Y:S04]  /*47970*/  STL [R1+0x3808], R23 ;  /* 0x0038081701007387 */ /* 0x001fe80000100800 */
[----:B------:R-:W-:Y:S04]  /*47980*/  STL [R1+0x3a08], R22 ;  /* 0x003a081601007387 */ /* 0x000fe80000100800 */
[----:B------:R0:W-:Y:S04]  /*47990*/  STL.64 [R1+0x3a00], R20 ;  /* 0x003a001401007387 */ /* 0x0001e80000100a00 */
[----:B0-----:R-:W2:Y:S04]  /*479a0*/  LDL.LU R20, [R1+0x320] ;  /* 0x0003200001147983 */ /* 0x001ea80000300800 */
[----:B------:R-:W2:Y:S04]  /*479b0*/  LDL.LU R21, [R1+0x324] ;  /* 0x0003240001157983 */ /* 0x000ea80000300800 */
[----:B------:R-:W2:Y:S04]  /*479c0*/  LDL.LU R22, [R1+0x328] ;  /* 0x0003280001167983 */ /* 0x000ea80000300800 */
[----:B------:R-:W2:Y:S04]  /*479d0*/  LDL.LU R23, [R1+0x32c] ;  /* 0x00032c0001177983 */ /* 0x000ea80000300800 */
[----:B------:R-:W-:Y:S04]  /*479e0*/  STL [R1+0x36ec], R14 ;  /* 0x0036ec0e01007387 */ /* 0x000fe80000100800 */
[----:B------:R-:W-:Y:S04]  /*479f0*/  STL [R1+0x36e8], R15 ;  /* 0x0036e80f01007387 */ /* 0x000fe80000100800 */
[----:B------:R-:W-:Y:S04]  /*47a00*/  STL.64 [R1+0x39c0], R12 ;  /* 0x0039c00c01007387 */ /* 0x000fe80000100a00 */
[----:B------:R0:W3:Y:S04]  /*47a10*/  LDSM.16.M88.4 R12, [R29+UR6+0x1c000] ;  /* 0x01c000061d0c783b */ /* 0x0000e80008000200 */
[----:B-1----:R-:W-:Y:S04]  /*47a20*/  STL.64 [R1+0xa0], R24 ;  /* 0x0000a01801007387 */ /* 0x002fe80000100a00 */
[----:B------:R-:W-:Y:S04]  /*47a30*/  STL.64 [R1+0xa8], R26 ;  /* 0x0000a81a01007387 */ /* 0x000fe80000100a00 */
[----:B0-----:R-:W4:Y:S04]  /*47a40*/  LDL.LU R29, [R1+0x3a1c] ;  /* 0x003a1c00011d7983 */ /* 0x001f280000300800 */
[----:B---3--:R0:W-:Y:S04]  /*47a50*/  STL.64 [R1+0x160], R12 ;  /* 0x0001600c01007387 */ /* 0x0081e80000100a00 */
[----:B------:R-:W-:Y:S04]  /*47a60*/  STL.64 [R1+0x168], R14 ;  /* 0x0001680e01007387 */ /* 0x000fe80000100a00 */
[----:B0-----:R-:W3:Y:S04]  /*47a70*/  LDL.LU.64 R12, [R1+0x40] ;  /* 0x00004000010c7983 */ /* 0x001ee80000300a00 */
[----:B---3--:R0:W-:Y:S04]  /*47a80*/  STL.64 [R1+0x39c8], R12 ;  /* 0x0039c80c01007387 */ /* 0x0081e80000100a00 */
[----:B------:R-:W-:Y:S04]  /*47a90*/  STL.64 [R1+0x170], R4 ;  /* 0x0001700401007387 */ /* 0x000fe80000100a00 */
[----:B------:R-:W-:Y:S04]  /*47aa0*/  STL.64 [R1+0x178], R6 ;  /* 0x0001780601007387 */ /* 0x000fe80000100a00 */
[----:B0-----:R-:W3:Y:S04]  /*47ab0*/  LDL.LU.64 R12, [R1+0x50] ;  /* 0x00005000010c7983 */ /* 0x001ee80000300a00 */
[----:B---3--:R0:W-:Y:S04]  /*47ac0*/  STL.64 [R1+0x39d0], R12 ;  /* 0x0039d00c01007387 */ /* 0x0081e80000100a00 */
[----:B0-----:R-:W3:Y:S04]  /*47ad0*/  LDL.LU.64 R12, [R1+0x60] ;  /* 0x00006000010c7983 */ /* 0x001ee80000300a00 */
[----:B---3--:R0:W-:Y:S04]  /*47ae0*/  STL.64 [R1+0x39d8], R12 ;  /* 0x0039d80c01007387 */ /* 0x0081e80000100a00 */
[----:B0-----:R-:W3:Y:S04]  /*47af0*/  LDL.LU R12, [R1+0x390] ;  /* 0x00039000010c7983 */ /* 0x001ee80000300800 */
[----:B------:R-:W3:Y:S04]  /*47b00*/  LDL.LU R13, [R1+0x394] ;  /* 0x00039400010d7983 */ /* 0x000ee80000300800 */
[----:B------:R-:W2:Y:S04]  /*47b10*/  LDL.LU R14, [R1+0x398] ;  /* 0x00039800010e7983 */ /* 0x000ea80000300800 */
[----:B------:R-:W2:Y:S01]  /*47b20*/  LDL.LU R15, [R1+0x39c] ;  /* 0x00039c00010f7983 */ /* 0x000ea20000300800 */
[----:B----4-:R-:W-:-:S02]  /*47b30*/  MOV R24, R29 ;  /* 0x0000001d00187202 */ /* 0x010fc40000000f00 */
[----:B------:R-:W-:Y:S01]  /*47b40*/  MOV R25, R2 ;  /* 0x0000000200197202 */ /* 0x000fe20000000f00 */
[----:B--2---:R-:W-:Y:S04]  /*47b50*/  STL.64 [R1+0x39e8], R14 ;  /* 0x0039e80e01007387 */ /* 0x004fe80000100a00 */
[----:B---3--:R0:W-:Y:S02]  /*47b60*/  STL.64 [R1+0x39e0], R12 ;  /* 0x0039e00c01007387 */ /* 0x0081e40000100a00 */
[----:B0-----:R-:W-:Y:S01]  /*47b70*/  MOV R12, R0 ;  /* 0x00000000000c7202 */ /* 0x001fe20000000f00 */
[----:B------:R-:W-:Y:S01]  /*47b80*/  IMAD.MOV.U32 R13, RZ, RZ, R28 ;  /* 0x000000ffff0d7224 */ /* 0x000fe200078e001c */
[----:B------:R-:W2:Y:S04]  /*47b90*/  LDL.LU R0, [R1+0x3a18] ;  /* 0x003a180001007983 */ /* 0x000ea80000300800 */
[----:B------:R-:W3:Y:S04]  /*47ba0*/  LDL.LU R28, [R1+0x3a14] ;  /* 0x003a1400011c7983 */ /* 0x000ee80000300800 */
[----:B------:R-:W4:Y:S04]  /*47bb0*/  LDL.LU R29, [R1+0x3a10] ;  /* 0x003a1000011d7983 */ /* 0x000f280000300800 */
[----:B------:R-:W2:Y:S04]  /*47bc0*/  LDL.LU R2, [R1+0x3a0c] ;  /* 0x003a0c0001027983 */ /* 0x000ea80000300800 */
[----:B------:R-:W2:Y:S04]  /*47bd0*/  LDL.LU R26, [R1+0x358] ;  /* 0x00035800011a7983 */ /* 0x000ea80000300800 */
[----:B------:R-:W2:Y:S01]  /*47be0*/  LDL.LU R27, [R1+0x35c] ;  /* 0x00035c00011b7983 */ /* 0x000ea20000300800 */
[----:B------:R-:W-:Y:S03]  /*47bf0*/  HMMA.16816.F32 R8, R16, R8, R20 ;  /* 0x000000081008723c */ /* 0x000fe60000001814 */
[----:B--2---:R-:W-:Y:S04]  /*47c00*/  STL.64 [R1+0x39f8], R26 ;  /* 0x0039f81a01007387 */ /* 0x004fe80000100a00 */
[----:B------:R0:W-:Y:S04]  /*47c10*/  STL.64 [R1+0x39f0], R24 ;  /* 0x0039f01801007387 */ /* 0x0001e80000100a00 */
[----:B0-----:R-:W2:Y:S04]  /*47c20*/  LDL.LU R24, [R1+0x310] ;  /* 0x0003100001187983 */ /* 0x001ea80000300800 */
[----:B------:R-:W2:Y:S04]  /*47c30*/  LDL.LU.64 R4, [R1+0x30] ;  /* 0x0000300001047983 */ /* 0x000ea80000300a00 */
[----:B------:R-:W2:Y:S04]  /*47c40*/  LDL.LU R22, [R1+0x3a08] ;  /* 0x003a080001167983 */ /* 0x000ea80000300800 */
[----:B------:R-:W2:Y:S01]  /*47c50*/  LDL.LU.64 R20, [R1+0x3a00] ;  /* 0x003a000001147983 */ /* 0x000ea20000300a00 */
[----:B----4-:R-:W-:Y:S01]  /*47c60*/  MOV R25, R29 ;  /* 0x0000001d00197202 */ /* 0x010fe20000000f00 */
[----:B------:R-:W-:Y:S01]  /*47c70*/  IMAD.MOV.U32 R27, RZ, RZ, R2 ;  /* 0x000000ffff1b7224 */ /* 0x000fe200078e0002 */
[----:B---3--:R-:W-:-:S02]  /*47c80*/  MOV R26, R28 ;  /* 0x0000001c001a7202 */ /* 0x008fc40000000f00 */
[----:B------:R-:W-:Y:S02]  /*47c90*/  MOV R23, R8 ;  /* 0x0000000800177202 */ /* 0x000fe40000000f00 */
[----:B------:R-:W-:Y:S02]  /*47ca0*/  MOV R2, R11 ;  /* 0x0000000b00027202 */ /* 0x000fe40000000f00 */
[----:B------:R-:W-:Y:S02]  /*47cb0*/  MOV R28, R10 ;  /* 0x0000000a001c7202 */ /* 0x000fe40000000f00 */
[----:B------:R-:W-:Y:S02]  /*47cc0*/  MOV R29, R9 ;  /* 0x00000009001d7202 */ /* 0x000fe40000000f00 */
[----:B------:R-:W-:-:S06]  /*47cd0*/  LOP3.LUT R11, R0, 0x40, RZ, 0x3c, !PT ;  /* 0x00000040000b7812 */ /* 0x000fcc00078e3cff */
[----:B------:R-:W0:Y:S01]  /*47ce0*/  LDSM.16.M88.4 R8, [R11+UR6+0x29000] ;  /* 0x029000060b08783b */ /* 0x000e220008000200 */
[C---:B--2---:R-:W-:Y:S03]  /*47cf0*/  HMMA.16816.F32 R12, R16.reuse, R12, R24 ;  /* 0x0000000c100c723c */ /* 0x044fe60000001818 */
[----:B------:R-:W-:Y:S04]  /*47d00*/  STL.64 [R1+0x3990], R22 ;  /* 0x0039901601007387 */ /* 0x000fe80000100a00 */
[----:B------:R1:W-:Y:S04]  /*47d10*/  STL.64 [R1+0x3988], R20 ;  /* 0x0039881401007387 */ /* 0x0003e80000100a00 */
[----:B-1----:R-:W2:Y:S04]  /*47d20*/  LDL R20, [R1+0x70] ;  /* 0x0000700001147983 */ /* 0x002ea80000100800 */
[----:B------:R-:W2:Y:S04]  /*47d30*/  LDL R21, [R1+0x74] ;  /* 0x0000740001157983 */ /* 0x000ea80000100800 */
[----:B------:R-:W-:Y:S04]  /*47d40*/  STL [R1+0x3914], R2 ;  /* 0x0039140201007387 */ /* 0x000fe80000100800 */
[----:B------:R-:W-:Y:S04]  /*47d50*/  STL [R1+0x3910], R28 ;  /* 0x0039101c01007387 */ /* 0x000fe80000100800 */
[----:B------:R-:W-:Y:S04]  /*47d60*/  STL [R1+0x390c], R29 ;  /* 0x00390c1d01007387 */ /* 0x000fe80000100800 */
[----:B------:R-:W3:Y:S04]  /*47d70*/  LDL.LU.64 R26, [R1+0x39f8] ;  /* 0x0039f800011a7983 */ /* 0x000ee80000300a00 */
[----:B------:R-:W3:Y:S04]  /*47d80*/  LDL.LU.64 R24, [R1+0x39f0] ;  /* 0x0039f00001187983 */ /* 0x000ee80000300a00 */
[----:B------:R-:W-:Y:S04]  /*47d90*/  STL.64 [R1+0x280], R12 ;  /* 0x0002800c01007387 */ /* 0x000fe80000100a00 */
[----:B------:R1:W-:Y:S04]  /*47da0*/  STL.64 [R1+0x288], R14 ;  /* 0x0002880e01007387 */ /* 0x0003e80000100a00 */
[----:B-1----:R-:W2:Y:S04]  /*47db0*/  LDL.LU.64 R14, [R1+0x39e8] ;  /* 0x0039e800010e7983 */ /* 0x002ea80000300a00 */
[----:B------:R-:W2:Y:S04]  /*47dc0*/  LDL.LU.64 R12, [R1+0x39e0] ;  /* 0x0039e000010c7983 */ /* 0x000ea80000300a00 */
[----:B0-----:R0:W-:Y:S04]  /*47dd0*/  STL [R1+0x3924], R8 ;  /* 0x0039240801007387 */ /* 0x0011e80000100800 */
[----:B------:R1:W-:Y:S04]  /*47de0*/  STL [R1+0x3920], R9 ;  /* 0x0039200901007387 */ /* 0x0003e80000100800 */
[----:B------:R4:W-:Y:S04]  /*47df0*/  STL [R1+0x391c], R10 ;  /* 0x00391c0a01007387 */ /* 0x0009e80000100800 */
[----:B------:R4:W-:Y:S04]  /*47e00*/  STL [R1+0x3918], R11 ;  /* 0x0039180b01007387 */ /* 0x0009e80000100800 */
[----:B0-----:R-:W3:Y:S04]  /*47e10*/  LDL.LU R8, [R1+0x380] ;  /* 0x0003800001087983 */ /* 0x001ee80000300800 */
[----:B-1----:R-:W3:Y:S04]  /*47e20*/  LDL.LU R9, [R1+0x384] ;  /* 0x0003840001097983 */ /* 0x002ee80000300800 */
[----:B----4-:R-:W3:Y:S04]  /*47e30*/  LDL.LU R10, [R1+0x388] ;  /* 0x00038800010a7983 */ /* 0x010ee80000300800 */
[----:B------:R-:W3:Y:S01]  /*47e40*/  LDL.LU R11, [R1+0x38c] ;  /* 0x00038c00010b7983 */ /* 0x000ee20000300800 */
[----:B--2---:R-:W-:Y:S03]  /*47e50*/  HMMA.16816.F32 R20, R16, R20, R12 ;  /* 0x000000141014723c */ /* 0x004fe6000000180c */
[----:B------:R-:W3:-:S15]  /*47e60*/  LDL.LU.64 R12, [R1+0x39d8] ;  /* 0x0039d800010c7983 */ /* 0x000ede0000300a00 */
[----:B------:R-:W-:Y:S01]  /*47e70*/  NOP ;  /* 0x0000000000007918 */ /* 0x000fe20000000000 */
[----:B------:R0:W-:Y:S04]  /*47e80*/  STL.64 [R1+0x270], R20 ;  /* 0x0002701401007387 */ /* 0x0001e80000100a00 */
[----:B------:R-:W-:Y:S04]  /*47e90*/  STL.64 [R1+0x278], R22 ;  /* 0x0002781601007387 */ /* 0x000fe80000100a00 */
[----:B0-----:R-:W2:Y:S01]  /*47ea0*/  LDL.LU.64 R20, [R1+0x20] ;  /* 0x0000200001147983 */ /* 0x001ea20000300a00 */
[----:B---3--:R-:W-:-:S15]  /*47eb0*/  HMMA.16816.F32 R8, R16, R12, R8 ;  /* 0x0000000c1008723c */ /* 0x008fde0000001808 */
[----:B------:R-:W-:-:S04]  /*47ec0*/  NOP ;  /* 0x0000000000007918 */ /* 0x000fc80000000000 */
[----:B------:R-:W-:Y:S04]  /*47ed0*/  STL.64 [R1+0x260], R8 ;  /* 0x0002600801007387 */ /* 0x000fe80000100a00 */
[----:B------:R0:W-:Y:S02]  /*47ee0*/  STL.64 [R1+0x268], R10 ;  /* 0x0002680a01007387 */ /* 0x0001e40000100a00 */
[----:B0-----:R-:W-:Y:S01]  /*47ef0*/  MOV R11, R13 ;  /* 0x0000000d000b7202 */ /* 0x001fe20000000f00 */
[----:B------:R-:W-:Y:S02]  /*47f00*/  IMAD.MOV.U32 R10, RZ, RZ, R12 ;  /* 0x000000ffff0a7224 */ /* 0x000fe400078e000c */
[----:B------:R-:W3:Y:S04]  /*47f10*/  LDL.LU.64 R12, [R1+0x39d0] ;  /* 0x0039d000010c7983 */ /* 0x000ee80000300a00 */
[----:B------:R-:W-:Y:S04]  /*47f20*/  STL [R1+0x392c], R11 ;  /* 0x00392c0b01007387 */ /* 0x000fe80000100800 */
[----:B------:R0:W-:Y:S04]  /*47f30*/  STL [R1+0x3928], R10 ;  /* 0x0039280a01007387 */ /* 0x0001e80000100800 */
[----:B------:R-:W3:Y:S04]  /*47f40*/  LDL.LU R8, [R1+0x370] ;  /* 0x0003700001087983 */ /* 0x000ee80000300800 */
[----:B------:R-:W3:Y:S04]  /*47f50*/  LDL.LU R9, [R1+0x374] ;  /* 0x0003740001097983 */ /* 0x000ee80000300800 */
[----:B0-----:R-:W3:Y:S04]  /*47f60*/  LDL.LU R10, [R1+0x378] ;  /* 0x00037800010a7983 */ /* 0x001ee80000300800 */
[----:B------:R-:W3:Y:S02]  /*47f70*/  LDL.LU R11, [R1+0x37c] ;  /* 0x00037c00010b7983 */ /* 0x000ee40000300800 */
[----:B---3--:R-:W-:-:S15]  /*47f80*/  HMMA.16816.F32 R8, R16, R12, R8 ;  /* 0x0000000c1008723c */ /* 0x008fde0000001808 */
[----:B------:R-:W-:-:S04]  /*47f90*/  NOP ;  /* 0x0000000000007918 */ /* 0x000fc80000000000 */
[----:B------:R0:W-:Y:S04]  /*47fa0*/  STL.64 [R1+0x250], R8 ;  /* 0x0002500801007387 */ /* 0x0001e80000100a00 */
[----:B------:R-:W-:Y:S01]  /*47fb0*/  STL.64 [R1+0x258], R10 ;  /* 0x0002580a01007387 */ /* 0x000fe20000100a00 */
[----:B0-----:R-:W-:Y:S02]  /*47fc0*/  MOV R9, R13 ;  /* 0x0000000d00097202 */ /* 0x001fe40000000f00 */
[----:B------:R-:W-:Y:S02]  /*47fd0*/  MOV R8, R12 ;  /* 0x0000000c00087202 */ /* 0x000fe40000000f00 */
[----:B------:R-:W3:Y:S04]  /*47fe0*/  LDL.LU.64 R12, [R1+0x39c8] ;  /* 0x0039c800010c7983 */ /* 0x000ee80000300a00 */
[----:B------:R-:W-:Y:S04]  /*47ff0*/  STL [R1+0x3934], R9 ;  /* 0x0039340901007387 */ /* 0x000fe80000100800 */
[----:B------:R0:W-:Y:S04]  /*48000*/  STL [R1+0x3930], R8 ;  /* 0x0039300801007387 */ /* 0x0001e80000100800 */
[----:B0-----:R-:W3:Y:S04]  /*48010*/  LDL.LU R8, [R1+0x360] ;  /* 0x0003600001087983 */ /* 0x001ee80000300800 */
[----:B------:R-:W3:Y:S04]  /*48020*/  LDL.LU R9, [R1+0x364] ;  /* 0x0003640001097983 */ /* 0x000ee80000300800 */
[----:B------:R-:W3:Y:S04]  /*48030*/  LDL.LU R10, [R1+0x368] ;  /* 0x00036800010a7983 */ /* 0x000ee80000300800 */
[----:B------:R-:W3:Y:S02]  /*48040*/  LDL.LU R11, [R1+0x36c] ;  /* 0x00036c00010b7983 */ /* 0x000ee40000300800 */
[----:B---3--:R-:W-:-:S15]  /*48050*/  HMMA.16816.F32 R8, R16, R12, R8 ;  /* 0x0000000c1008723c */ /* 0x008fde0000001808 */
[----:B------:R-:W-:-:S04]  /*48060*/  NOP ;  /* 0x0000000000007918 */ /* 0x000fc80000000000 */
[----:B------:R-:W-:Y:S04]  /*48070*/  STL.64 [R1+0x240], R8 ;  /* 0x0002400801007387 */ /* 0x000fe80000100a00 */
[----:B------:R0:W-:Y:S02]  /*48080*/  STL.64 [R1+0x248], R10 ;  /* 0x0002480a01007387 */ /* 0x0001e40000100a00 */
[----:B0-----:R-:W-:Y:S01]  /*48090*/  MOV R11, R12 ;  /* 0x0000000c000b7202 */ /* 0x001fe20000000f00 */
[----:B------:R-:W-:Y:S02]  /*480a0*/  IMAD.MOV.U32 R10, RZ, RZ, R13 ;  /* 0x000000ffff0a7224 */ /* 0x000fe400078e000d */
[----:B------:R-:W-:Y:S03]  /*480b0*/  HMMA.16816.F32 R12, R16, R4, R24 ;  /* 0x00000004100c723c */ /* 0x000fe60000001818 */
[----:B------:R-:W-:Y:S04]  /*480c0*/  STL [R1+0x393c], R10 ;  /* 0x00393c0a01007387 */ /* 0x000fe80000100800 */
[----:B------:R-:W-:-:S12]  /*480d0*/  STL [R1+0x3938], R11 ;  /* 0x0039380b01007387 */ /* 0x000fd80000100800 */
[----:B------:R0:W-:Y:S04]  /*480e0*/  STL.64 [R1+0x230], R12 ;  /* 0x0002300c01007387 */ /* 0x0001e80000100a00 */
[----:B------:R-:W-:Y:S04]  /*480f0*/  STL.64 [R1+0x238], R14 ;  /* 0x0002380e01007387 */ /* 0x000fe80000100a00 */
[----:B0-----:R-:W3:Y:S04]  /*48100*/  LDL.LU.64 R12, [R1+0x10] ;  /* 0x00001000010c7983 */ /* 0x001ee80000300a00 */
[----:B------:R-:W4:Y:S01]  /*48110*/  LDL.LU.64 R24, [R1] ;  /* 0x0000000001187983 */ /* 0x000f220000300a00 */
[----:B------:R-:W-:-:S02]  /*48120*/  MOV R8, R5 ;  /* 0x0000000500087202 */ /* 0x000fc40000000f00 */
[----:B------:R-:W-:Y:S02]  /*48130*/  MOV R9, R4 ;  /* 0x0000000400097202 */ /* 0x000fe40000000f00 */
[----:B------:R-:W-:-:S05]  /*48140*/  LOP3.LUT R0, R0, 0x60, RZ, 0x3c, !PT ;  /* 0x0000006000007812 */ /* 0x000fca00078e3cff */
[----:B------:R-:W0:Y:S04]  /*48150*/  LDSM.16.M88.4 R4, [R0+UR6+0x28000] ;  /* 0x028000060004783b */ /* 0x000e280008000200 */
[----:B----4-:R1:W-:Y:S04]  /*48160*/  STL.64 [R1+0x39b8], R24 ;  /* 0x0039b81801007387 */ /* 0x0103e80000100a00 */
[----:B-1----:R-:W3:Y:S04]  /*48170*/  LDL.LU R24, [R1+0x400] ;  /* 0x0004000001187983 */ /* 0x002ee80000300800 */
[----:B------:R-:W3:Y:S04]  /*48180*/  LDL.LU R25, [R1+0x404] ;  /* 0x0004040001197983 */ /* 0x000ee80000300800 */
[----:B------:R-:W3:Y:S04]  /*48190*/  LDL.LU R26, [R1+0x408] ;  /* 0x00040800011a7983 */ /* 0x000ee80000300800 */
[----:B------:R-:W3:Y:S04]  /*481a0*/  LDL.LU R27, [R1+0x40c] ;  /* 0x00040c00011b7983 */ /* 0x000ee80000300800 */
[----:B------:R1:W-:Y:S04]  /*481b0*/  STL [R1+0x3944], R8 ;  /* 0x0039440801007387 */ /* 0x0003e80000100800 */
[----:B------:R4:W-:Y:S04]  /*481c0*/  STL [R1+0x3940], R9 ;  /* 0x0039400901007387 */ /* 0x0009e80000100800 */
[----:B-1----:R-:W3:Y:S04]  /*481d0*/  LDL.LU R8, [R1+0x410] ;  /* 0x0004100001087983 */ /* 0x002ee80000300800 */
[----:B----4-:R-:W3:Y:S04]  /*481e0*/  LDL.LU R9, [R1+0x414] ;  /* 0x0004140001097983 */ /* 0x010ee80000300800 */
[----:B------:R-:W3:Y:S04]  /*481f0*/  LDL.LU R10, [R1+0x418] ;  /* 0x00041800010a7983 */ /* 0x000ee80000300800 */
[----:B------:R-:W3:Y:S04]  /*48200*/  LDL.LU R11, [R1+0x41c] ;  /* 0x00041c00010b7983 */ /* 0x000ee80000300800 */
[----:B0-----:R-:W-:Y:S04]  /*48210*/  STL.64 [R1+0x37d0], R6 ;  /* 0x0037d00601007387 */ /* 0x001fe80000100a00 */
[----:B------:R2:W-:Y:S02]  /*48220*/  STL.64 [R1+0x37c8], R4 ;  /* 0x0037c80401007387 */ /* 0x0005e40000100a00 */
[----:B--2---:R-:W-:-:S02]  /*48230*/  MOV R5, R20 ;  /* 0x0000001400057202 */ /* 0x004fc40000000f00 */
[----:B------:R-:W-:Y:S01]  /*48240*/  MOV R4, R21 ;  /* 0x0000001500047202 */ /* 0x000fe20000000f00 */
[----:B---3--:R-:W-:-:S15]  /*48250*/  HMMA.16816.F32 R8, R16, R20, R8 ;  /* 0x000000141008723c */ /* 0x008fde0000001808 */
[----:B------:R-:W-:-:S04]  /*48260*/  NOP ;  /* 0x0000000000007918 */ /* 0x000fc80000000000 */
[----:B------:R-:W-:Y:S04]  /*48270*/  STL.64 [R1+0x220], R8 ;  /* 0x0002200801007387 */ /* 0x000fe80000100a00 */
[----:B------:R-:W-:Y:S04]  /*48280*/  STL.64 [R1+0x228], R10 ;  /* 0x0002280a01007387 */ /* 0x000fe80000100a00 */
[----:B------:R-:W2:Y:S04]  /*48290*/  LDL.LU R20, [R1+0x3e0] ;  /* 0x0003e00001147983 */ /* 0x000ea80000300800 */
[----:B------:R-:W2:Y:S04]  /*482a0*/  LDL.LU R21, [R1+0x3e4] ;  /* 0x0003e40001157983 */ /* 0x000ea80000300800 */
[----:B------:R-:W3:Y:S04]  /*482b0*/  LDL.LU R22, [R1+0x3e8] ;  /* 0x0003e80001167983 */ /* 0x000ee80000300800 */
[----:B------:R-:W3:Y:S04]  /*482c0*/  LDL.LU R23, [R1+0x3ec] ;  /* 0x0003ec0001177983 */ /* 0x000ee80000300800 */
[----:B---3--:R-:W-:Y:S04]  /*482d0*/  STL.64 [R1+0x39b0], R22 ;  /* 0x0039b01601007387 */ /* 0x008fe80000100a00 */
[----:B--2---:R0:W-:Y:S04]  /*482e0*/  STL.64 [R1+0x39a8], R20 ;  /* 0x0039a81401007387 */ /* 0x0041e80000100a00 */
[----:B0-----:R-:W2:Y:S04]  /*482f0*/  LDL.LU R20, [R1+0x3f0] ;  /* 0x0003f00001147983 */ /* 0x001ea80000300800 */
[----:B------:R-:W2:Y:S04]  /*48300*/  LDL.LU R21, [R1+0x3f4] ;  /* 0x0003f40001157983 */ /* 0x000ea80000300800 */
[----:B------:R-:W2:Y:S04]  /*48310*/  LDL.LU R22, [R1+0x3f8] ;  /* 0x0003f80001167983 */ /* 0x000ea80000300800 */
[----:B------:R-:W2:Y:S04]  /*48320*/  LDL.LU R23, [R1+0x3fc] ;  /* 0x0003fc0001177983 */ /* 0x000ea80000300800 */
[----:B------:R0:W-:Y:S04]  /*48330*/  STL.64 [R1+0x3948], R4 ;  /* 0x0039480401007387 */ /* 0x0001e80000100a00 */
[----:B0-----:R-:W3:Y:S04]  /*48340*/  LDL.LU R4, [R1+0x3a0] ;  /* 0x0003a00001047983 */ /* 0x001ee80000300800 */
[----:B------:R-:W3:Y:S04]  /*48350*/  LDL.LU R5, [R1+0x3a4] ;  /* 0x0003a40001057983 */ /* 0x000ee80000300800 */
[----:B------:R-:W4:Y:S04]  /*48360*/  LDL.LU R6, [R1+0x3a8] ;  /* 0x0003a80001067983 */ /* 0x000f280000300800 */
[----:B------:R-:W4:Y:S04]  /*48370*/  LDL.LU R7, [R1+0x3ac] ;  /* 0x0003ac0001077983 */ /* 0x000f280000300800 */
[----:B----4-:R-:W-:Y:S04]  /*48380*/  STL.64 [R1+0x3958], R6 ;  /* 0x0039580601007387 */ /* 0x010fe80000100a00 */
[----:B---3--:R0:W-:Y:S04]  /*48390*/  STL.64 [R1+0x3950], R4 ;  /* 0x0039500401007387 */ /* 0x0081e80000100a00 */
[----:B0-----:R-:W3:Y:S01]  /*483a0*/  LDL.LU.64 R4, [R1+0xa0] ;  /* 0x0000a00001047983 */ /* 0x001ee20000300a00 */
[----:B------:R-:W-:Y:S03]  /*483b0*/  HMMA.16816.F32 R24, R16, R12, R24 ;  /* 0x0000000c1018723c */ /* 0x000fe60000001818 */
[----:B---3--:R0:W-:Y:S04]  /*483c0*/  STL.64 [R1+0x3970], R4 ;  /* 0x0039700401007387 */ /* 0x0081e80000100a00 */
[----:B0-----:R-:W3:Y:S04]  /*483d0*/  LDL.LU R4, [R1+0x3c0] ;  /* 0x0003c00001047983 */ /* 0x001ee80000300800 */
[----:B------:R-:W3:Y:S04]  /*483e0*/  LDL.LU R5, [R1+0x3c4] ;  /* 0x0003c40001057983 */ /* 0x000ee80000300800 */
[----:B------:R-:W4:Y:S04]  /*483f0*/  LDL.LU R6, [R1+0x3c8] ;  /* 0x0003c80001067983 */ /* 0x000f280000300800 */
[----:B------:R-:W4:Y:S01]  /*48400*/  LDL.LU R7, [R1+0x3cc] ;  /* 0x0003cc0001077983 */ /* 0x000f220000300800 */
[----:B------:R-:W-:Y:S01]  /*48410*/  IMAD.MOV.U32 R10, RZ, RZ, R12 ;  /* 0x000000ffff0a7224 */ /* 0x000fe200078e000c */
[----:B------:R-:W-:-:S02]  /*48420*/  MOV R11, R13 ;  /* 0x0000000d000b7202 */ /* 0x000fc40000000f00 */
[----:B----4-:R-:W-:Y:S04]  /*48430*/  STL.64 [R1+0x3980], R6 ;  /* 0x0039800601007387 */ /* 0x010fe80000100a00 */
[----:B---3--:R0:W-:Y:S04]  /*48440*/  STL.64 [R1+0x3978], R4 ;  /* 0x0039780401007387 */ /* 0x0081e80000100a00 */
[----:B0-----:R-:W3:Y:S04]  /*48450*/  LDL.LU R4, [R1+0x3d0] ;  /* 0x0003d00001047983 */ /* 0x001ee80000300800 */
[----:B------:R-:W3:Y:S04]  /*48460*/  LDL.LU R5, [R1+0x3d4] ;  /* 0x0003d40001057983 */ /* 0x000ee80000300800 */
[----:B------:R-:W3:Y:S04]  /*48470*/  LDL.LU R6, [R1+0x3d8] ;  /* 0x0003d80001067983 */ /* 0x000ee80000300800 */
[----:B------:R-:W3:Y:S04]  /*48480*/  LDL.LU R7, [R1+0x3dc] ;  /* 0x0003dc0001077983 */ /* 0x000ee80000300800 */
[----:B------:R-:W4:Y:S04]  /*48490*/  LDL.LU.64 R12, [R1+0x39c0] ;  /* 0x0039c000010c7983 */ /* 0x000f280000300a00 */
[----:B------:R0:W-:Y:S04]  /*484a0*/  STL.64 [R1+0x210], R24 ;  /* 0x0002101801007387 */ /* 0x0001e80000100a00 */
[----:B0-----:R-:W2:Y:S01]  /*484b0*/  LDL.LU.64 R24, [R1+0x39b8] ;  /* 0x0039b80001187983 */ /* 0x001ea20000300a00 */
[----:B------:R-:W-:-:S05]  /*484c0*/  MOV R14, R26 ;  /* 0x0000001a000e7202 */ /* 0x000fca0000000f00 */
[----:B------:R-:W-:Y:S01]  /*484d0*/  STL [R1+0x37b8], R14 ;  /* 0x0037b80e01007387 */ /* 0x000fe20000100800 */
[----:B------:R-:W-:Y:S01]  /*484e0*/  MOV R15, R27 ;  /* 0x0000001b000f7202 */ /* 0x000fe20000000f00 */
[----:B--2---:R-:W-:Y:S01]  /*484f0*/  HMMA.16816.F32 R20, R16, R24, R20 ;  /* 0x000000181014723c */ /* 0x004fe20000001814 */
[----:B------:R-:W-:Y:S01]  /*48500*/  MOV R8, R24 ;  /* 0x0000001800087202 */ /* 0x000fe20000000f00 */
[----:B------:R-:W-:-:S15]  /*48510*/  IMAD.MOV.U32 R9, RZ, RZ, R25 ;  /* 0x000000ffff097224 */ /* 0x000fde00078e0019 */
[----:B------:R-:W-:Y:S02]  /*48520*/  NOP ;  /* 0x0000000000007918 */ /* 0x000fe40000000000 */
[----:B------:R-:W-:Y:S04]  /*48530*/  STL.64 [R1+0x200], R20 ;  /* 0x0002001401007387 */ /* 0x000fe80000100a00 */
[----:B------:R0:W-:Y:S04]  /*48540*/  STL.64 [R1+0x208], R22 ;  /* 0x0002081601007387 */ /* 0x0001e80000100a00 */
[----:B0-----:R-:W2:Y:S04]  /*48550*/  LDL.LU.64 R22, [R1+0x39b0] ;  /* 0x0039b00001167983 */ /* 0x001ea80000300a00 */
[----:B------:R-:W2:Y:S04]  /*48560*/  LDL.LU.64 R20, [R1+0x39a8] ;  /* 0x0039a80001147983 */ /* 0x000ea80000300a00 */
[----:B------:R-:W2:Y:S04]  /*48570*/  LDL.LU.64 R26, [R1+0x39a0] ;  /* 0x0039a000011a7983 */ /* 0x000ea80000300a00 */
[----:B------:R-:W2:Y:S04]  /*48580*/  LDL.LU.64 R24, [R1+0x3998] ;  /* 0x0039980001187983 */ /* 0x000ea80000300a00 */
[----:B------:R-:W-:Y:S04]  /*48590*/  STL.64 [R1+0x3968], R10 ;  /* 0x0039680a01007387 */ /* 0x000fe80000100a00 */
[----:B------:R0:W-:Y:S04]  /*485a0*/  STL.64 [R1+0x3960], R8 ;  /* 0x0039600801007387 */ /* 0x0001e80000100a00 */
[----:B0-----:R-:W3:Y:S04]  /*485b0*/  LDL.LU R8, [R1+0x3b0] ;  /* 0x0003b00001087983 */ /* 0x001ee80000300800 */
[----:B------:R-:W3:Y:S04]  /*485c0*/  LDL.LU R9, [R1+0x3b4] ;  /* 0x0003b40001097983 */ /* 0x000ee80000300800 */
[----:B------:R-:W3:Y:S04]  /*485d0*/  LDL.LU R10, [R1+0x3b8] ;  /* 0x0003b800010a7983 */ /* 0x000ee80000300800 */
[----:B------:R-:W3:Y:S01]  /*485e0*/  LDL.LU R11, [R1+0x3bc] ;  /* 0x0003bc00010b7983 */ /* 0x000ee20000300800 */
[----:B--2---:R-:W-:-:S15]  /*485f0*/  HMMA.16816.F32 R20, R16, R24, R20 ;  /* 0x000000181014723c */ /* 0x004fde0000001814 */
[----:B------:R-:W-:-:S04]  /*48600*/  NOP ;  /* 0x0000000000007918 */ /* 0x000fc80000000000 */
[----:B------:R-:W-:Y:S01]  /*48610*/  STL [R1+0x1f4], R21 ;  /* 0x0001f41501007387 */ /* 0x000fe20000100800 */
[----:B------:R-:W-:-:S03]  /*48620*/  MOV R14, R20 ;  /* 0x00000014000e7202 */ /* 0x000fc60000000f00 */
[----:B------:R0:W-:Y:S04]  /*48630*/  STL.64 [R1+0x1f8], R22 ;  /* 0x0001f81601007387 */ /* 0x0001e80000100a00 */
[----:B0-----:R-:W2:Y:S04]  /*48640*/  LDL.LU.64 R22, [R1+0x3990] ;  /* 0x0039900001167983 */ /* 0x001ea80000300a00 */
[----:B------:R-:W3:Y:S04]  /*48650*/  LDL.LU.64 R20, [R1+0x3988] ;  /* 0x0039880001147983 */ /* 0x000ee80000300a00 */
[----:B------:R-:W-:Y:S04]  /*48660*/  STL.64 [R1+0x3830], R26 ;  /* 0x0038301a01007387 */ /* 0x000fe80000100a00 */
[----:B------:R0:W-:Y:S04]  /*48670*/  STL.64 [R1+0x3828], R24 ;  /* 0x0038281801007387 */ /* 0x0001e80000100a00 */
[----:B0-----:R-:W2:Y:S01]  /*48680*/  LDL.LU.64 R24, [R1+0x170] ;  /* 0x0001700001187983 */ /* 0x001ea20000300a00 */
[----:B---3--:R-:W-:-:S15]  /*48690*/  HMMA.16816.F32 R4, R16, R20, R4 ;  /* 0x000000141004723c */ /* 0x008fde0000001804 */
[----:B------:R-:W-:-:S04]  /*486a0*/  NOP ;  /* 0x0000000000007918 */ /* 0x000fc80000000000 */
[----:B------:R-:W-:Y:S04]  /*486b0*/  STL.64 [R1+0x1e0], R4 ;  /* 0x0001e00401007387 */ /* 0x000fe80000100a00 */
[----:B------:R0:W-:Y:S04]  /*486c0*/  STL.64 [R1+0x1e8], R6 ;  /* 0x0001e80601007387 */ /* 0x0001e80000100a00 */
[----:B0-----:R-:W4:Y:S04]  /*486d0*/  LDL.LU.64 R6, [R1+0x3980] ;  /* 0x0039800001067983 */ /* 0x001f280000300a00 */
[----:B------:R-:W4:Y:S04]  /*486e0*/  LDL.LU.64 R4, [R1+0x3978] ;  /* 0x0039780001047983 */ /* 0x000f280000300a00 */
[----:B--2---:R-:W-:Y:S04]  /*486f0*/  STL.64 [R1+0x3820], R22 ;  /* 0x0038201601007387 */ /* 0x004fe80000100a00 */
[----:B------:R0:W-:Y:S04]  /*48700*/  STL.64 [R1+0x3818], R20 ;  /* 0x0038181401007387 */ /* 0x0001e80000100a00 */
[----:B0-----:R-:W2:Y:S04]  /*48710*/  LDL.LU R20, [R1+0x340] ;  /* 0x0003400001147983 */ /* 0x001ea80000300800 */
[----:B------:R-:W2:Y:S04]  /*48720*/  LDL.LU R21, [R1+0x344] ;  /* 0x0003440001157983 */ /* 0x000ea80000300800 */
[----:B------:R-:W2:Y:S04]  /*48730*/  LDL.LU R22, [R1+0x348] ;  /* 0x0003480001167983 */ /* 0x000ea80000300800 */
[----:B------:R-:W2:Y:S01]  /*48740*/  LDL.LU R23, [R1+0x34c] ;  /* 0x00034c0001177983 */ /* 0x000ea20000300800 */
[----:B----4-:R-:W-:-:S15]  /*48750*/  HMMA.16816.F32 R4, R16, R12, R4 ;  /* 0x0000000c1004723c */ /* 0x010fde0000001804 */
[----:B------:R-:W-:-:S04]  /*48760*/  NOP ;  /* 0x0000000000007918 */ /* 0x000fc80000000000 */
[----:B------:R0:W-:Y:S04]  /*48770*/  STL.64 [R1+0x1d0], R4 ;  /* 0x0001d00401007387 */ /* 0x0001e80000100a00 */
[----:B------:R-:W-:Y:S04]  /*48780*/  STL.64 [R1+0x1d8], R6 ;  /* 0x0001d80601007387 */ /* 0x000fe80000100a00 */
[----:B0-----:R-:W3:Y:S04]  /*48790*/  LDL.LU.64 R4, [R1+0x3970] ;  /* 0x0039700001047983 */ /* 0x001ee80000300a00 */
[----:B------:R-:W-:Y:S04]  /*487a0*/  STL.64 [R1+0x3840], R14 ;  /* 0x0038400e01007387 */ /* 0x000fe80000100a00 */
[----:B------:R0:W-:Y:S04]  /*487b0*/  STL.64 [R1+0x3838], R12 ;  /* 0x0038380c01007387 */ /* 0x0001e80000100a00 */
[----:B0-----:R-:W4:Y:S01]  /*487c0*/  LDL.LU.64 R12, [R1+0x160] ;  /* 0x00016000010c7983 */ /* 0x001f220000300a00 */
[----:B---3--:R-:W-:Y:S01]  /*487d0*/  HMMA.16816.F32 R8, R16, R4, R8 ;  /* 0x000000041008723c */ /* 0x008fe20000001808 */
[----:B------:R-:W-:-:S02]  /*487e0*/  MOV R29, R4 ;  /* 0x00000004001d7202 */ /* 0x000fc40000000f00 */
[----:B------:R-:W-:-:S15]  /*487f0*/  MOV R3, R5 ;  /* 0x0000000500037202 */ /* 0x000fde0000000f00 */
[----:B------:R-:W-:Y:S01]  /*48800*/  NOP ;  /* 0x0000000000007918 */ /* 0x000fe20000000000 */
[----:B------:R-:W-:Y:S04]  /*48810*/  STL.64 [R1+0x1c0], R8 ;  /* 0x0001c00801007387 */ /* 0x000fe80000100a00 */
[----:B------:R0:W-:Y:S04]  /*48820*/  STL.64 [R1+0x1c8], R10 ;  /* 0x0001c80a01007387 */ /* 0x0001e80000100a00 */
[----:B0-----:R-:W3:Y:S04]  /*48830*/  LDL.LU.64 R10, [R1+0x3968] ;  /* 0x00396800010a7983 */ /* 0x001ee80000300a00 */
[----:B------:R-:W2:Y:S04]  /*48840*/  LDL.LU.64 R8, [R1+0x3960] ;  /* 0x0039600001087983 */ /* 0x000ea80000300a00 */
[----:B------:R-:W2:Y:S04]  /*48850*/  LDL.LU.64 R6, [R1+0x3958] ;  /* 0x0039580001067983 */ /* 0x000ea80000300a00 */
[----:B------:R-:W2:Y:S01]  /*48860*/  LDL.LU.64 R4, [R1+0x3950] ;  /* 0x0039500001047983 */ /* 0x000ea20000300a00 */
[----:B----4-:R-:W-:Y:S01]  /*48870*/  MOV R2, R12 ;  /* 0x0000000c00027202 */ /* 0x010fe20000000f00 */
[----:B------:R-:W-:Y:S01]  /*48880*/  IMAD.MOV.U32 R28, RZ, RZ, R13 ;  /* 0x000000ffff1c7224 */ /* 0x000fe200078e000d */
[C---:B--2---:R-:W-:Y:S08]  /*48890*/  HMMA.16816.F32 R4, R16.reuse, R12, R4 ;  /* 0x0000000c1004723c */ /* 0x044ff00000001804 */
[----:B------:R-:W-:Y:S01]  /*488a0*/  HMMA.16816.F32 R12, R16, R24, R20 ;  /* 0x00000018100c723c */ /* 0x000fe20000001814 */
[----:B------:R-:W0:Y:S10]  /*488b0*/  LDSM.16.M88.4 R16, [R0+UR6+0x29000] ;  /* 0x029000060010783b */ /* 0x000e340008000200 */
[----:B------:R1:W-:Y:S04]  /*488c0*/  STL.64 [R1+0x1b0], R4 ;  /* 0x0001b00401007387 */ /* 0x0003e80000100a00 */
[----:B------:R2:W-:Y:S04]  /*488d0*/  STL.64 [R1+0x1b8], R6 ;  /* 0x0001b80601007387 */ /* 0x0005e80000100a00 */
[----:B-1----:R-:W4:Y:S04]  /*488e0*/  LDL.LU.64 R4, [R1+0x3948] ;  /* 0x0039480001047983 */ /* 0x002f280000300a00 */
[----:B------:R1:W-:Y:S04]  /*488f0*/  STL.64 [R1+0x1a0], R12 ;  /* 0x0001a00c01007387 */ /* 0x0003e80000100a00 */
[----:B------:R0:W-:Y:S04]  /*48900*/  STL.64 [R1+0x1a8], R14 ;  /* 0x0001a80e01007387 */ /* 0x0001e80000100a00 */
[----:B------:R-:W3:Y:S04]  /*48910*/  LDL.LU R20, [R1+0xd0] ;  /* 0x0000d00001147983 */ /* 0x000ee80000300800 */
[----:B------:R-:W3:Y:S04]  /*48920*/  LDL.LU R21, [R1+0xd4] ;  /* 0x0000d40001157983 */ /* 0x000ee80000300800 */
[----:B------:R-:W3:Y:S04]  /*48930*/  LDL.LU R22, [R1+0xd8] ;  /* 0x0000d80001167983 */ /* 0x000ee80000300800 */
[----:B------:R-:W3:Y:S01]  /*48940*/  LDL.LU R23, [R1+0xdc] ;  /* 0x0000dc0001177983 */ /* 0x000ee20000300800 */
[----:B--2---:R-:W-:-:S02]  /*48950*/  MOV R7, R24 ;  /* 0x0000001800077202 */ /* 0x004fc40000000f00 */
[----:B------:R-:W-:Y:S02]  /*48960*/  MOV R6, R25 ;  /* 0x0000001900067202 */ /* 0x000fe40000000f00 */
[----:B------:R-:W-:Y:S02]  /*48970*/  MOV R24, R8 ;  /* 0x0000000800187202 */ /* 0x000fe40000000f00 */
[----:B------:R-:W-:Y:S01]  /*48980*/  MOV R25, R9 ;  /* 0x0000000900197202 */ /* 0x000fe20000000f00 */
[----:B---3--:R-:W-:Y:S04]  /*48990*/  STL.64 [R1+0x3850], R22 ;  /* 0x0038501601007387 */ /* 0x008fe80000100a00 */
[----:B------:R2:W-:Y:S04]  /*489a0*/  STL.64 [R1+0x3848], R20 ;  /* 0x0038481401007387 */ /* 0x0005e80000100a00 */
[----:B------:R-:W3:Y:S04]  /*489b0*/  LDL.LU R8, [R1+0x3944] ;  /* 0x0039440001087983 */ /* 0x000ee80000300800 */
[----:B------:R-:W3:Y:S04]  /*489c0*/  LDL.LU R9, [R1+0x3940] ;  /* 0x0039400001097983 */ /* 0x000ee80000300800 */
[----:B------:R0:W-:Y:S04]  /*489d0*/  STL.64 [R1+0x3858], R24 ;  /* 0x0038581801007387 */ /* 0x0001e80000100a00 */
[----:B-1----:R-:W3:Y:S04]  /*489e0*/  LDL.LU R12, [R1+0x2e0] ;  /* 0x0002e000010c7983 */ /* 0x002ee80000300800 */
[----:B------:R-:W3:Y:S04]  /*489f0*/  LDL.LU R13, [R1+0x2e4] ;  /* 0x0002e400010d7983 */ /* 0x000ee80000300800 */
[----:B0-----:R-:W3:Y:S04]  /*48a00*/  LDL.LU R14, [R1+0x2e8] ;  /* 0x0002e800010e7983 */ /* 0x001ee80000300800 */
[----:B------:R-:W3:Y:S01]  /*48a10*/  LDL.LU R15, [R1+0x2ec] ;  /* 0x0002ec00010f7983 */ /* 0x000ee20000300800 */
[----:B--2---:R-:W-:Y:S01]  /*48a20*/  IMAD.MOV.U32 R20, RZ, RZ, R10 ;  /* 0x000000ffff147224 */ /* 0x004fe200078e000a */
[----:B------:R-:W-:-:S02]  /*48a30*/  MOV R21, R11 ;  /* 0x0000000b00157202 */ /* 0x000fc40000000f00 */
[----:B---3--:R-:W-:Y:S04]  /*48a40*/  STL.64 [R1+0x3868], R14 ;  /* 0x0038680e01007387 */ /* 0x008fe80000100a00 */
[----:B------:R4:W-:Y:S04]  /*48a50*/  STL.64 [R1+0x3860], R12 ;  /* 0x0038600c01007387 */ /* 0x0009e80000100a00 */
[----:B------:R-:W2:Y:S04]  /*48a60*/  LDL.LU R10, [R1+0x393c] ;  /* 0x00393c00010a7983 */ /* 0x000ea80000300800 */
[----:B------:R-:W3:Y:S04]  /*48a70*/  LDL.LU R11, [R1+0x3938] ;  /* 0x00393800010b7983 */ /* 0x000ee80000300800 */
[----:B------:R0:W-:Y:S04]  /*48a80*/  STL.64 [R1+0x3870], R20 ;  /* 0x0038701401007387 */ /* 0x0001e80000100a00 */
[----:B------:R-:W2:Y:S04]  /*48a90*/  LDL.LU R24, [R1+0x2f0] ;  /* 0x0002f00001187983 */ /* 0x000ea80000300800 */
[----:B------:R-:W2:Y:S04]  /*48aa0*/  LDL.LU R25, [R1+0x2f4] ;  /* 0x0002f40001197983 */ /* 0x000ea80000300800 */
[----:B------:R-:W2:Y:S04]  /*48ab0*/  LDL.LU R26, [R1+0x2f8] ;  /* 0x0002f800011a7983 */ /* 0x000ea80000300800 */
[----:B------:R-:W2:Y:S01]  /*48ac0*/  LDL.LU R27, [R1+0x2fc] ;  /* 0x0002fc00011b7983 */ /* 0x000ea20000300800 */
[----:B----4-:R-:W-:-:S02]  /*48ad0*/  MOV R12, R5 ;  /* 0x00000005000c7202 */ /* 0x010fc40000000f00 */
[----:B------:R-:W-:Y:S01]  /*48ae0*/  MOV R13, R4 ;  /* 0x00000004000d7202 */ /* 0x000fe20000000f00 */
[----:B--2---:R-:W-:Y:S04]  /*48af0*/  STL.64 [R1+0x3880], R26 ;  /* 0x0038801a01007387 */ /* 0x004fe80000100a00 */
[----:B------:R1:W-:Y:S04]  /*48b00*/  STL.64 [R1+0x3878], R24 ;  /* 0x0038781801007387 */ /* 0x0003e80000100a00 */
[----:B------:R-:W-:Y:S04]  /*48b10*/  STL.64 [R1+0x3888], R12 ;  /* 0x0038880c01007387 */ /* 0x000fe80000100a00 */
[----:B0-----:R-:W2:Y:S04]  /*48b20*/  LDL.LU R20, [R1+0x100] ;  /* 0x0001000001147983 */ /* 0x001ea80000300800 */
[----:B------:R-:W2:Y:S04]  /*48b30*/  LDL.LU R21, [R1+0x104] ;  /* 0x0001040001157983 */ /* 0x000ea80000300800 */
[----:B------:R-:W4:Y:S04]  /*48b40*/  LDL.LU R22, [R1+0x108] ;  /* 0x0001080001167983 */ /* 0x000f280000300800 */
[----:B------:R-:W4:Y:S01]  /*48b50*/  LDL.LU R23, [R1+0x10c] ;  /* 0x00010c0001177983 */ /* 0x000f220000300800 */
[----:B-1----:R-:W-:Y:S01]  /*48b60*/  MOV R24, R9 ;  /* 0x0000000900187202 */ /* 0x002fe20000000f00 */
[----:B------:R-:W-:-:S02]  /*48b70*/  IMAD.MOV.U32 R25, RZ, RZ, R8 ;  /* 0x000000ffff197224 */ /* 0x000fc400078e0008 */
[----:B----4-:R-:W-:Y:S04]  /*48b80*/  STL.64 [R1+0x3898], R22 ;  /* 0x0038981601007387 */ /* 0x010fe80000100a00 */
[----:B--2---:R3:W-:Y:S04]  /*48b90*/  STL.64 [R1+0x3890], R20 ;  /* 0x0038901401007387 */ /* 0x0047e80000100a00 */
[----:B------:R-:W2:Y:S04]  /*48ba0*/  LDL.LU R9, [R1+0x3934] ;  /* 0x0039340001097983 */ /* 0x000ea80000300800 */
[----:B------:R-:W4:Y:S01]  /*48bb0*/  LDL.LU R8, [R1+0x3930] ;  /* 0x0039300001087983 */ /* 0x000f220000300800 */
[----:B---3--:R-:W-:-:S02]  /*48bc0*/  MOV R20, R11 ;  /* 0x0000000b00147202 */ /* 0x008fc40000000f00 */
[----:B------:R-:W-:Y:S01]  /*48bd0*/  MOV R21, R10 ;  /* 0x0000000a00157202 */ /* 0x000fe20000000f00 */
[----:B------:R0:W-:Y:S04]  /*48be0*/  STL.64 [R1+0x38a0], R24 ;  /* 0x0038a01801007387 */ /* 0x0001e80000100a00 */
[----:B------:R-:W3:Y:S04]  /*48bf0*/  LDL.LU R11, [R1+0x392c] ;  /* 0x00392c00010b7983 */ /* 0x000ee80000300800 */
[----:B------:R-:W3:Y:S04]  /*48c00*/  LDL.LU R10, [R1+0x3928] ;  /* 0x00392800010a7983 */ /* 0x000ee80000300800 */
[----:B------:R2:W-:Y:S04]  /*48c10*/  STL.64 [R1+0x38a8], R20 ;  /* 0x0038a81401007387 */ /* 0x0005e80000100a00 */
[----:B0-----:R-:W3:Y:S04]  /*48c20*/  LDL.LU R24, [R1+0x120] ;  /* 0x0001200001187983 */ /* 0x001ee80000300800 */
[----:B------:R-:W3:Y:S04]  /*48c30*/  LDL.LU R25, [R1+0x124] ;  /* 0x0001240001197983 */ /* 0x000ee80000300800 */
[----:B------:R-:W3:Y:S04]  /*48c40*/  LDL.LU R26, [R1+0x128] ;  /* 0x00012800011a7983 */ /* 0x000ee80000300800 */
[----:B------:R-:W3:Y:S01]  /*48c50*/  LDL.LU R27, [R1+0x12c] ;  /* 0x00012c00011b7983 */ /* 0x000ee20000300800 */
[----:B--2---:R-:W-:-:S02]  /*48c60*/  MOV R21, R9 ;  /* 0x0000000900157202 */ /* 0x004fc40000000f00 */
[----:B----4-:R-:W-:Y:S01]  /*48c70*/  MOV R20, R8 ;  /* 0x0000000800147202 */ /* 0x010fe20000000f00 */
[----:B---3--:R-:W-:Y:S04]  /*48c80*/  STL.64 [R1+0x38b8], R26 ;  /* 0x0038b81a01007387 */ /* 0x008fe80000100a00 */
[----:B------:R0:W-:Y:S04]  /*48c90*/  STL.64 [R1+0x38b0], R24 ;  /* 0x0038b01801007387 */ /* 0x0001e80000100a00 */
[----:B------:R-:W2:Y:S04]  /*48ca0*/  LDL.LU R8, [R1+0x3924] ;  /* 0x0039240001087983 */ /* 0x000ea80000300800 */
[----:B------:R-:W2:Y:S04]  /*48cb0*/  LDL.LU R9, [R1+0x3920] ;  /* 0x0039200001097983 */ /* 0x000ea80000300800 */
[----:B------:R1:W-:Y:S04]  /*48cc0*/  STL.64 [R1+0x38c0], R20 ;  /* 0x0038c01401007387 */ /* 0x0003e80000100a00 */
[----:B0-----:R-:W3:Y:S04]  /*48cd0*/  LDL.LU R24, [R1+0x130] ;  /* 0x0001300001187983 */ /* 0x001ee80000300800 */
[----:B------:R-:W3:Y:S04]  /*48ce0*/  LDL.LU R25, [R1+0x134] ;  /* 0x0001340001197983 */ /* 0x000ee80000300800 */
[----:B------:R-:W4:Y:S04]  /*48cf0*/  LDL.LU R26, [R1+0x138] ;  /* 0x00013800011a7983 */ /* 0x000f280000300800 */
[----:B------:R-:W4:Y:S01]  /*48d00*/  LDL.LU R27, [R1+0x13c] ;  /* 0x00013c00011b7983 */ /* 0x000f220000300800 */
[----:B-1----:R-:W-:Y:S01]  /*48d10*/  IMAD.MOV.U32 R20, RZ, RZ, R10 ;  /* 0x000000ffff147224 */ /* 0x002fe200078e000a */
[----:B------:R-:W-:-:S02]  /*48d20*/  MOV R21, R11 ;  /* 0x0000000b00157202 */ /* 0x000fc40000000f00 */
[----:B----4-:R-:W-:Y:S04]  /*48d30*/  STL.64 [R1+0x38d0], R26 ;  /* 0x0038d01a01007387 */ /* 0x010fe80000100a00 */
[----:B---3--:R0:W-:Y:S04]  /*48d40*/  STL.64 [R1+0x38c8], R24 ;  /* 0x0038c81801007387 */ /* 0x0081e80000100a00 */
[----:B------:R-:W2:Y:S04]  /*48d50*/  LDL.LU R10, [R1+0x391c] ;  /* 0x00391c00010a7983 */ /* 0x000ea80000300800 */
[----:B------:R-:W2:Y:S04]  /*48d60*/  LDL.LU R11, [R1+0x3918] ;  /* 0x00391800010b7983 */ /* 0x000ea80000300800 */
[----:B------:R1:W-:Y:S04]  /*48d70*/  STL.64 [R1+0x38d8], R20 ;  /* 0x0038d81401007387 */ /* 0x0003e80000100a00 */
[----:B0-----:R-:W3:Y:S04]  /*48d80*/  LDL.LU R24, [R1+0x140] ;  /* 0x0001400001187983 */ /* 0x001ee80000300800 */
[----:B------:R-:W3:Y:S04]  /*48d90*/  LDL.LU R25, [R1+0x144] ;  /* 0x0001440001197983 */ /* 0x000ee80000300800 */
[----:B------:R-:W4:Y:S04]  /*48da0*/  LDL.LU R26, [R1+0x148] ;  /* 0x00014800011a7983 */ /* 0x000f280000300800 */
[----:B------:R-:W4:Y:S04]  /*48db0*/  LDL.LU R27, [R1+0x14c] ;  /* 0x00014c00011b7983 */ /* 0x000f280000300800 */
[----:B------:R-:W2:Y:S04]  /*48dc0*/  LDL.LU R4, [R1+0x90] ;  /* 0x0000900001047983 */ /* 0x000ea80000300800 */
[----:B------:R-:W2:Y:S04]  /*48dd0*/  LDL.LU R5, [R1+0x94] ;  /* 0x0000940001057983 */ /* 0x000ea80000300800 */
[----:B----4-:R-:W-:Y:S04]  /*48de0*/  STL.64 [R1+0x38e8], R26 ;  /* 0x0038e81a01007387 */ /* 0x010fe80000100a00 */
[----:B---3--:R-:W-:Y:S04]  /*48df0*/  STL.64 [R1+0x38e0], R24 ;  /* 0x0038e01801007387 */ /* 0x008fe80000100a00 */
[----:B-1----:R-:W3:Y:S04]  /*48e00*/  LDL.LU R20, [R1+0x70] ;  /* 0x0000700001147983 */ /* 0x002ee80000300800 */
[----:B------:R-:W3:Y:S04]  /*48e10*/  LDL.LU R21, [R1+0x74] ;  /* 0x0000740001157983 */ /* 0x000ee80000300800 */
[----:B---3--:R0:W-:Y:S04]  /*48e20*/  STL.64 [R1+0x38f0], R20 ;  /* 0x0038f01401007387 */ /* 0x0081e80000100a00 */
[----:B0-----:R-:W2:Y:S04]  /*48e30*/  LDL.LU R20, [R1+0x80] ;  /* 0x0000800001147983 */ /* 0x001ea80000300800 */
[----:B------:R-:W2:Y:S04]  /*48e40*/  LDL.LU R21, [R1+0x84] ;  /* 0x0000840001157983 */ /* 0x000ea80000300800 */
[----:B------:R-:W3:Y:S04]  /*48e50*/  LDL.LU R24, [R1+0x150] ;  /* 0x0001500001187983 */ /* 0x000ee80000300800 */
[----:B------:R-:W3:Y:S04]  /*48e60*/  LDL.LU R25, [R1+0x154] ;  /* 0x0001540001197983 */ /* 0x000ee80000300800 */
[----:B------:R-:W4:Y:S04]  /*48e70*/  LDL.LU R26, [R1+0x158] ;  /* 0x00015800011a7983 */ /* 0x000f280000300800 */
[----:B------:R-:W4:Y:S04]  /*48e80*/  LDL.LU R27, [R1+0x15c] ;  /* 0x00015c00011b7983 */ /* 0x000f280000300800 */
        /* <DEDUP_REMOVED lines=10> */
[----:B------:R0:W-:Y:S04]  /*48f30*/  STL.64 [R1+0x3698], R18 ;  /* 0x0036981201007387 */ /* 0x0001e80000100a00 */
[----:B------:R1:W-:Y:S04]  /*48f40*/  STL.64 [R1+0x3690], R16 ;  /* 0x0036901001007387 */ /* 0x0003e80000100a00 */
[----:B0-----:R-:W4:Y:S04]  /*48f50*/  LDL R18, [R1+0x178] ;  /* 0x0001780001127983 */ /* 0x001f280000100800 */
[----:B------:R-:W4:Y:S01]  /*48f60*/  LDL R19, [R1+0x17c] ;  /* 0x00017c0001137983 */ /* 0x000f220000100800 */
[----:B-1----:R-:W-:-:S02]  /*48f70*/  MOV R16, R7 ;  /* 0x0000000700107202 */ /* 0x002fc40000000f00 */
[----:B------:R-:W-:Y:S01]  /*48f80*/  MOV R17, R6 ;  /* 0x0000000600117202 */ /* 0x000fe20000000f00 */
[----:B----4-:R-:W-:Y:S04]  /*48f90*/  STL.64 [R1+0x37e0], R18 ;  /* 0x0037e01201007387 */ /* 0x010fe80000100a00 */
[----:B------:R0:W-:Y:S04]  /*48fa0*/  STL.64 [R1+0x37d8], R16 ;  /* 0x0037d81001007387 */ /* 0x0001e80000100a00 */
[----:B0-----:R-:W4:Y:S04]  /*48fb0*/  LDL.LU R16, [R1+0x330] ;  /* 0x0003300001107983 */ /* 0x001f280000300800 */
[----:B------:R-:W4:Y:S04]  /*48fc0*/  LDL.LU R17, [R1+0x334] ;  /* 0x0003340001117983 */ /* 0x000f280000300800 */
[----:B------:R-:W4:Y:S04]  /*48fd0*/  LDL.LU R18, [R1+0x338] ;  /* 0x0003380001127983 */ /* 0x000f280000300800 */
[----:B------:R-:W4:Y:S01]  /*48fe0*/  LDL.LU R19, [R1+0x33c] ;  /* 0x00033c0001137983 */ /* 0x000f220000300800 */
[C---:B--2---:R-:W-:Y:S03]  /*48ff0*/  HMMA.16816.F32 R20, R8.reuse, R20, R24 ;  /* 0x000000140814723c */ /* 0x044fe60000001818 */
[----:B------:R-:W-:Y:S05]  /*49000*/  STL [R1+0x2f78], R0 ;  /* 0x002f780001007387 */ /* 0x000fea0000100800 */
[----:B----4-:R-:W-:Y:S01]  /*49010*/  HMMA.16816.F32 R16, R8, R4, R16 ;  /* 0x000000040810723c */ /* 0x010fe20000001810 */
[----:B------:R-:W2:-:S15]  /*49020*/  LDL.LU R4, [R1+0xc0] ;  /* 0x0000c00001047983 */ /* 0x000e9e0000300800 */
[----:B------:R-:W-:-:S03]  /*49030*/  NOP ;  /* 0x0000000000007918 */ /* 0x000fc60000000000 */
[----:B------:R0:W-:Y:S04]  /*49040*/  STL.64 [R1+0x190], R16 ;  /* 0x0001901001007387 */ /* 0x0001e80000100a00 */
[----:B------:R-:W-:Y:S04]  /*49050*/  STL.64 [R1+0x198], R18 ;  /* 0x0001981201007387 */ /* 0x000fe80000100a00 */
[----:B------:R-:W2:Y:S01]  /*49060*/  LDL.LU R5, [R1+0xc4] ;  /* 0x0000c40001057983 */ /* 0x000ea20000300800 */
[----:B0-----:R-:W-:Y:S01]  /*49070*/  MOV R16, R2 ;  /* 0x0000000200107202 */ /* 0x001fe20000000f00 */
[----:B------:R-:W-:-:S02]  /*49080*/  IMAD.MOV.U32 R17, RZ, RZ, R28 ;  /* 0x000000ffff117224 */ /* 0x000fc400078e001c */
[----:B------:R-:W2:Y:S04]  /*49090*/  LDL.LU R6, [R1+0xc8] ;  /* 0x0000c80001067983 */ /* 0x000ea80000300800 */
[----:B------:R-:W2:Y:S04]  /*490a0*/  LDL.LU R7, [R1+0xcc] ;  /* 0x0000cc0001077983 */ /* 0x000ea80000300800 */
[----:B------:R-:W4:Y:S04]  /*490b0*/  LDL.LU R2, [R1+0x3914] ;  /* 0x0039140001027983 */ /* 0x000f280000300800 */
[----:B------:R-:W2:Y:S04]  /*490c0*/  LDL.LU R28, [R1+0x3910] ;  /* 0x00391000011c7983 */ /* 0x000ea80000300800 */
[----:B------:R0:W-:Y:S02]  /*490d0*/  STL.64 [R1+0x37f0], R16 ;  /* 0x0037f01001007387 */ /* 0x0001e40000100a00 */
[----:B0-----:R-:W-:-:S02]  /*490e0*/  MOV R16, R29 ;  /* 0x0000001d00107202 */ /* 0x001fc40000000f00 */
[----:B------:R-:W-:Y:S01]  /*490f0*/  MOV R17, R3 ;  /* 0x0000000300117202 */ /* 0x000fe20000000f00 */
[----:B------:R-:W2:Y:S04]  /*49100*/  LDL.LU R29, [R1+0x390c] ;  /* 0x00390c00011d7983 */ /* 0x000ea80000300800 */
[----:B------:R-:W2:Y:S04]  /*49110*/  LDL.LU R3, [R1+0x3908] ;  /* 0x0039080001037983 */ /* 0x000ea80000300800 */
[----:B------:R0:W-:Y:S04]  /*49120*/  STL.64 [R1+0x3810], R16 ;  /* 0x0038101001007387 */ /* 0x0001e80000100a00 */
[----:B0-----:R-:W2:Y:S04]  /*49130*/  LDL.LU R16, [R1+0x2d0] ;  /* 0x0002d00001107983 */ /* 0x001ea80000300800 */
[----:B------:R-:W2:Y:S04]  /*49140*/  LDL.LU R17, [R1+0x2d4] ;  /* 0x0002d40001117983 */ /* 0x000ea80000300800 */
[----:B------:R-:W2:Y:S04]  /*49150*/  LDL.LU R18, [R1+0x2d8] ;  /* 0x0002d80001127983 */ /* 0x000ea80000300800 */
[----:B------:R-:W2:Y:S04]  /*49160*/  LDL.LU R19, [R1+0x2dc] ;  /* 0x0002dc0001137983 */ /* 0x000ea80000300800 */
[----:B------:R-:W2:Y:S04]  /*49170*/  LDL.LU.64 R26, [R1+0x3900] ;  /* 0x00390000011a7983 */ /* 0x000ea80000300a00 */
[----:B------:R-:W2:Y:S04]  /*49180*/  LDL.LU.64 R24, [R1+0x38f8] ;  /* 0x0038f80001187983 */ /* 0x000ea80000300a00 */
[----:B------:R0:W-:Y:S04]  /*49190*/  STL.64 [R1+0x180], R20 ;  /* 0x0001801401007387 */ /* 0x0001e80000100a00 */
[----:B------:R2:W-:Y:S04]  /*491a0*/  STL.64 [R1+0x188], R22 ;  /* 0x0001881601007387 */ /* 0x0005e80000100a00 */
[----:B0-----:R-:W2:Y:S02]  /*491b0*/  LDL.LU.64 R20, [R1+0x38f0] ;  /* 0x0038f00001147983 */ /* 0x001ea40000300a00 */
[----:B--2---:R-:W-:Y:S02]  /*491c0*/  HMMA.16816.F32 R20, R8, R20, R24 ;  /* 0x000000140814723c */ /* 0x004fe40000001818 */
[----:B------:R-:W2:Y:S04]  /*491d0*/  LDL.LU.64 R26, [R1+0x38e8] ;  /* 0x0038e800011a7983 */ /* 0x000ea80000300a00 */
[----:B------:R-:W2:-:S13]  /*491e0*/  LDL.LU.64 R24, [R1+0x38e0] ;  /* 0x0038e00001187983 */ /* 0x000e9a0000300a00 */
        /* <DEDUP_REMOVED lines=16> */
[----:B------:R-:W3:-:S15]  /*492f0*/  LDL.LU.64 R24, [R1+0x38a0] ;  /* 0x0038a00001187983 */ /* 0x000ede0000300a00 */
[----:B------:R-:W-:Y:S02]  /*49300*/  NOP ;  /* 0x0000000000007918 */ /* 0x000fe40000000000 */
[----:B------:R-:W-:Y:S04]  /*49310*/  STL.64 [R1+0x120], R20 ;  /* 0x0001201401007387 */ /* 0x000fe80000100a00 */
[----:B------:R0:W-:Y:S04]  /*49320*/  STL.64 [R1+0x128], R22 ;  /* 0x0001281601007387 */ /* 0x0001e80000100a00 */
[----:B0-----:R-:W2:Y:S04]  /*49330*/  LDL.LU.64 R22, [R1+0x3898] ;  /* 0x0038980001167983 */ /* 0x001ea80000300a00 */
[----:B------:R-:W2:Y:S01]  /*49340*/  LDL.LU.64 R20, [R1+0x3890] ;  /* 0x0038900001147983 */ /* 0x000ea20000300a00 */
[----:B---3--:R-:W-:Y:S03]  /*49350*/  HMMA.16816.F32 R24, R8, R24, R12 ;  /* 0x000000180818723c */ /* 0x008fe6000000180c */
[----:B------:R-:W2:-:S15]  /*49360*/  LDL.LU.64 R12, [R1+0x3888] ;  /* 0x00388800010c7983 */ /* 0x000e9e0000300a00 */
[----:B------:R-:W-:Y:S01]  /*49370*/  NOP ;  /* 0x0000000000007918 */ /* 0x000fe20000000000 */
[----:B------:R-:W-:Y:S04]  /*49380*/  STL.64 [R1+0x110], R24 ;  /* 0x0001101801007387 */ /* 0x000fe80000100a00 */
[----:B------:R0:W-:Y:S04]  /*49390*/  STL.64 [R1+0x118], R26 ;  /* 0x0001181a01007387 */ /* 0x0001e80000100a00 */
[----:B0-----:R-:W3:Y:S04]  /*493a0*/  LDL.LU.64 R26, [R1+0x3880] ;  /* 0x00388000011a7983 */ /* 0x001ee80000300a00 */
[----:B------:R-:W3:Y:S01]  /*493b0*/  LDL.LU.64 R24, [R1+0x3878] ;  /* 0x0038780001187983 */ /* 0x000ee20000300a00 */
[----:B--2---:R-:W-:Y:S03]  /*493c0*/  HMMA.16816.F32 R12, R8, R12, R20 ;  /* 0x0000000c080c723c */ /* 0x004fe60000001814 */
[----:B------:R-:W3:-:S15]  /*493d0*/  LDL.LU.64 R20, [R1+0x3870] ;  /* 0x0038700001147983 */ /* 0x000ede0000300a00 */
[----:B------:R-:W-:Y:S01]  /*493e0*/  NOP ;  /* 0x0000000000007918 */ /* 0x000fe20000000000 */
        /* <DEDUP_REMOVED lines=12> */
[----:B------:R-:W2:Y:S04]  /*494b0*/  LDL.LU.64 R14, [R1+0x3840] ;  /* 0x00384000010e7983 */ /* 0x000ea80000300a00 */
[----:B------:R-:W2:-:S12]  /*494c0*/  LDL.LU.64 R12, [R1+0x3838] ;  /* 0x00383800010c7983 */ /* 0x000e980000300a00 */
[----:B------:R-:W-:Y:S04]  /*494d0*/  STL.64 [R1+0xe0], R24 ;  /* 0x0000e01801007387 */ /* 0x000fe80000100a00 */
[----:B------:R0:W-:Y:S04]  /*494e0*/  STL.64 [R1+0xe8], R26 ;  /* 0x0000e81a01007387 */ /* 0x0001e80000100a00 */
[----:B0-----:R-:W2:Y:S04]  /*494f0*/  LDL.LU.64 R26, [R1+0x3830] ;  /* 0x00383000011a7983 */ /* 0x001ea80000300a00 */
[----:B------:R-:W3:Y:S02]  /*49500*/  LDL.LU.64 R24, [R1+0x3828] ;  /* 0x0038280001187983 */ /* 0x000ee40000300a00 */
[----:B---3--:R-:W-:-:S15]  /*49510*/  HMMA.16816.F32 R20, R8, R24, R20 ;  /* 0x000000180814723c */ /* 0x008fde0000001814 */
[----:B------:R-:W-:-:S04]  /*49520*/  NOP ;  /* 0x0000000000007918 */ /* 0x000fc80000000000 */
[----:B------:R-:W-:Y:S04]  /*49530*/  STL.64 [R1+0xd0], R20 ;  /* 0x0000d01401007387 */ /* 0x000fe80000100a00 */
[----:B------:R0:W-:Y:S04]  /*49540*/  STL.64 [R1+0xd8], R22 ;  /* 0x0000d81601007387 */ /* 0x0001e80000100a00 */
[----:B0-----:R-:W3:Y:S04]  /*49550*/  LDL.LU.64 R22, [R1+0x3820] ;  /* 0x0038200001167983 */ /* 0x001ee80000300a00 */
[----:B------:R-:W3:Y:S04]  /*49560*/  LDL.LU.64 R20, [R1+0x3818] ;  /* 0x0038180001147983 */ /* 0x000ee80000300a00 */
[----:B--2---:R0:W-:Y:S04]  /*49570*/  STL.64 [R1+0x37e8], R26 ;  /* 0x0037e81a01007387 */ /* 0x0041e80000100a00 */
[----:B------:R-:W2:Y:S04]  /*49580*/  LDL.LU R24, [R1+0x2b0] ;  /* 0x0002b00001187983 */ /* 0x000ea80000300800 */
[----:B------:R-:W2:Y:S04]  /*49590*/  LDL.LU R25, [R1+0x2b4] ;  /* 0x0002b40001197983 */ /* 0x000ea80000300800 */
[----:B0-----:R-:W2:Y:S04]  /*495a0*/  LDL.LU R26, [R1+0x2b8] ;  /* 0x0002b800011a7983 */ /* 0x001ea80000300800 */
[----:B------:R-:W2:Y:S01]  /*495b0*/  LDL.LU R27, [R1+0x2bc] ;  /* 0x0002bc00011b7983 */ /* 0x000ea20000300800 */
[C---:B------:R-:W-:Y:S08]  /*495c0*/  HMMA.16816.F32 R16, R8.reuse, R12, R16 ;  /* 0x0000000c0810723c */ /* 0x040ff00000001810 */
[----:B---3--:R-:W-:Y:S01]  /*495d0*/  HMMA.16816.F32 R4, R8, R20, R4 ;  /* 0x000000140804723c */ /* 0x008fe20000001804 */
[----:B--2---:R-:W-:Y:S04]  /*495e0*/  STL.64 [R1+0x3800], R26 ;  /* 0x0038001a01007387 */ /* 0x004fe80000100a00 */
[----:B------:R0:W-:Y:S04]  /*495f0*/  STL.64 [R1+0x37f8], R24 ;  /* 0x0037f81801007387 */ /* 0x0001e80000100a00 */
[----:B0-----:R-:W2:Y:S04]  /*49600*/  LDL.LU R24, [R1+0x2c0] ;  /* 0x0002c00001187983 */ /* 0x001ea80000300800 */
[----:B------:R-:W2:Y:S04]  /*49610*/  LDL.LU R25, [R1+0x2c4] ;  /* 0x0002c40001197983 */ /* 0x000ea80000300800 */
[----:B------:R-:W2:Y:S04]  /*49620*/  LDL.LU R26, [R1+0x2c8] ;  /* 0x0002c800011a7983 */ /* 0x000ea80000300800 */
[----:B------:R-:W2:Y:S04]  /*49630*/  LDL.LU R27, [R1+0x2cc] ;  /* 0x0002cc00011b7983 */ /* 0x000ea80000300800 */
[----:B------:R0:W-:Y:S04]  /*49640*/  STL.64 [R1+0xc0], R4 ;  /* 0x0000c00401007387 */ /* 0x0001e80000100a00 */
[----:B------:R1:W-:Y:S04]  /*49650*/  STL.64 [R1+0xc8], R6 ;  /* 0x0000c80601007387 */ /* 0x0003e80000100a00 */
[----:B0-----:R-:W3:Y:S04]  /*49660*/  LDL.LU R4, [R1+0x2a0] ;  /* 0x0002a00001047983 */ /* 0x001ee80000300800 */
[----:B------:R-:W3:Y:S04]  /*49670*/  LDL.LU R5, [R1+0x2a4] ;  /* 0x0002a40001057983 */ /* 0x000ee80000300800 */
[----:B-1----:R-:W3:Y:S04]  /*49680*/  LDL.LU R6, [R1+0x2a8] ;  /* 0x0002a80001067983 */ /* 0x002ee80000300800 */
[----:B------:R0:W-:Y:S04]  /*49690*/  STL.64 [R1+0xb0], R16 ;  /* 0x0000b01001007387 */ /* 0x0001e80000100a00 */
[----:B------:R2:W-:Y:S04]  /*496a0*/  STL [R1+0xb8], R18 ;  /* 0x0000b81201007387 */ /* 0x0005e80000100800 */
[----:B0-----:R-:W2:Y:S01]  /*496b0*/  LDL.LU.64 R16, [R1+0x3810] ;  /* 0x0038100001107983 */ /* 0x001ea20000300a00 */
[----:B------:R-:W-:-:S02]  /*496c0*/  MOV R7, R3 ;  /* 0x0000000300077202 */ /* 0x000fc40000000f00 */
[----:B------:R-:W-:Y:S01]  /*496d0*/  MOV R3, R19 ;  /* 0x0000001300037202 */ /* 0x000fe20000000f00 */
[----:B------:R-:W-:Y:S01]  /*496e0*/  STL.64 [R1+0x37c0], R14 ;  /* 0x0037c00e01007387 */ /* 0x000fe20000100a00 */
[----:B------:R-:W-:-:S03]  /*496f0*/  IMAD.MOV.U32 R12, RZ, RZ, R23 ;  /* 0x000000ffff0c7224 */ /* 0x000fc600078e0017 */
[----:B------:R-:W3:Y:S01]  /*49700*/  LDL.LU R23, [R1+0x3808] ;  /* 0x0038080001177983 */ /* 0x000ee20000300800 */
[----:B------:R-:W-:-:S03]  /*49710*/  MOV R13, R29 ;  /* 0x0000001d000d7202 */ /* 0x000fc60000000f00 */
[----:B------:R-:W-:Y:S01]  /*49720*/  STL [R1+0x36d0], R3 ;  /* 0x0036d00301007387 */ /* 0x000fe20000100800 */
[----:B--2---:R-:W-:Y:S03]  /*49730*/  HMMA.16816.F32 R16, R8, R16, R24 ;  /* 0x000000100810723c */ /* 0x004fe60000001818 */
[----:B------:R-:W2:Y:S04]  /*49740*/  LDL.LU.64 R26, [R1+0x3800] ;  /* 0x00380000011a7983 */ /* 0x000ea80000300a00 */
[----:B------:R-:W2:-:S12]  /*49750*/  LDL.LU.64 R24, [R1+0x37f8] ;  /* 0x0037f80001187983 */ /* 0x000e980000300a00 */
[----:B------:R-:W-:Y:S01]  /*49760*/  MOV R29, R17 ;  /* 0x00000011001d7202 */ /* 0x000fe20000000f00 */
[----:B------:R0:W-:Y:S04]  /*49770*/  STL [R1+0x2c0], R16 ;  /* 0x0002c01001007387 */ /* 0x0001e80000100800 */
[----:B0-----:R-:W2:Y:S01]  /*49780*/  LDL.LU.64 R16, [R1+0x37f0] ;  /* 0x0037f00001107983 */ /* 0x001ea20000300a00 */
[----:B------:R-:W-:Y:S01]  /*49790*/  MOV R14, R28 ;  /* 0x0000001c000e7202 */ /* 0x000fe20000000f00 */
[----:B------:R-:W-:Y:S01]  /*497a0*/  IMAD.MOV.U32 R28, RZ, RZ, R18 ;  /* 0x000000ffff1c7224 */ /* 0x000fe200078e0012 */
[----:B----4-:R-:W-:Y:S02]  /*497b0*/  MOV R15, R2 ;  /* 0x00000002000f7202 */ /* 0x010fe40000000f00 */
[----:B------:R-:W-:-:S05]  /*497c0*/  MOV R2, R19 ;  /* 0x0000001300027202 */ /* 0x000fca0000000f00 */
[----:B------:R-:W-:Y:S04]  /*497d0*/  STL [R1+0x36dc], R2 ;  /* 0x0036dc0201007387 */ /* 0x000fe80000100800 */
[----:B------:R-:W-:Y:S04]  /*497e0*/  STL [R1+0x36d8], R28 ;  /* 0x0036d81c01007387 */ /* 0x000fe80000100800 */
[----:B------:R-:W-:Y:S01]  /*497f0*/  STL [R1+0x36d4], R29 ;  /* 0x0036d41d01007387 */ /* 0x000fe20000100800 */
[----:B--2---:R-:W-:Y:S03]  /*49800*/  HMMA.16816.F32 R16, R8, R16, R24 ;  /* 0x000000100810723c */ /* 0x004fe60000001818 */
[----:B------:R-:W2:-:S15]  /*49810*/  LDL.LU.64 R26, [R1+0x37e8] ;  /* 0x0037e800011a7983 */ /* 0x000e9e0000300a00 */
[----:B------:R-:W-:Y:S01]  /*49820*/  NOP ;  /* 0x0000000000007918 */ /* 0x000fe20000000000 */
[----:B------:R-:W-:Y:S01]  /*49830*/  MOV R21, R18 ;  /* 0x0000001200157202 */ /* 0x000fe20000000f00 */
[----:B------:R-:W-:Y:S01]  /*49840*/  IMAD.MOV.U32 R20, RZ, RZ, R19 ;  /* 0x000000ffff147224 */ /* 0x000fe200078e0013 */
[----:B------:R-:W-:Y:S01]  /*49850*/  MOV R25, R16 ;  /* 0x0000001000197202 */ /* 0x000fe20000000f00 */
[----:B------:R-:W4:Y:S01]  /*49860*/  LDL.LU.64 R18, [R1+0x37e0] ;  /* 0x0037e00001127983 */ /* 0x000f220000300a00 */
[----:B------:R-:W-:-:S03]  /*49870*/  MOV R24, R17 ;  /* 0x0000001100187202 */ /* 0x000fc60000000f00 */
[----:B------:R-:W4:Y:S04]  /*49880*/  LDL.LU.64 R16, [R1+0x37d8] ;  /* 0x0037d80001107983 */ /* 0x000f280000300a00 */
[----:B---3--:R0:W-:Y:S04]  /*49890*/  STL.64 [R1+0x3708], R22 ;  /* 0x0037081601007387 */ /* 0x0081e80000100a00 */
[----:B------:R-:W-:Y:S04]  /*498a0*/  STL.64 [R1+0x3700], R20 ;  /* 0x0037001401007387 */ /* 0x000fe80000100a00 */
[----:B0-----:R-:W3:Y:S04]  /*498b0*/  LDL.LU.64 R22, [R1+0x88] ;  /* 0x0000880001167983 */ /* 0x001ee80000300a00 */
[----:B------:R0:W-:Y:S04]  /*498c0*/  STL [R1+0x3564], R24 ;  /* 0x0035641801007387 */ /* 0x0001e80000100800 */
[----:B------:R1:W-:Y:S04]  /*498d0*/  STL [R1+0x3560], R25 ;  /* 0x0035601901007387 */ /* 0x0003e80000100800 */
[----:B--2---:R2:W-:Y:S04]  /*498e0*/  STL.64 [R1+0x3788], R26 ;  /* 0x0037881a01007387 */ /* 0x0045e80000100a00 */
[----:B0-----:R-:W3:Y:S04]  /*498f0*/  LDL.LU R24, [R1+0x280] ;  /* 0x0002800001187983 */ /* 0x001ee80000300800 */
[----:B-1----:R-:W3:Y:S04]  /*49900*/  LDL.LU R25, [R1+0x284] ;  /* 0x0002840001197983 */ /* 0x002ee80000300800 */
[----:B--2---:R-:W3:Y:S04]  /*49910*/  LDL.LU R26, [R1+0x288] ;  /* 0x00028800011a7983 */ /* 0x004ee80000300800 */
[----:B------:R-:W3:Y:S01]  /*49920*/  LDL.LU R27, [R1+0x28c] ;  /* 0x00028c00011b7983 */ /* 0x000ee20000300800 */
[----:B----4-:R-:W-:Y:S03]  /*49930*/  HMMA.16816.F32 R8, R8, R16, R4 ;  /* 0x000000100808723c */ /* 0x010fe60000001804 */
[----:B------:R-:W2:Y:S04]  /*49940*/  LDL.LU.64 R6, [R1+0x37d0] ;  /* 0x0037d00001067983 */ /* 0x000ea80000300a00 */
[----:B------:R-:W2:-:S12]  /*49950*/  LDL.LU.64 R4, [R1+0x37c8] ;  /* 0x0037c80001047983 */ /* 0x000e980000300a00 */
[----:B------:R-:W-:Y:S04]  /*49960*/  STL.64 [R1+0x2a0], R8 ;  /* 0x0002a00801007387 */ /* 0x000fe80000100a00 */
[----:B------:R0:W-:Y:S04]  /*49970*/  STL.64 [R1+0x2a8], R10 ;  /* 0x0002a80a01007387 */ /* 0x0001e80000100a00 */
[----:B0-----:R-:W2:Y:S04]  /*49980*/  LDL.LU.64 R10, [R1+0x98] ;  /* 0x00009800010a7983 */ /* 0x001ea80000300a00 */
[----:B------:R-:W-:Y:S01]  /*49990*/  STL.64 [R1+0x36a8], R18 ;  /* 0x0036a81201007387 */ /* 0x000fe20000100a00 */
[----:B--2---:R-:W-:-:S15]  /*499a0*/  HMMA.16816.F32 R12, R4, R10, R12 ;  /* 0x0000000a040c723c */ /* 0x004fde000000180c */
[----:B------:R-:W-:-:S04]  /*499b0*/  NOP ;  /* 0x0000000000007918 */ /* 0x000fc80000000000 */
[----:B------:R-:W-:Y:S01]  /*499c0*/  IMAD.MOV.U32 R9, RZ, RZ, R14 ;  /* 0x000000ffff097224 */ /* 0x000fe200078e000e */
[----:B------:R-:W-:Y:S02]  /*499d0*/  MOV R8, R15 ;  /* 0x0000000f00087202 */ /* 0x000fe40000000f00 */
[----:B------:R-:W2:Y:S01]  /*499e0*/  LDL.LU.64 R14, [R1+0x37c0] ;  /* 0x0037c000010e7983 */ /* 0x000ea20000300a00 */
[----:B------:R-:W-:Y:S02]  /*499f0*/  MOV R16, R11 ;  /* 0x0000000b00107202 */ /* 0x000fe40000000f00 */
[----:B------:R-:W-:-:S03]  /*49a00*/  MOV R17, R10 ;  /* 0x0000000a00117202 */ /* 0x000fc60000000f00 */
[----:B------:R-:W-:Y:S04]  /*49a10*/  STL [R1+0x36e4], R16 ;  /* 0x0036e41001007387 */ /* 0x000fe80000100800 */
[----:B------:R3:W-:Y:S01]  /*49a20*/  STL [R1+0x36e0], R17 ;  /* 0x0036e01101007387 */ /* 0x0007e20000100800 */
[----:B------:R-:W-:Y:S01]  /*49a30*/  MOV R11, R12 ;  /* 0x0000000c000b7202 */ /* 0x000fe20000000f00 */
[----:B---3--:R-:W-:Y:S01]  /*49a40*/  HMMA.16816.F32 R16, R4, R22, R24 ;  /* 0x000000160410723c */ /* 0x008fe20000001818 */
[----:B------:R-:W-:-:S05]  /*49a50*/  MOV R10, R13 ;  /* 0x0000000d000a7202 */ /* 0x000fca0000000f00 */
[----:B------:R-:W-:Y:S04]  /*49a60*/  STL.64 [R1+0x3570], R10 ;  /* 0x0035700a01007387 */ /* 0x000fe80000100a00 */
[----:B------:R0:W-:Y:S09]  /*49a70*/  STL.64 [R1+0x3568], R8 ;  /* 0x0035680801007387 */ /* 0x0001f20000100a00 */
[----:B------:R-:W-:Y:S01]  /*49a80*/  STL.64 [R1+0x280], R16 ;  /* 0x0002801001007387 */ /* 0x000fe20000100a00 */
[----:B0-----:R-:W-:-:S02]  /*49a90*/  MOV R9, R22 ;  /* 0x0000001600097202 */ /* 0x001fc40000000f00 */
[----:B------:R-:W-:Y:S01]  /*49aa0*/  MOV R8, R23 ;  /* 0x0000001700087202 */ /* 0x000fe20000000f00 */
[----:B------:R-:W-:Y:S04]  /*49ab0*/  STL.64 [R1+0x288], R18 ;  /* 0x0002881201007387 */ /* 0x000fe80000100a00 */
[----:B------:R0:W-:Y:S01]  /*49ac0*/  STL.64 [R1+0x37b0], R8 ;  /* 0x0037b00801007387 */ /* 0x0001e20000100a00 */
[----:B--2---:R-:W-:-:S03]  /*49ad0*/  MOV R20, R14 ;  /* 0x0000000e00147202 */ /* 0x004fc60000000f00 */
[----:B------:R-:W2:Y:S04]  /*49ae0*/  LDL.LU R14, [R1+0x37b8] ;  /* 0x0037b800010e7983 */ /* 0x000ea80000300800 */
[----:B------:R-:W3:Y:S04]  /*49af0*/  LDL.LU R21, [R1+0x1f4] ;  /* 0x0001f40001157983 */ /* 0x000ee80000300800 */
[----:B------:R-:W4:Y:S04]  /*49b00*/  LDL.LU R22, [R1+0x1f8] ;  /* 0x0001f80001167983 */ /* 0x000f280000300800 */
[----:B------:R-:W4:Y:S04]  /*49b10*/  LDL.LU R23, [R1+0x1fc] ;  /* 0x0001fc0001177983 */ /* 0x000f280000300800 */
[----:B------:R-:W3:Y:S04]  /*49b20*/  LDL.LU R12, [R1+0x210] ;  /* 0x00021000010c7983 */ /* 0x000ee80000300800 */
[----:B------:R-:W3:Y:S04]  /*49b30*/  LDL.LU R13, [R1+0x214] ;  /* 0x00021400010d7983 */ /* 0x000ee80000300800 */
[----:B0-----:R-:W4:Y:S04]  /*49b40*/  LDL.LU R8, [R1+0x270] ;  /* 0x0002700001087983 */ /* 0x001f280000300800 */
[----:B------:R-:W4:Y:S04]  /*49b50*/  LDL.LU R9, [R1+0x274] ;  /* 0x0002740001097983 */ /* 0x000f280000300800 */
[----:B------:R-:W4:Y:S04]  /*49b60*/  LDL.LU R10, [R1+0x278] ;  /* 0x00027800010a7983 */ /* 0x000f280000300800 */
[----:B------:R-:W4:Y:S04]  /*49b70*/  LDL.LU R11, [R1+0x27c] ;  /* 0x00027c00010b7983 */ /* 0x000f280000300800 */
[----:B--2---:R0:W-:Y:S04]  /*49b80*/  STL.64 [R1+0x3740], R14 ;  /* 0x0037400e01007387 */ /* 0x0041e80000100a00 */
[----:B---3--:R-:W-:Y:S04]  /*49b90*/  STL.64 [R1+0x3738], R12 ;  /* 0x0037380c01007387 */ /* 0x008fe80000100a00 */
[----:B0-----:R-:W2:Y:S04]  /*49ba0*/  LDL.LU.64 R14, [R1+0x28] ;  /* 0x00002800010e7983 */ /* 0x001ea80000300a00 */
[----:B--2---:R0:W-:Y:S04]  /*49bb0*/  STL.64 [R1+0x3750], R14 ;  /* 0x0037500e01007387 */ /* 0x0041e80000100a00 */
[----:B0-----:R-:W2:Y:S04]  /*49bc0*/  LDL.LU.64 R14, [R1+0x38] ;  /* 0x00003800010e7983 */ /* 0x001ea80000300a00 */
[----:B--2---:R0:W-:Y:S04]  /*49bd0*/  STL.64 [R1+0x3768], R14 ;  /* 0x0037680e01007387 */ /* 0x0041e80000100a00 */
[----:B0-----:R-:W2:Y:S04]  /*49be0*/  LDL.LU.64 R14, [R1+0x48] ;  /* 0x00004800010e7983 */ /* 0x001ea80000300a00 */
[----:B--2---:R-:W-:Y:S04]  /*49bf0*/  STL.64 [R1+0x3780], R14 ;  /* 0x0037800e01007387 */ /* 0x004fe80000100a00 */
[----:B----4-:R0:W-:Y:S04]  /*49c00*/  STL.64 [R1+0x3718], R22 ;  /* 0x0037181601007387 */ /* 0x0101e80000100a00 */
[----:B------:R-:W-:Y:S04]  /*49c10*/  STL.64 [R1+0x3710], R20 ;  /* 0x0037101401007387 */ /* 0x000fe80000100a00 */
[----:B0-----:R-:W2:Y:S04]  /*49c20*/  LDL.LU.64 R22, [R1+0x8] ;  /* 0x0000080001167983 */ /* 0x001ea80000300a00 */
[----:B--2---:R0:W-:Y:S04]  /*49c30*/  STL.64 [R1+0x3730], R22 ;  /* 0x0037301601007387 */ /* 0x0041e80000100a00 */
[----:B0-----:R-:W2:Y:S04]  /*49c40*/  LDL.LU.64 R22, [R1+0x18] ;  /* 0x0000180001167983 */ /* 0x001ea80000300a00 */
        /* <DEDUP_REMOVED lines=9> */
[----:B------:R-:W2:Y:S04]  /*49ce0*/  LDL.LU R16, [R1+0x260] ;  /* 0x0002600001107983 */ /* 0x000ea80000300800 */
[----:B------:R-:W2:Y:S04]  /*49cf0*/  LDL.LU R17, [R1+0x264] ;  /* 0x0002640001117983 */ /* 0x000ea80000300800 */
[----:B------:R-:W2:Y:S04]  /*49d00*/  LDL.LU R18, [R1+0x268] ;  /* 0x0002680001127983 */ /* 0x000ea80000300800 */
[----:B------:R-:W2:Y:S04]  /*49d10*/  LDL.LU R19, [R1+0x26c] ;  /* 0x00026c0001137983 */ /* 0x000ea80000300800 */
[----:B--2---:R0:W-:Y:S04]  /*49d20*/  STL.64 [R1+0x37a8], R18 ;  /* 0x0037a81201007387 */ /* 0x0041e80000100a00 */
[----:B------:R-:W-:Y:S04]  /*49d30*/  STL.64 [R1+0x37a0], R16 ;  /* 0x0037a01001007387 */ /* 0x000fe80000100a00 */
[----:B0-----:R-:W2:Y:S04]  /*49d40*/  LDL.LU.64 R18, [R1+0x78] ;  /* 0x0000780001127983 */ /* 0x001ea80000300a00 */
[----:B------:R0:W-:Y:S04]  /*49d50*/  STL.64 [R1+0x3798], R26 ;  /* 0x0037981a01007387 */ /* 0x0001e80000100a00 */
[----:B----4-:R-:W-:Y:S04]  /*49d60*/  STL.64 [R1+0x3790], R24 ;  /* 0x0037901801007387 */ /* 0x010fe80000100a00 */
[----:B0-----:R-:W4:Y:S04]  /*49d70*/  LDL.LU.64 R26, [R1+0x68] ;  /* 0x00006800011a7983 */ /* 0x001f280000300a00 */
[----:B------:R-:W4:Y:S04]  /*49d80*/  LDL.LU.64 R14, [R1+0x58] ;  /* 0x00005800010e7983 */ /* 0x000f280000300a00 */
[----:B---3--:R-:W-:Y:S04]  /*49d90*/  STL.64 [R1+0x3760], R22 ;  /* 0x0037601601007387 */ /* 0x008fe80000100a00 */
[----:B------:R0:W-:Y:S04]  /*49da0*/  STL.64 [R1+0x3758], R20 ;  /* 0x0037581401007387 */ /* 0x0001e80000100a00 */
[----:B0-----:R-:W3:Y:S04]  /*49db0*/  LDL.LU R20, [R1+0x230] ;  /* 0x0002300001147983 */ /* 0x001ee80000300800 */
[----:B------:R-:W3:Y:S04]  /*49dc0*/  LDL.LU R21, [R1+0x234] ;  /* 0x0002340001157983 */ /* 0x000ee80000300800 */
[----:B------:R-:W3:Y:S04]  /*49dd0*/  LDL.LU R22, [R1+0x238] ;  /* 0x0002380001167983 */ /* 0x000ee80000300800 */
[----:B------:R-:W3:Y:S01]  /*49de0*/  LDL.LU R23, [R1+0x23c] ;  /* 0x00023c0001177983 */ /* 0x000ee20000300800 */
[----:B--2---:R-:W-:Y:S03]  /*49df0*/  HMMA.16816.F32 R8, R4, R18, R8 ;  /* 0x000000120408723c */ /* 0x004fe60000001808 */
[----:B---3--:R-:W-:Y:S04]  /*49e00*/  STL.64 [R1+0x3778], R22 ;  /* 0x0037781601007387 */ /* 0x008fe80000100a00 */
[----:B------:R0:W-:Y:S04]  /*49e10*/  STL.64 [R1+0x3770], R20 ;  /* 0x0037701401007387 */ /* 0x0001e80000100a00 */
[----:B0-----:R-:W2:Y:S04]  /*49e20*/  LDL.LU R20, [R1+0x240] ;  /* 0x0002400001147983 */ /* 0x001ea80000300800 */
[----:B------:R-:W2:Y:S04]  /*49e30*/  LDL.LU R21, [R1+0x244] ;  /* 0x0002440001157983 */ /* 0x000ea80000300800 */
[----:B------:R-:W2:Y:S04]  /*49e40*/  LDL.LU R22, [R1+0x248] ;  /* 0x0002480001167983 */ /* 0x000ea80000300800 */
[----:B------:R-:W2:Y:S04]  /*49e50*/  LDL.LU R23, [R1+0x24c] ;  /* 0x00024c0001177983 */ /* 0x000ea80000300800 */
[----:B------:R0:W-:Y:S04]  /*49e60*/  STL.64 [R1+0x270], R8 ;  /* 0x0002700801007387 */ /* 0x0001e80000100a00 */
[----:B------:R1:W-:Y:S04]  /*49e70*/  STL.64 [R1+0x278], R10 ;  /* 0x0002780a01007387 */ /* 0x0003e80000100a00 */
[----:B0-----:R-:W3:Y:S01]  /*49e80*/  LDL.LU.64 R8, [R1+0x37b0] ;  /* 0x0037b00001087983 */ /* 0x001ee20000300a00 */
[----:B-1----:R-:W-:Y:S01]  /*49e90*/  IMAD.MOV.U32 R11, RZ, RZ, R18 ;  /* 0x000000ffff0b7224 */ /* 0x002fe200078e0012 */
[----:B------:R-:W-:-:S02]  /*49ea0*/  MOV R10, R19 ;  /* 0x00000013000a7202 */ /* 0x000fc40000000f00 */
[----:B------:R-:W4:Y:S04]  /*49eb0*/  LDL.LU.64 R18, [R1+0x37a8] ;  /* 0x0037a80001127983 */ /* 0x000f280000300a00 */
[----:B------:R-:W4:Y:S04]  /*49ec0*/  LDL.LU.64 R16, [R1+0x37a0] ;  /* 0x0037a00001107983 */ /* 0x000f280000300a00 */
[----:B------:R-:W-:Y:S04]  /*49ed0*/  STL.64 [R1+0x36f8], R10 ;  /* 0x0036f80a01007387 */ /* 0x000fe80000100a00 */
[----:B---3--:R0:W-:Y:S04]  /*49ee0*/  STL.64 [R1+0x36f0], R8 ;  /* 0x0036f00801007387 */ /* 0x0081e80000100a00 */
[----:B0-----:R-:W3:Y:S04]  /*49ef0*/  LDL.LU R8, [R1+0x1e0] ;  /* 0x0001e00001087983 */ /* 0x001ee80000300800 */
[----:B------:R-:W3:Y:S04]  /*49f00*/  LDL.LU R9, [R1+0x1e4] ;  /* 0x0001e40001097983 */ /* 0x000ee80000300800 */
[----:B------:R-:W2:Y:S04]  /*49f10*/  LDL.LU R10, [R1+0x1e8] ;  /* 0x0001e800010a7983 */ /* 0x000ea80000300800 */
[----:B------:R-:W2:Y:S01]  /*49f20*/  LDL.LU R11, [R1+0x1ec] ;  /* 0x0001ec00010b7983 */ /* 0x000ea20000300800 */
[----:B----4-:R-:W-:Y:S03]  /*49f30*/  HMMA.16816.F32 R16, R4, R26, R16 ;  /* 0x0000001a0410723c */ /* 0x010fe60000001810 */
[----:B--2---:R-:W-:Y:S04]  /*49f40*/  STL.64 [R1+0x3728], R10 ;  /* 0x0037280a01007387 */ /* 0x004fe80000100a00 */
[----:B---3--:R0:W-:Y:S04]  /*49f50*/  STL.64 [R1+0x3720], R8 ;  /* 0x0037200801007387 */ /* 0x0081e80000100a00 */
        /* <DEDUP_REMOVED lines=8> */
[----:B------:R-:W3:Y:S04]  /*49fe0*/  LDL.LU.64 R26, [R1+0x3798] ;  /* 0x00379800011a7983 */ /* 0x000ee80000300a00 */
[----:B------:R-:W3:Y:S02]  /*49ff0*/  LDL.LU.64 R24, [R1+0x3790] ;  /* 0x0037900001187983 */ /* 0x000ee40000300a00 */
[----:B---3--:R-:W-:-:S15]  /*4a000*/  HMMA.16816.F32 R24, R4, R14, R24 ;  /* 0x0000000e0418723c */ /* 0x008fde0000001818 */
[----:B------:R-:W-:-:S04]  /*4a010*/  NOP ;  /* 0x0000000000007918 */ /* 0x000fc80000000000 */
[----:B------:R0:W-:Y:S04]  /*4a020*/  STL.64 [R1+0x250], R24 ;  /* 0x0002501801007387 */ /* 0x0001e80000100a00 */
[----:B------:R1:W-:Y:S01]  /*4a030*/  STL.64 [R1+0x258], R26 ;  /* 0x0002581a01007387 */ /* 0x0003e20000100a00 */
[----:B0-----:R-:W-:Y:S01]  /*4a040*/  MOV R25, R14 ;  /* 0x0000000e00197202 */ /* 0x001fe20000000f00 */
[----:B------:R-:W-:Y:S02]  /*4a050*/  IMAD.MOV.U32 R24, RZ, RZ, R15 ;  /* 0x000000ffff187224 */ /* 0x000fe400078e000f */
[----:B-1----:R-:W3:Y:S04]  /*4a060*/  LDL.LU.64 R26, [R1+0x3788] ;  /* 0x00378800011a7983 */ /* 0x002ee80000300a00 */
[----:B------:R-:W4:Y:S02]  /*4a070*/  LDL.LU.64 R14, [R1+0x3780] ;  /* 0x00378000010e7983 */ /* 0x000f240000300a00 */
[----:B----4-:R-:W-:Y:S01]  /*4a080*/  HMMA.16816.F32 R20, R4, R14, R20 ;  /* 0x0000000e0414723c */ /* 0x010fe20000001814 */
[----:B------:R-:W-:-:S02]  /*4a090*/  MOV R29, R14 ;  /* 0x0000000e001d7202 */ /* 0x000fc40000000f00 */
[----:B------:R-:W-:-:S15]  /*4a0a0*/  MOV R3, R15 ;  /* 0x0000000f00037202 */ /* 0x000fde0000000f00 */
[----:B------:R-:W-:Y:S01]  /*4a0b0*/  NOP ;  /* 0x0000000000007918 */ /* 0x000fe20000000000 */
[----:B------:R-:W-:Y:S04]  /*4a0c0*/  STL.64 [R1+0x240], R20 ;  /* 0x0002401401007387 */ /* 0x000fe80000100a00 */
[----:B------:R0:W-:Y:S04]  /*4a0d0*/  STL.64 [R1+0x248], R22 ;  /* 0x0002481601007387 */ /* 0x0001e80000100a00 */
[----:B0-----:R-:W4:Y:S04]  /*4a0e0*/  LDL.LU.64 R22, [R1+0x3778] ;  /* 0x0037780001167983 */ /* 0x001f280000300a00 */
[----:B------:R-:W4:Y:S04]  /*4a0f0*/  LDL.LU.64 R20, [R1+0x3770] ;  /* 0x0037700001147983 */ /* 0x000f280000300a00 */
        /* <DEDUP_REMOVED lines=11> */
[----:B------:R-:W-:Y:S01]  /*4a1b0*/  IMAD.MOV.U32 R16, RZ, RZ, R14 ;  /* 0x000000ffff107224 */ /* 0x000fe200078e000e */
[----:B------:R-:W-:-:S15]  /*4a1c0*/  MOV R17, R15 ;  /* 0x0000000f00117202 */ /* 0x000fde0000000f00 */
        /* <DEDUP_REMOVED lines=12> */
[----:B------:R-:W2:Y:S02]  /*4a290*/  LDL.LU.64 R22, [R1+0x3730] ;  /* 0x0037300001167983 */ /* 0x000ea40000300a00 */
[----:B--2---:R-:W-:Y:S01]  /*4a2a0*/  HMMA.16816.F32 R8, R4, R22, R8 ;  /* 0x000000160408723c */ /* 0x004fe20000001808 */
[----:B-1----:R-:W-:Y:S01]  /*4a2b0*/  MOV R14, R22 ;  /* 0x00000016000e7202 */ /* 0x002fe20000000f00 */
[----:B------:R-:W-:-:S15]  /*4a2c0*/  IMAD.MOV.U32 R15, RZ, RZ, R23 ;  /* 0x000000ffff0f7224 */ /* 0x000fde00078e0017 */
[----:B------:R-:W-:Y:S02]  /*4a2d0*/  NOP ;  /* 0x0000000000007918 */ /* 0x000fe40000000000 */
[----:B------:R-:W-:Y:S04]  /*4a2e0*/  STL.64 [R1+0x380], R8 ;  /* 0x0003800801007387 */ /* 0x000fe80000100a00 */
[----:B------:R0:W-:Y:S04]  /*4a2f0*/  STL.64 [R1+0x388], R10 ;  /* 0x0003880a01007387 */ /* 0x0001e80000100a00 */
[----:B0-----:R-:W2:Y:S04]  /*4a300*/  LDL.LU.64 R10, [R1+0x3728] ;  /* 0x00372800010a7983 */ /* 0x001ea80000300a00 */
[----:B------:R-:W2:Y:S04]  /*4a310*/  LDL.LU.64 R8, [R1+0x3720] ;  /* 0x0037200001087983 */ /* 0x000ea80000300a00 */
[----:B------:R-:W3:Y:S04]  /*4a320*/  LDL.LU.64 R22, [R1+0x3718] ;  /* 0x0037180001167983 */ /* 0x000ee80000300a00 */
[----:B------:R-:W3:Y:S02]  /*4a330*/  LDL.LU.64 R20, [R1+0x3710] ;  /* 0x0037100001147983 */ /* 0x000ee40000300a00 */
[----:B---3--:R-:W-:-:S15]  /*4a340*/  HMMA.16816.F32 R20, R4, R26, R20 ;  /* 0x0000001a0414723c */ /* 0x008fde0000001814 */
[----:B------:R-:W-:-:S04]  /*4a350*/  NOP ;  /* 0x0000000000007918 */ /* 0x000fc80000000000 */
[----:B------:R-:W-:Y:S04]  /*4a360*/  STL.64 [R1+0x370], R20 ;  /* 0x0003701401007387 */ /* 0x000fe80000100a00 */
[----:B------:R0:W-:Y:S04]  /*4a370*/  STL.64 [R1+0x378], R22 ;  /* 0x0003781601007387 */ /* 0x0001e80000100a00 */
[----:B0-----:R-:W2:Y:S04]  /*4a380*/  LDL.LU.64 R22, [R1+0x3708] ;  /* 0x0037080001167983 */ /* 0x001ea80000300a00 */
[----:B------:R-:W3:Y:S04]  /*4a390*/  LDL.LU.64 R20, [R1+0x3700] ;  /* 0x0037000001147983 */ /* 0x000ee80000300a00 */
[----:B------:R-:W-:Y:S01]  /*4a3a0*/  STL.64 [R1+0x36b0], R26 ;  /* 0x0036b01a01007387 */ /* 0x000fe20000100a00 */
[----:B--2---:R-:W-:-:S15]  /*4a3b0*/  HMMA.16816.F32 R8, R4, R22, R8 ;  /* 0x000000160408723c */ /* 0x004fde0000001808 */
[----:B------:R-:W-:-:S04]  /*4a3c0*/  NOP ;  /* 0x0000000000007918 */ /* 0x000fc80000000000 */
[----:B------:R-:W-:Y:S01]  /*4a3d0*/  STL.64 [R1+0x360], R8 ;  /* 0x0003600801007387 */ /* 0x000fe20000100a00 */
[----:B------:R-:W-:-:S03]  /*4a3e0*/  MOV R0, R11 ;  /* 0x0000000b00007202 */ /* 0x000fc60000000f00 */
[----:B------:R0:W-:Y:S04]  /*4a3f0*/  STL [R1+0x368], R10 ;  /* 0x0003680a01007387 */ /* 0x0001e80000100800 */
[----:B0-----:R-:W2:Y:S04]  /*4a400*/  LDL.LU.64 R10, [R1+0x36f8] ;  /* 0x0036f800010a7983 */ /* 0x001ea80000300a00 */
[----:B------:R-:W4:Y:S04]  /*4a410*/  LDL.LU.64 R8, [R1+0x36f0] ;  /* 0x0036f00001087983 */ /* 0x000f280000300a00 */
[----:B------:R-:W-:Y:S04]  /*4a420*/  STL.64 [R1+0x3590], R22 ;  /* 0x0035901601007387 */ /* 0x000fe80000100a00 */
[----:B---3--:R0:W-:Y:S04]  /*4a430*/  STL.64 [R1+0x3588], R20 ;  /* 0x0035881401007387 */ /* 0x0081e80000100a00 */
[----:B0-----:R-:W3:Y:S04]  /*4a440*/  LDL.LU R20, [R1+0xd0] ;  /* 0x0000d00001147983 */ /* 0x001ee80000300800 */
[----:B------:R-:W3:Y:S04]  /*4a450*/  LDL.LU R21, [R1+0xd4] ;  /* 0x0000d40001157983 */ /* 0x000ee80000300800 */
[----:B------:R-:W2:Y:S04]  /*4a460*/  LDL.LU R22, [R1+0xd8] ;  /* 0x0000d80001167983 */ /* 0x000ea80000300800 */
[----:B------:R-:W2:Y:S04]  /*4a470*/  LDL.LU R23, [R1+0xdc] ;  /* 0x0000dc0001177983 */ /* 0x000ea80000300800 */
[----:B--2---:R0:W-:Y:S04]  /*4a480*/  STL.64 [R1+0x35a0], R22 ;  /* 0x0035a01601007387 */ /* 0x0041e80000100a00 */
[----:B---3--:R1:W-:Y:S01]  /*4a490*/  STL.64 [R1+0x3598], R20 ;  /* 0x0035981401007387 */ /* 0x0083e20000100a00 */
[----:B0-----:R-:W-:-:S02]  /*4a4a0*/  MOV R22, R14 ;  /* 0x0000000e00167202 */ /* 0x001fc40000000f00 */
[----:B------:R-:W-:Y:S01]  /*4a4b0*/  MOV R23, R15 ;  /* 0x0000000f00177202 */ /* 0x000fe20000000f00 */
[----:B------:R-:W2:Y:S04]  /*4a4c0*/  LDL.LU R14, [R1+0x36ec] ;  /* 0x0036ec00010e7983 */ /* 0x000ea80000300800 */
[----:B------:R-:W2:Y:S04]  /*4a4d0*/  LDL.LU R15, [R1+0x36e8] ;  /* 0x0036e800010f7983 */ /* 0x000ea80000300800 */
[----:B------:R0:W-:Y:S04]  /*4a4e0*/  STL.64 [R1+0x35b8], R22 ;  /* 0x0035b81601007387 */ /* 0x0001e80000100a00 */
[----:B-1----:R-:W2:Y:S04]  /*4a4f0*/  LDL.LU R20, [R1+0x1d0] ;  /* 0x0001d00001147983 */ /* 0x002ea80000300800 */
[----:B------:R-:W2:Y:S04]  /*4a500*/  LDL.LU R21, [R1+0x1d4] ;  /* 0x0001d40001157983 */ /* 0x000ea80000300800 */
[----:B0-----:R-:W2:Y:S04]  /*4a510*/  LDL.LU R22, [R1+0x1d8] ;  /* 0x0001d80001167983 */ /* 0x001ea80000300800 */
[----:B------:R-:W2:Y:S04]  /*4a520*/  LDL.LU R23, [R1+0x1dc] ;  /* 0x0001dc0001177983 */ /* 0x000ea80000300800 */
[----:B------:R-:W-:Y:S01]  /*4a530*/  STL [R1+0x3508], R0 ;  /* 0x0035080001007387 */ /* 0x000fe20000100800 */
[----:B--2---:R-:W-:-:S15]  /*4a540*/  HMMA.16816.F32 R20, R4, R14, R20 ;  /* 0x0000000e0414723c */ /* 0x004fde0000001814 */
[----:B------:R-:W-:-:S04]  /*4a550*/  NOP ;  /* 0x0000000000007918 */ /* 0x000fc80000000000 */
[----:B------:R-:W-:Y:S04]  /*4a560*/  STL.64 [R1+0x350], R20 ;  /* 0x0003501401007387 */ /* 0x000fe80000100a00 */
[----:B------:R0:W-:Y:S02]  /*4a570*/  STL.64 [R1+0x358], R22 ;  /* 0x0003581601007387 */ /* 0x0001e40000100a00 */
[----:B0-----:R-:W-:Y:S01]  /*4a580*/  MOV R22, R13 ;  /* 0x0000000d00167202 */ /* 0x001fe20000000f00 */
[----:B------:R-:W-:-:S05]  /*4a590*/  IMAD.MOV.U32 R23, RZ, RZ, R12 ;  /* 0x000000ffff177224 */ /* 0x000fca00078e000c */
[----:B------:R-:W-:Y:S04]  /*4a5a0*/  STL.64 [R1+0x35d0], R22 ;  /* 0x0035d01601007387 */ /* 0x000fe80000100a00 */
[----:B------:R0:W-:Y:S04]  /*4a5b0*/  STL.64 [R1+0x3580], R14 ;  /* 0x0035800e01007387 */ /* 0x0001e80000100a00 */
[----:B------:R-:W2:Y:S04]  /*4a5c0*/  LDL.LU R12, [R1+0xc0] ;  /* 0x0000c000010c7983 */ /* 0x000ea80000300800 */
[----:B------:R-:W2:Y:S04]  /*4a5d0*/  LDL.LU R13, [R1+0xc4] ;  /* 0x0000c400010d7983 */ /* 0x000ea80000300800 */
[----:B0-----:R-:W3:Y:S04]  /*4a5e0*/  LDL.LU R14, [R1+0xc8] ;  /* 0x0000c800010e7983 */ /* 0x001ee80000300800 */
[----:B------:R-:W3:Y:S01]  /*4a5f0*/  LDL.LU R15, [R1+0xcc] ;  /* 0x0000cc00010f7983 */ /* 0x000ee20000300800 */
[----:B------:R-:W-:-:S02]  /*4a600*/  MOV R22, R16 ;  /* 0x0000001000167202 */ /* 0x000fc40000000f00 */
[----:B------:R-:W-:Y:S01]  /*4a610*/  MOV R23, R17 ;  /* 0x0000001100177202 */ /* 0x000fe20000000f00 */
[----:B------:R-:W2:Y:S04]  /*4a620*/  LDL.LU R16, [R1+0x36e4] ;  /* 0x0036e40001107983 */ /* 0x000ea80000300800 */
[----:B------:R-:W4:Y:S04]  /*4a630*/  LDL.LU R17, [R1+0x36e0] ;  /* 0x0036e00001117983 */ /* 0x000f280000300800 */
[----:B------:R-:W-:Y:S04]  /*4a640*/  STL.64 [R1+0x35e8], R22 ;  /* 0x0035e81601007387 */ /* 0x000fe80000100a00 */
[----:B---3--:R-:W-:Y:S04]  /*4a650*/  STL.64 [R1+0x35b0], R14 ;  /* 0x0035b00e01007387 */ /* 0x008fe80000100a00 */
[----:B--2---:R0:W-:Y:S04]  /*4a660*/  STL.64 [R1+0x35a8], R12 ;  /* 0x0035a80c01007387 */ /* 0x0041e80000100a00 */
[----:B0-----:R-:W2:Y:S04]  /*4a670*/  LDL.LU R12, [R1+0xe0] ;  /* 0x0000e000010c7983 */ /* 0x001ea80000300800 */
[----:B------:R-:W2:Y:S04]  /*4a680*/  LDL.LU R13, [R1+0xe4] ;  /* 0x0000e400010d7983 */ /* 0x000ea80000300800 */
[----:B------:R-:W3:Y:S04]  /*4a690*/  LDL.LU R14, [R1+0xe8] ;  /* 0x0000e800010e7983 */ /* 0x000ee80000300800 */
        /* <DEDUP_REMOVED lines=12> */
[----:B------:R-:W-:Y:S01]  /*4a760*/  IMAD.MOV.U32 R22, RZ, RZ, R29 ;  /* 0x000000ffff167224 */ /* 0x000fe200078e001d */
[----:B------:R-:W-:-:S02]  /*4a770*/  MOV R23, R3 ;  /* 0x0000000300177202 */ /* 0x000fc40000000f00 */
[----:B------:R-:W2:Y:S04]  /*4a780*/  LDL.LU R29, [R1+0x36d4] ;  /* 0x0036d400011d7983 */ /* 0x000ea80000300800 */
[----:B------:R-:W4:Y:S04]  /*4a790*/  LDL.LU R3, [R1+0x36d0] ;  /* 0x0036d00001037983 */ /* 0x000f280000300800 */
[----:B------:R0:W-:Y:S02]  /*4a7a0*/  STL.64 [R1+0x3618], R22 ;  /* 0x0036181601007387 */ /* 0x0001e40000100a00 */
[----:B0-----:R-:W-:-:S02]  /*4a7b0*/  MOV R22, R25 ;  /* 0x0000001900167202 */ /* 0x001fc40000000f00 */
[----:B------:R-:W-:-:S05]  /*4a7c0*/  MOV R23, R24 ;  /* 0x0000001800177202 */ /* 0x000fca0000000f00 */
[----:B------:R-:W-:Y:S04]  /*4a7d0*/  STL.64 [R1+0x3630], R22 ;  /* 0x0036301601007387 */ /* 0x000fe80000100a00 */
[----:B---3--:R-:W-:Y:S04]  /*4a7e0*/  STL.64 [R1+0x35e0], R14 ;  /* 0x0035e00e01007387 */ /* 0x008fe80000100a00 */
[----:B--2---:R0:W-:Y:S04]  /*4a7f0*/  STL.64 [R1+0x35d8], R12 ;  /* 0x0035d80c01007387 */ /* 0x0041e80000100a00 */
[----:B0-----:R-:W2:Y:S04]  /*4a800*/  LDL.LU R12, [R1+0x100] ;  /* 0x00010000010c7983 */ /* 0x001ea80000300800 */
[----:B------:R-:W2:Y:S04]  /*4a810*/  LDL.LU R13, [R1+0x104] ;  /* 0x00010400010d7983 */ /* 0x000ea80000300800 */
[----:B------:R-:W3:Y:S04]  /*4a820*/  LDL.LU R14, [R1+0x108] ;  /* 0x00010800010e7983 */ /* 0x000ee80000300800 */
[----:B------:R-:W3:Y:S01]  /*4a830*/  LDL.LU R15, [R1+0x10c] ;  /* 0x00010c00010f7983 */ /* 0x000ee20000300800 */
[----:B------:R-:W-:Y:S01]  /*4a840*/  MOV R22, R19 ;  /* 0x0000001300167202 */ /* 0x000fe20000000f00 */
[----:B------:R-:W-:-:S05]  /*4a850*/  IMAD.MOV.U32 R23, RZ, RZ, R18 ;  /* 0x000000ffff177224 */ /* 0x000fca00078e0012 */
        /* <DEDUP_REMOVED lines=16> */
[----:B----4-:R-:W-:-:S02]  /*4a960*/  MOV R22, R9 ;  /* 0x0000000900167202 */ /* 0x010fc40000000f00 */
[----:B------:R-:W-:-:S05]  /*4a970*/  MOV R23, R8 ;  /* 0x0000000800177202 */ /* 0x000fca0000000f00 */
[----:B------:R0:W-:Y:S02]  /*4a980*/  STL.64 [R1+0x3678], R22 ;  /* 0x0036781601007387 */ /* 0x0001e40000100a00 */
[----:B0-----:R-:W-:Y:S01]  /*4a990*/  IMAD.MOV.U32 R22, RZ, RZ, R17 ;  /* 0x000000ffff167224 */ /* 0x001fe200078e0011 */
[----:B------:R-:W-:Y:S01]  /*4a9a0*/  MOV R23, R16 ;  /* 0x0000001000177202 */ /* 0x000fe20000000f00 */
[----:B---3--:R-:W-:Y:S04]  /*4a9b0*/  STL.64 [R1+0x3628], R14 ;  /* 0x0036280e01007387 */ /* 0x008fe80000100a00 */
[----:B--2---:R0:W-:Y:S04]  /*4a9c0*/  STL.64 [R1+0x3620], R12 ;  /* 0x0036200c01007387 */ /* 0x0041e80000100a00 */
[----:B0-----:R-:W2:Y:S04]  /*4a9d0*/  LDL.LU R12, [R1+0x130] ;  /* 0x00013000010c7983 */ /* 0x001ea80000300800 */
[----:B------:R-:W2:Y:S04]  /*4a9e0*/  LDL.LU R13, [R1+0x134] ;  /* 0x00013400010d7983 */ /* 0x000ea80000300800 */
[----:B------:R-:W3:Y:S04]  /*4a9f0*/  LDL.LU R14, [R1+0x138] ;  /* 0x00013800010e7983 */ /* 0x000ee80000300800 */
[----:B------:R-:W3:Y:S04]  /*4aa00*/  LDL.LU R15, [R1+0x13c] ;  /* 0x00013c00010f7983 */ /* 0x000ee80000300800 */
[----:B------:R0:W-:Y:S04]  /*4aa10*/  STL.64 [R1+0x36a0], R22 ;  /* 0x0036a01601007387 */ /* 0x0001e80000100a00 */
[----:B------:R-:W4:Y:S04]  /*4aa20*/  LDL.LU R20, [R1+0x1a0] ;  /* 0x0001a00001147983 */ /* 0x000f280000300800 */
[----:B------:R-:W4:Y:S04]  /*4aa30*/  LDL.LU R21, [R1+0x1a4] ;  /* 0x0001a40001157983 */ /* 0x000f280000300800 */
[----:B0-----:R-:W2:Y:S04]  /*4aa40*/  LDL.LU R22, [R1+0x1a8] ;  /* 0x0001a80001167983 */ /* 0x001ea80000300800 */
[----:B------:R-:W2:Y:S04]  /*4aa50*/  LDL.LU R23, [R1+0x1ac] ;  /* 0x0001ac0001177983 */ /* 0x000ea80000300800 */
[----:B------:R-:W3:Y:S04]  /*4aa60*/  LDL.LU R8, [R1+0x1c0] ;  /* 0x0001c00001087983 */ /* 0x000ee80000300800 */
[----:B------:R-:W3:Y:S04]  /*4aa70*/  LDL.LU R9, [R1+0x1c4] ;  /* 0x0001c40001097983 */ /* 0x000ee80000300800 */
[----:B------:R-:W3:Y:S04]  /*4aa80*/  LDL.LU R10, [R1+0x1c8] ;  /* 0x0001c800010a7983 */ /* 0x000ee80000300800 */
[----:B------:R-:W3:Y:S04]  /*4aa90*/  LDL.LU R11, [R1+0x1cc] ;  /* 0x0001cc00010b7983 */ /* 0x000ee80000300800 */
[----:B--2---:R0:W-:Y:S04]  /*4aaa0*/  STL.64 [R1+0x36c8], R22 ;  /* 0x0036c81601007387 */ /* 0x0041e80000100a00 */
[----:B----4-:R-:W-:Y:S04]  /*4aab0*/  STL.64 [R1+0x36c0], R20 ;  /* 0x0036c01401007387 */ /* 0x010fe80000100a00 */
[----:B0-----:R-:W2:Y:S04]  /*4aac0*/  LDL.LU.64 R22, [R1+0xa8] ;  /* 0x0000a80001167983 */ /* 0x001ea80000300a00 */
[----:B------:R-:W4:Y:S04]  /*4aad0*/  LDL.LU R24, [R1+0x1b0] ;  /* 0x0001b00001187983 */ /* 0x000f280000300800 */
[----:B------:R-:W4:Y:S04]  /*4aae0*/  LDL.LU R25, [R1+0x1b4] ;  /* 0x0001b40001197983 */ /* 0x000f280000300800 */
[----:B------:R-:W4:Y:S04]  /*4aaf0*/  LDL.LU R26, [R1+0x1b8] ;  /* 0x0001b800011a7983 */ /* 0x000f280000300800 */
[----:B------:R-:W4:Y:S04]  /*4ab00*/  LDL.LU R27, [R1+0x1bc] ;  /* 0x0001bc00011b7983 */ /* 0x000f280000300800 */
[----:B------:R-:W4:Y:S04]  /*4ab10*/  LDL.LU.64 R18, [R1+0x168] ;  /* 0x0001680001127983 */ /* 0x000f280000300a00 */
[----:B---3--:R-:W-:Y:S04]  /*4ab20*/  STL.64 [R1+0x3640], R14 ;  /* 0x0036400e01007387 */ /* 0x008fe80000100a00 */
[----:B------:R0:W-:Y:S04]  /*4ab30*/  STL.64 [R1+0x3638], R12 ;  /* 0x0036380c01007387 */ /* 0x0001e80000100a00 */
[----:B0-----:R-:W3:Y:S04]  /*4ab40*/  LDL.LU R12, [R1+0x140] ;  /* 0x00014000010c7983 */ /* 0x001ee80000300800 */
[----:B------:R-:W3:Y:S04]  /*4ab50*/  LDL.LU R13, [R1+0x144] ;  /* 0x00014400010d7983 */ /* 0x000ee80000300800 */
[----:B------:R-:W2:Y:S04]  /*4ab60*/  LDL.LU R14, [R1+0x148] ;  /* 0x00014800010e7983 */ /* 0x000ea80000300800 */
[----:B------:R-:W2:Y:S04]  /*4ab70*/  LDL.LU R15, [R1+0x14c] ;  /* 0x00014c00010f7983 */ /* 0x000ea80000300800 */
[----:B--2---:R-:W-:Y:S04]  /*4ab80*/  STL.64 [R1+0x3658], R14 ;  /* 0x0036580e01007387 */ /* 0x004fe80000100a00 */
[----:B---3--:R0:W-:Y:S04]  /*4ab90*/  STL.64 [R1+0x3650], R12 ;  /* 0x0036500c01007387 */ /* 0x0081e80000100a00 */
[----:B0-----:R-:W2:Y:S04]  /*4aba0*/  LDL.LU R12, [R1+0x150] ;  /* 0x00015000010c7983 */ /* 0x001ea80000300800 */
[----:B------:R-:W2:Y:S04]  /*4abb0*/  LDL.LU R13, [R1+0x154] ;  /* 0x00015400010d7983 */ /* 0x000ea80000300800 */
[----:B------:R-:W3:Y:S04]  /*4abc0*/  LDL.LU R14, [R1+0x158] ;  /* 0x00015800010e7983 */ /* 0x000ee80000300800 */
[----:B------:R-:W3:Y:S01]  /*4abd0*/  LDL.LU R15, [R1+0x15c] ;  /* 0x00015c00010f7983 */ /* 0x000ee20000300800 */
[C---:B------:R-:W-:Y:S03]  /*4abe0*/  HMMA.16816.F32 R8, R4.reuse, R22, R8 ;  /* 0x000000160408723c */ /* 0x040fe60000001808 */
[----:B---3--:R-:W-:Y:S04]  /*4abf0*/  STL.64 [R1+0x3670], R14 ;  /* 0x0036700e01007387 */ /* 0x008fe80000100a00 */
[----:B--2---:R0:W-:Y:S04]  /*4ac00*/  STL.64 [R1+0x3668], R12 ;  /* 0x0036680c01007387 */ /* 0x0041e80000100a00 */
[----:B0-----:R-:W2:Y:S04]  /*4ac10*/  LDL.LU R12, [R1+0x180] ;  /* 0x00018000010c7983 */ /* 0x001ea80000300800 */
[----:B------:R-:W2:Y:S04]  /*4ac20*/  LDL.LU R13, [R1+0x184] ;  /* 0x00018400010d7983 */ /* 0x000ea80000300800 */
[----:B------:R-:W3:Y:S04]  /*4ac30*/  LDL.LU R14, [R1+0x188] ;  /* 0x00018800010e7983 */ /* 0x000ee80000300800 */
[----:B------:R-:W3:Y:S01]  /*4ac40*/  LDL.LU R15, [R1+0x18c] ;  /* 0x00018c00010f7983 */ /* 0x000ee20000300800 */
[----:B----4-:R-:W-:Y:S01]  /*4ac50*/  HMMA.16816.F32 R24, R4, R18, R24 ;  /* 0x000000120418723c */ /* 0x010fe20000001818 */
[----:B------:R-:W-:-:S02]  /*4ac60*/  MOV R0, R23 ;  /* 0x0000001700007202 */ /* 0x000fc40000000f00 */
[----:B---3--:R-:W-:Y:S04]  /*4ac70*/  STL.64 [R1+0x3688], R14 ;  /* 0x0036880e01007387 */ /* 0x008fe80000100a00 */
[----:B--2---:R0:W-:Y:S04]  /*4ac80*/  STL.64 [R1+0x3680], R12 ;  /* 0x0036800c01007387 */ /* 0x0041e80000100a00 */
[----:B0-----:R-:W2:Y:S04]  /*4ac90*/  LDL.LU R12, [R1+0x190] ;  /* 0x00019000010c7983 */ /* 0x001ea80000300800 */
[----:B------:R-:W2:Y:S04]  /*4aca0*/  LDL.LU R13, [R1+0x194] ;  /* 0x00019400010d7983 */ /* 0x000ea80000300800 */
[----:B------:R-:W2:Y:S04]  /*4acb0*/  LDL.LU R14, [R1+0x198] ;  /* 0x00019800010e7983 */ /* 0x000ea80000300800 */
[----:B------:R-:W2:Y:S04]  /*4acc0*/  LDL.LU R15, [R1+0x19c] ;  /* 0x00019c00010f7983 */ /* 0x000ea80000300800 */
[----:B------:R0:W-:Y:S04]  /*4acd0*/  STL.64 [R1+0x340], R8 ;  /* 0x0003400801007387 */ /* 0x0001e80000100a00 */
[----:B------:R1:W-:Y:S01]  /*4ace0*/  STL.64 [R1+0x348], R10 ;  /* 0x0003480a01007387 */ /* 0x0003e20000100a00 */
[----:B0-----:R-:W-:-:S03]  /*4acf0*/  MOV R8, R22 ;  /* 0x0000001600087202 */ /* 0x001fc60000000f00 */
[----:B------:R-:W3:Y:S04]  /*4ad00*/  LDL.LU.64 R22, [R1+0x36c8] ;  /* 0x0036c80001167983 */ /* 0x000ee80000300a00 */
[----:B------:R-:W3:Y:S01]  /*4ad10*/  LDL.LU.64 R20, [R1+0x36c0] ;  /* 0x0036c00001147983 */ /* 0x000ee20000300a00 */
[----:B-1----:R-:W-:-:S03]  /*4ad20*/  MOV R11, R3 ;  /* 0x00000003000b7202 */ /* 0x002fc60000000f00 */
[----:B------:R0:W-:Y:S04]  /*4ad30*/  STL [R1+0x3578], R8 ;  /* 0x0035780801007387 */ /* 0x0001e80000100800 */
[----:B0-----:R-:W4:Y:S04]  /*4ad40*/  LDL.LU R8, [R1+0xb0] ;  /* 0x0000b00001087983 */ /* 0x001f280000300800 */
[----:B------:R-:W4:Y:S04]  /*4ad50*/  LDL.LU R9, [R1+0xb4] ;  /* 0x0000b40001097983 */ /* 0x000f280000300800 */
[----:B------:R-:W4:Y:S04]  /*4ad60*/  LDL.LU R10, [R1+0xb8] ;  /* 0x0000b800010a7983 */ /* 0x000f280000300800 */
[----:B------:R-:W2:Y:S04]  /*4ad70*/  LDL.LU R3, [R1+0x36b8] ;  /* 0x0036b80001037983 */ /* 0x000ea80000300800 */
[----:B------:R0:W-:Y:S04]  /*4ad80*/  STL.64 [R1+0x330], R24 ;  /* 0x0003301801007387 */ /* 0x0001e80000100a00 */
[----:B------:R1:W-:Y:S01]  /*4ad90*/  STL.64 [R1+0x338], R26 ;  /* 0x0003381a01007387 */ /* 0x0003e20000100a00 */
[----:B0-----:R-:W-:Y:S01]  /*4ada0*/  IMAD.MOV.U32 R24, RZ, RZ, R18 ;  /* 0x000000ffff187224 */ /* 0x001fe200078e0012 */
[----:B------:R-:W-:-:S02]  /*4adb0*/  MOV R25, R19 ;  /* 0x0000001300197202 */ /* 0x000fc40000000f00 */
[----:B-1----:R-:W2:Y:S04]  /*4adc0*/  LDL.LU.64 R26, [R1+0x36b0] ;  /* 0x0036b000011a7983 */ /* 0x002ea80000300a00 */
[----:B------:R-:W3:Y:S02]  /*4add0*/  LDL.LU.64 R18, [R1+0x36a8] ;  /* 0x0036a80001127983 */ /* 0x000ee40000300a00 */
[----:B---3--:R-:W-:Y:S02]  /*4ade0*/  HMMA.16816.F32 R4, R4, R18, R20 ;  /* 0x000000120404723c */ /* 0x008fe40000001814 */
[----:B------:R-:W2:Y:S04]  /*4adf0*/  LDL.LU.64 R22, [R1+0x36a0] ;  /* 0x0036a00001167983 */ /* 0x000ea80000300a00 */
[----:B------:R-:W2:Y:S04]  /*4ae00*/  LDL.LU.64 R18, [R1+0x3698] ;  /* 0x0036980001127983 */ /* 0x000ea80000300a00 */
[----:B------:R-:W2:Y:S09]  /*4ae10*/  LDL.LU.64 R16, [R1+0x3690] ;  /* 0x0036900001107983 */ /* 0x000eb20000300a00 */
[----:B------:R-:W-:Y:S04]  /*4ae20*/  STL.64 [R1+0x320], R4 ;  /* 0x0003200401007387 */ /* 0x000fe80000100a00 */
[----:B------:R0:W-:Y:S04]  /*4ae30*/  STL.64 [R1+0x328], R6 ;  /* 0x0003280601007387 */ /* 0x0001e80000100a00 */
[----:B0-----:R-:W3:Y:S01]  /*4ae40*/  LDL.LU R7, [R1+0x464] ;  /* 0x0004640001077983 */ /* 0x001ee20000300800 */
[----:B--2---:R-:W-:Y:S03]  /*4ae50*/  HMMA.16816.F32 R20, R16, R22, R12 ;  /* 0x000000161014723c */ /* 0x004fe6000000180c */
[----:B------:R-:W2:Y:S04]  /*4ae60*/  LDL.LU.64 R14, [R1+0x3688] ;  /* 0x00368800010e7983 */ /* 0x000ea80000300a00 */
[----:B------:R-:W2:-:S12]  /*4ae70*/  LDL.LU.64 R12, [R1+0x3680] ;  /* 0x00368000010c7983 */ /* 0x000e980000300a00 */
        /* <DEDUP_REMOVED lines=56> */
[----:B0-----:R-:W2:Y:S04]  /*4b200*/  LDL.LU.64 R22, [R1+0x35a0] ;  /* 0x0035a00001167983 */ /* 0x001ea80000300a00 */
[----:B------:R-:W2:Y:S02]  /*4b210*/  LDL.LU.64 R20, [R1+0x3598] ;  /* 0x0035980001147983 */ /* 0x000ea40000300a00 */
[----:B--2---:R-:W-:-:S15]  /*4b220*/  HMMA.16816.F32 R20, R16, R26, R20 ;  /* 0x0000001a1014723c */ /* 0x004fde0000001814 */
[----:B------:R-:W-:-:S04]  /*4b230*/  NOP ;  /* 0x0000000000007918 */ /* 0x000fc80000000000 */
[----:B------:R-:W-:Y:S04]  /*4b240*/  STL.64 [R1+0x2f0], R20 ;  /* 0x0002f01401007387 */ /* 0x000fe80000100a00 */
[----:B------:R0:W-:Y:S04]  /*4b250*/  STL.64 [R1+0x2f8], R22 ;  /* 0x0002f81601007387 */ /* 0x0001e80000100a00 */
[----:B0-----:R-:W2:Y:S04]  /*4b260*/  LDL.LU.64 R22, [R1+0x3590] ;  /* 0x0035900001167983 */ /* 0x001ea80000300a00 */
[----:B------:R-:W3:Y:S01]  /*4b270*/  LDL.LU.64 R20, [R1+0x3588] ;  /* 0x0035880001147983 */ /* 0x000ee20000300a00 */
[----:B--2---:R-:W-:-:S15]  /*4b280*/  HMMA.16816.F32 R12, R16, R22, R12 ;  /* 0x00000016100c723c */ /* 0x004fde000000180c */
[----:B------:R-:W-:-:S04]  /*4b290*/  NOP ;  /* 0x0000000000007918 */ /* 0x000fc80000000000 */
[----:B------:R-:W-:Y:S04]  /*4b2a0*/  STL.64 [R1+0x2e0], R12 ;  /* 0x0002e00c01007387 */ /* 0x000fe80000100a00 */
[----:B------:R0:W-:Y:S04]  /*4b2b0*/  STL.64 [R1+0x2e8], R14 ;  /* 0x0002e80e01007387 */ /* 0x0001e80000100a00 */
[----:B0-----:R-:W4:Y:S02]  /*4b2c0*/  LDL.LU.64 R14, [R1+0x3580] ;  /* 0x00358000010e7983 */ /* 0x001f240000300a00 */
[----:B----4-:R-:W-:Y:S02]  /*4b2d0*/  HMMA.16816.F32 R12, R16, R14, R8 ;  /* 0x0000000e100c723c */ /* 0x010fe40000001808 */
[----:B------:R-:W2:-:S15]  /*4b2e0*/  LDL.LU R8, [R1+0x3578] ;  /* 0x0035780001087983 */ /* 0x000e9e0000300800 */
[----:B------:R-:W-:Y:S02]  /*4b2f0*/  NOP ;  /* 0x0000000000007918 */ /* 0x000fe40000000000 */
[----:B------:R-:W-:Y:S04]  /*4b300*/  STL.64 [R1+0x2d0], R12 ;  /* 0x0002d00c01007387 */ /* 0x000fe80000100a00 */
[----:B------:R-:W-:Y:S04]  /*4b310*/  STL.64 [R1+0x2d8], R14 ;  /* 0x0002d80e01007387 */ /* 0x000fe80000100a00 */
[----:B---3--:R-:W0:Y:S04]  /*4b320*/  LDSM.16.M88.4 R12, [R7+UR6+0x28080] ;  /* 0x02808006070c783b */ /* 0x008e280008000200 */
[----:B------:R-:W-:Y:S04]  /*4b330*/  STL [R1+0x3538], R7 ;  /* 0x0035380701007387 */ /* 0x000fe80000100800 */
[----:B0-----:R-:W-:Y:S04]  /*4b340*/  STL.64 [R1+0x3530], R14 ;  /* 0x0035300e01007387 */ /* 0x001fe80000100a00 */
[----:B------:R0:W-:Y:S04]  /*4b350*/  STL.64 [R1+0x3528], R12 ;  /* 0x0035280c01007387 */ /* 0x0001e80000100a00 */
[----:B0-----:R-:W3:Y:S01]  /*4b360*/  LDL.LU R12, [R1+0x2c0] ;  /* 0x0002c000010c7983 */ /* 0x001ee20000300800 */
[----:B--2---:R-:W-:-:S03]  /*4b370*/  MOV R6, R8 ;  /* 0x0000000800067202 */ /* 0x004fc60000000f00 */
        /* <DEDUP_REMOVED lines=15> */
[----:B------:R-:W0:Y:S01]  /*4b470*/  LDSM.16.M88.4 R8, [R3+UR6+0xa080] ;  /* 0x00a080060308783b */ /* 0x000e220008000200 */
[----:B------:R-:W-:Y:S01]  /*4b480*/  MOV R7, R0 ;  /* 0x0000000000077202 */ /* 0x000fe20000000f00 */
[----:B------:R-:W-:Y:S01]  /*4b490*/  IMAD.MOV.U32 R14, RZ, RZ, R28 ;  /* 0x000000ffff0e7224 */ /* 0x000fe200078e001c */
[----:B------:R-:W-:-:S02]  /*4b4a0*/  MOV R13, R29 ;  /* 0x0000001d000d7202 */ /* 0x000fc40000000f00 */
[----:B------:R-:W-:-:S07]  /*4b4b0*/  MOV R15, R2 ;  /* 0x00000002000f7202 */ /* 0x000fce0000000f00 */
[----:B---3--:R-:W-:Y:S01]  /*4b4c0*/  HMMA.16816.F32 R4, R16, R6, R12 ;  /* 0x000000061004723c */ /* 0x008fe2000000180c */
[----:B------:R-:W-:Y:S04]  /*4b4d0*/  LDSM.16.M88.4 R12, [R3+UR6+0x10080] ;  /* 0x01008006030c783b */ /* 0x000fe80008000200 */
[----:B0-----:R-:W-:Y:S01]  /*4b4e0*/  STL.64 [R1+0x40], R8 ;  /* 0x0000400801007387 */ /* 0x001fe20000100a00 */
[----:B------:R-:W-:-:S03]  /*4b4f0*/  MOV R0, R9 ;  /* 0x0000000900007202 */ /* 0x000fc60000000f00 */
[----:B------:R-:W-:Y:S04]  /*4b500*/  STL.64 [R1+0x48], R10 ;  /* 0x0000480a01007387 */ /* 0x000fe80000100a00 */
[----:B------:R-:W0:Y:S04]  /*4b510*/  LDSM.16.M88.4 R8, [R3+UR6+0xc080] ;  /* 0x00c080060308783b */ /* 0x000e280008000200 */
[----:B------:R-:W-:Y:S02]  /*4b520*/  STL [R1+0x350c], R0 ;  /* 0x00350c0001007387 */ /* 0x000fe40000100800 */
[----:B------:R-:W-:Y:S01]  /*4b530*/  MOV R29, R5 ;  /* 0x00000005001d7202 */ /* 0x000fe20000000f00 */
[----:B------:R-:W-:Y:S01]  /*4b540*/  IMAD.MOV.U32 R2, RZ, RZ, R7 ;  /* 0x000000ffff027224 */ /* 0x000fe200078e0007 */
[----:B------:R-:W-:Y:S01]  /*4b550*/  MOV R28, R6 ;  /* 0x00000006001c7202 */ /* 0x000fe20000000f00 */
[----:B0-----:R-:W-:Y:S04]  /*4b560*/  STL.64 [R1+0x30], R8 ;  /* 0x0000300801007387 */ /* 0x001fe80000100a00 */
[----:B------:R0:W-:Y:S04]  /*4b570*/  STL.64 [R1+0x38], R10 ;  /* 0x0000380a01007387 */ /* 0x0001e80000100a00 */
[----:B0-----:R-:W2:Y:S04]  /*4b580*/  LDL.LU.64 R10, [R1+0x3570] ;  /* 0x00357000010a7983 */ /* 0x001ea80000300a00 */
[----:B------:R-:W3:Y:S04]  /*4b590*/  LDL.LU.64 R8, [R1+0x3568] ;  /* 0x0035680001087983 */ /* 0x000ee80000300a00 */
[----:B------:R-:W-:Y:S04]  /*4b5a0*/  STL [R1+0x2c0], R4 ;  /* 0x0002c00401007387 */ /* 0x000fe80000100800 */
[----:B------:R-:W0:Y:S04]  /*4b5b0*/  LDSM.16.M88.4 R4, [R3+UR6+0xe080] ;  /* 0x00e080060304783b */ /* 0x000e280008000200 */
[----:B------:R-:W-:Y:S04]  /*4b5c0*/  STL.64 [R1+0x3558], R18 ;  /* 0x0035581201007387 */ /* 0x000fe80000100a00 */
[----:B------:R-:W-:Y:S04]  /*4b5d0*/  STL.64 [R1+0x3550], R16 ;  /* 0x0035501001007387 */ /* 0x000fe80000100a00 */
[----:B------:R-:W-:Y:S04]  /*4b5e0*/  STL [R1+0x33a0], R28 ;  /* 0x0033a01c01007387 */ /* 0x000fe80000100800 */
[----:B------:R-:W-:Y:S04]  /*4b5f0*/  STL [R1+0x338c], R29 ;  /* 0x00338c1d01007387 */ /* 0x000fe80000100800 */
[----:B------:R-:W-:Y:S04]  /*4b600*/  STL [R1+0x3388], R2 ;  /* 0x0033880201007387 */ /* 0x000fe80000100800 */
[----:B------:R-:W-:Y:S01]  /*4b610*/  LDSM.16.M88.4 R16, [R3+UR6+0x1a080] ;  /* 0x01a080060310783b */ /* 0x000fe20008000200 */
[----:B0-----:R-:W-:-:S03]  /*4b620*/  MOV R0, R4 ;  /* 0x0000000400007202 */ /* 0x001fc60000000f00 */
[----:B------:R-:W-:Y:S04]  /*4b630*/  STL.64 [R1+0x20], R4 ;  /* 0x0000200401007387 */ /* 0x000fe80000100a00 */
[----:B------:R0:W-:Y:S04]  /*4b640*/  STL.64 [R1+0x28], R6 ;  /* 0x0000280601007387 */ /* 0x0001e80000100a00 */
[----:B------:R-:W-:Y:S01]  /*4b650*/  STL [R1+0x3510], R0 ;  /* 0x0035100001007387 */ /* 0x000fe20000100800 */
[----:B0-----:R-:W-:-:S03]  /*4b660*/  MOV R6, R24 ;  /* 0x0000001800067202 */ /* 0x001fc60000000f00 */
[----:B------:R-:W4:Y:S04]  /*4b670*/  LDL.LU R24, [R1+0x3564] ;  /* 0x0035640001187983 */ /* 0x000f280000300800 */
[----:B------:R-:W-:Y:S04]  /*4b680*/  STL.64 [R1+0x10], R12 ;  /* 0x0000100c01007387 */ /* 0x000fe80000100a00 */
[----:B------:R-:W-:Y:S04]  /*4b690*/  STL.64 [R1+0x18], R14 ;  /* 0x0000180e01007387 */ /* 0x000fe80000100a00 */
[----:B------:R-:W0:Y:S01]  /*4b6a0*/  LDSM.16.M88.4 R12, [R3+UR6+0x12080] ;  /* 0x01208006030c783b */ /* 0x000e220008000200 */
[----:B------:R-:W-:-:S03]  /*4b6b0*/  MOV R7, R25 ;  /* 0x0000001900077202 */ /* 0x000fc60000000f00 */
[----:B------:R-:W2:Y:S04]  /*4b6c0*/  LDL.LU R25, [R1+0x3560] ;  /* 0x0035600001197983 */ /* 0x000ea80000300800 */
[----:B0-----:R0:W-:Y:S01]  /*4b6d0*/  STL.64 [R1], R12 ;  /* 0x0000000c01007387 */ /* 0x0011e20000100a00 */
[----:B------:R-:W-:Y:S01]  /*4b6e0*/  MOV R0, R12 ;  /* 0x0000000c00007202 */ /* 0x000fe20000000f00 */
[----:B------:R-:W-:Y:S02]  /*4b6f0*/  IMAD.MOV.U32 R28, RZ, RZ, R13 ;  /* 0x000000ffff1c7224 */ /* 0x000fe400078e000d */
[----:B------:R1:W-:Y:S04]  /*4b700*/  STL.64 [R1+0x8], R14 ;  /* 0x0000080e01007387 */ /* 0x0003e80000100a00 */
[----:B0-----:R-:W2:Y:S04]  /*4b710*/  LDL.LU R12, [R1+0x2a0] ;  /* 0x0002a000010c7983 */ /* 0x001ea80000300800 */
[----:B------:R-:W2:Y:S04]  /*4b720*/  LDL.LU R13, [R1+0x2a4] ;  /* 0x0002a400010d7983 */ /* 0x000ea80000300800 */
[----:B-1----:R-:W2:Y:S04]  /*4b730*/  LDL.LU R14, [R1+0x2a8] ;  /* 0x0002a800010e7983 */ /* 0x002ea80000300800 */
[----:B------:R-:W2:Y:S04]  /*4b740*/  LDL.LU R15, [R1+0x2ac] ;  /* 0x0002ac00010f7983 */ /* 0x000ea80000300800 */
[----:B--2---:R0:W-:Y:S04]  /*4b750*/  STL.64 [R1+0x3548], R14 ;  /* 0x0035480e01007387 */ /* 0x0041e80000100a00 */
[----:B------:R1:W-:Y:S01]  /*4b760*/  STL.64 [R1+0x3540], R12 ;  /* 0x0035400c01007387 */ /* 0x0003e20000100a00 */
[----:B0-----:R-:W-:-:S02]  /*4b770*/  MOV R14, R21 ;  /* 0x00000015000e7202 */ /* 0x001fc40000000f00 */
[----:B-1----:R-:W-:Y:S02]  /*4b780*/  MOV R12, R25 ;  /* 0x00000019000c7202 */ /* 0x002fe40000000f00 */
[----:B----4-:R-:W-:Y:S02]  /*4b790*/  MOV R13, R24 ;  /* 0x00000018000d7202 */ /* 0x010fe40000000f00 */
[----:B------:R-:W0:Y:S01]  /*4b7a0*/  LDSM.16.M88.4 R24, [R3+UR6+0x14080] ;  /* 0x014080060318783b */ /* 0x000e220008000200 */
[----:B------:R-:W-:-:S03]  /*4b7b0*/  MOV R15, R20 ;  /* 0x00000014000f7202 */ /* 0x000fc60000000f00 */
[----:B------:R-:W1:Y:S04]  /*4b7c0*/  LDSM.16.M88.4 R20, [R3+UR6+0x16080] ;  /* 0x016080060314783b */ /* 0x000e680008000200 */
[----:B0-----:R-:W-:Y:S04]  /*4b7d0*/  STL [R1+0x32f4], R26 ;  /* 0x0032f41a01007387 */ /* 0x001fe80000100800 */
[----:B------:R-:W-:Y:S04]  /*4b7e0*/  STL [R1+0x32f0], R27 ;  /* 0x0032f01b01007387 */ /* 0x000fe80000100800 */
[----:B------:R0:W-:Y:S04]  /*4b7f0*/  STL.64 [R1+0x3520], R24 ;  /* 0x0035201801007387 */ /* 0x0001e80000100a00 */
[----:B0-----:R-:W2:Y:S04]  /*4b800*/  LDL.LU.64 R24, [R1+0x90] ;  /* 0x0000900001187983 */ /* 0x001ea80000300a00 */
[----:B-1----:R3:W-:Y:S04]  /*4b810*/  STL [R1+0x3298], R22 ;  /* 0x0032981601007387 */ /* 0x0027e80000100800 */
[----:B------:R0:W-:Y:S04]  /*4b820*/  STL [R1+0x3294], R23 ;  /* 0x0032941701007387 */ /* 0x0001e80000100800 */
[----:B------:R1:W-:Y:S01]  /*4b830*/  STL.64 [R1+0x3518], R20 ;  /* 0x0035181401007387 */ /* 0x0003e20000100a00 */
[----:B---3--:R-:W-:-:S02]  /*4b840*/  MOV R22, R9 ;  /* 0x0000000900167202 */ /* 0x008fc40000000f00 */
[----:B0-----:R-:W-:Y:S01]  /*4b850*/  MOV R23, R8 ;  /* 0x0000000800177202 */ /* 0x001fe20000000f00 */
[----:B-1----:R-:W-:Y:S01]  /*4b860*/  IMAD.MOV.U32 R20, RZ, RZ, R11 ;  /* 0x000000ffff147224 */ /* 0x002fe200078e000b */
[----:B------:R-:W-:Y:S02]  /*4b870*/  MOV R21, R10 ;  /* 0x0000000a00157202 */ /* 0x000fe40000000f00 */
[----:B------:R-:W0:Y:S04]  /*4b880*/  LDSM.16.M88.4 R8, [R3+UR6+0x18080] ;  /* 0x018080060308783b */ /* 0x000e280008000200 */
[----:B0-----:R-:W-:Y:S04]  /*4b890*/  STL [R1+0x3214], R10 ;  /* 0x0032140a01007387 */ /* 0x001fe80000100800 */
[----:B------:R-:W-:Y:S04]  /*4b8a0*/  STL [R1+0x3210], R11 ;  /* 0x0032100b01007387 */ /* 0x000fe80000100800 */
[----:B------:R-:W-:Y:S04]  /*4b8b0*/  STL.64 [R1+0xd0], R16 ;  /* 0x0000d01001007387 */ /* 0x000fe80000100a00 */
[----:B------:R-:W-:Y:S04]  /*4b8c0*/  STL.64 [R1+0xd8], R18 ;  /* 0x0000d81201007387 */ /* 0x000fe80000100a00 */
[----:B------:R-:W0:Y:S04]  /*4b8d0*/  LDSM.16.M88.4 R16, [R3+UR6+0x1c080] ;  /* 0x01c080060310783b */ /* 0x000e280008000200 */
[----:B0-----:R-:W-:Y:S04]  /*4b8e0*/  STL.64 [R1+0x200], R16 ;  /* 0x0002001001007387 */ /* 0x001fe80000100a00 */
[----:B------:R-:W-:Y:S04]  /*4b8f0*/  STL.64 [R1+0x208], R18 ;  /* 0x0002081201007387 */ /* 0x000fe80000100a00 */
[----:B------:R-:W0:Y:S04]  /*4b900*/  LDSM.16.M88.4 R16, [R3+UR6+0x1e080] ;  /* 0x01e080060310783b */ /* 0x000e280008000200 */
[----:B0-----:R-:W-:Y:S01]  /*4b910*/  STL.64 [R1+0x1e0], R16 ;  /* 0x0001e01001007387 */ /* 0x001fe20000100a00 */
[----:B------:R-:W-:Y:S01]  /*4b920*/  MOV R11, R16 ;  /* 0x00000010000b7202 */ /* 0x000fe20000000f00 */
[----:B------:R-:W-:-:S02]  /*4b930*/  IMAD.MOV.U32 R10, RZ, RZ, R17 ;  /* 0x000000ffff0a7224 */ /* 0x000fc400078e0011 */
[----:B------:R0:W-:Y:S04]  /*4b940*/  STL.64 [R1+0x1e8], R18 ;  /* 0x0001e81201007387 */ /* 0x0001e80000100a00 */
[----:B0-----:R-:W3:Y:S04]  /*4b950*/  LDL.LU.64 R18, [R1+0x3558] ;  /* 0x0035580001127983 */ /* 0x001ee80000300a00 */
[----:B------:R-:W3:Y:S04]  /*4b960*/  LDL.LU.64 R16, [R1+0x3550] ;  /* 0x0035500001107983 */ /* 0x000ee80000300a00 */
[----:B------:R-:W-:Y:S04]  /*4b970*/  STL [R1+0x3444], R10 ;  /* 0x0034440a01007387 */ /* 0x000fe80000100800 */
[----:B------:R-:W-:Y:S01]  /*4b980*/  STL [R1+0x3440], R11 ;  /* 0x0034400b01007387 */ /* 0x000fe20000100800 */
[----:B---3--:R-:W-:Y:S03]  /*4b990*/  HMMA.16816.F32 R4, R16, R6, R12 ;  /* 0x000000061004723c */ /* 0x008fe6000000180c */
[----:B------:R-:W3:Y:S04]  /*4b9a0*/  LDL.LU.64 R14, [R1+0x3548] ;  /* 0x00354800010e7983 */ /* 0x000ee80000300a00 */
[----:B------:R-:W3:-:S12]  /*4b9b0*/  LDL.LU.64 R12, [R1+0x3540] ;  /* 0x00354000010c7983 */ /* 0x000ed80000300a00 */
[----:B------:R0:W-:Y:S04]  /*4b9c0*/  STL.64 [R1+0x2b8], R6 ;  /* 0x0002b80601007387 */ /* 0x0001e80000100a00 */
[----:B0-----:R-:W4:Y:S01]  /*4b9d0*/  LDL.LU R7, [R1+0x3538] ;  /* 0x0035380001077983 */ /* 0x001f220000300800 */
[----:B------:R-:W-:Y:S02]  /*4b9e0*/  MOV R29, R4 ;  /* 0x00000004001d7202 */ /* 0x000fe40000000f00 */
[----:B------:R-:W-:-:S05]  /*4b9f0*/  MOV R2, R5 ;  /* 0x0000000500027202 */ /* 0x000fca0000000f00 */
[----:B------:R-:W-:Y:S04]  /*4ba00*/  STL [R1+0x33a8], R2 ;  /* 0x0033a80201007387 */ /* 0x000fe80000100800 */
[----:B------:R-:W-:Y:S04]  /*4ba10*/  STL [R1+0x33a4], R29 ;  /* 0x0033a41d01007387 */ /* 0x000fe80000100800 */
[----:B----4-:R-:W0:Y:S04]  /*4ba20*/  LDSM.16.M88.4 R4, [R7+UR6+0x29080] ;  /* 0x029080060704783b */ /* 0x010e280008000200 */
[----:B0-----:R0:W-:Y:S04]  /*4ba30*/  STL.64 [R1+0x33f8], R6 ;  /* 0x0033f80601007387 */ /* 0x0011e80000100a00 */
[----:B------:R3:W-:Y:S04]  /*4ba40*/  STL.64 [R1+0x33f0], R4 ;  /* 0x0033f00401007387 */ /* 0x0007e80000100a00 */
[----:B0-----:R-:W3:Y:S04]  /*4ba50*/  LDL.LU R6, [R1+0x178] ;  /* 0x0001780001067983 */ /* 0x001ee80000300800 */
[----:B------:R-:W3:Y:S02]  /*4ba60*/  LDL.LU R7, [R1+0x17c] ;  /* 0x00017c0001077983 */ /* 0x000ee40000300800 */
[----:B---3--:R-:W-:Y:S02]  /*4ba70*/  HMMA.16816.F32 R4, R16, R6, R12 ;  /* 0x000000061004723c */ /* 0x008fe4000000180c */
[----:B------:R-:W3:Y:S04]  /*4ba80*/  LDL.LU.64 R14, [R1+0x3530] ;  /* 0x00353000010e7983 */ /* 0x000ee80000300a00 */
[----:B------:R-:W3:Y:S04]  /*4ba90*/  LDL.LU.64 R12, [R1+0x3528] ;  /* 0x00352800010c7983 */ /* 0x000ee80000300a00 */
[----:B------:R-:W4:Y:S01]  /*4baa0*/  LDL.LU R16, [R1+0x270] ;  /* 0x0002700001107983 */ /* 0x000f220000300800 */
[----:B--2---:R-:W-:-:S08]  /*4bab0*/  MOV R2, R25 ;  /* 0x0000001900027202 */ /* 0x004fd00000000f00 */
[----:B------:R0:W-:Y:S04]  /*4bac0*/  STL.64 [R1+0x2a0], R4 ;  /* 0x0002a00401007387 */ /* 0x0001e80000100a00 */
[----:B------:R-:W-:Y:S04]  /*4bad0*/  STL.64 [R1+0x2a8], R6 ;  /* 0x0002a80601007387 */ /* 0x000fe80000100a00 */
[----:B------:R-:W4:Y:S04]  /*4bae0*/  LDL.LU R17, [R1+0x274] ;  /* 0x0002740001117983 */ /* 0x000f280000300800 */
[----:B------:R-:W4:Y:S01]  /*4baf0*/  LDL.LU R18, [R1+0x278] ;  /* 0x0002780001127983 */ /* 0x000f220000300800 */
[----:B0-----:R-:W-:-:S03]  /*4bb00*/  MOV R4, R24 ;  /* 0x0000001800047202 */ /* 0x001fc60000000f00 */
[----:B------:R-:W4:Y:S01]  /*4bb10*/  LDL.LU R19, [R1+0x27c] ;  /* 0x00027c0001137983 */ /* 0x000f220000300800 */
[----:B---3--:R-:W-:Y:S03]  /*4bb20*/  HMMA.16816.F32 R20, R12, R24, R20 ;  /* 0x000000180c14723c */ /* 0x008fe60000001814 */
[----:B------:R-:W2:-:S15]  /*4bb30*/  LDL.LU.64 R24, [R1+0x3520] ;  /* 0x0035200001187983 */ /* 0x000e9e0000300a00 */
[----:B------:R-:W-:Y:S01]  /*4bb40*/  NOP ;  /* 0x0000000000007918 */ /* 0x000fe20000000000 */
[----:B------:R-:W-:Y:S01]  /*4bb50*/  IMAD.MOV.U32 R26, RZ, RZ, R22 ;  /* 0x000000ffff1a7224 */ /* 0x000fe200078e0016 */
[----:B------:R-:W-:Y:S01]  /*4bb60*/  MOV R27, R23 ;  /* 0x00000017001b7202 */ /* 0x000fe20000000f00 */
[----:B------:R0:W-:Y:S04]  /*4bb70*/  STL.64 [R1+0x290], R20 ;  /* 0x0002901401007387 */ /* 0x0001e80000100a00 */
[----:B0-----:R-:W3:Y:S04]  /*4bb80*/  LDL.LU.64 R20, [R1+0x3518] ;  /* 0x0035180001147983 */ /* 0x001ee80000300a00 */
[----:B------:R-:W-:Y:S04]  /*4bb90*/  STL.64 [R1+0x3468], R26 ;  /* 0x0034681a01007387 */ /* 0x000fe80000100a00 */
[----:B--2---:R0:W-:Y:S04]  /*4bba0*/  STL.64 [R1+0x3460], R24 ;  /* 0x0034601801007387 */ /* 0x0041e80000100a00 */
[----:B0-----:R-:W2:Y:S04]  /*4bbb0*/  LDL.LU.64 R24, [R1+0x80] ;  /* 0x0000800001187983 */ /* 0x001ea80000300a00 */
[----:B------:R0:W-:Y:S04]  /*4bbc0*/  STL [R1+0x3448], R4 ;  /* 0x0034480401007387 */ /* 0x0001e80000100800 */
[----:B0-----:R-:W2:Y:S04]  /*4bbd0*/  LDL.LU R4, [R1+0x280] ;  /* 0x0002800001047983 */ /* 0x001ea80000300800 */
[----:B------:R-:W2:Y:S04]  /*4bbe0*/  LDL.LU R5, [R1+0x284] ;  /* 0x0002840001057983 */ /* 0x000ea80000300800 */
[----:B------:R-:W2:Y:S04]  /*4bbf0*/  LDL.LU R6, [R1+0x288] ;  /* 0x0002880001067983 */ /* 0x000ea80000300800 */
[----:B------:R-:W2:Y:S02]  /*4bc00*/  LDL.LU R7, [R1+0x28c] ;  /* 0x00028c0001077983 */ /* 0x000ea40000300800 */
[----:B--2---:R-:W-:-:S15]  /*4bc10*/  HMMA.16816.F32 R4, R12, R24, R4 ;  /* 0x000000180c04723c */ /* 0x004fde0000001804 */
[----:B------:R-:W-:-:S04]  /*4bc20*/  NOP ;  /* 0x0000000000007918 */ /* 0x000fc80000000000 */
[----:B------:R0:W-:Y:S04]  /*4bc30*/  STL.64 [R1+0x280], R4 ;  /* 0x0002800401007387 */ /* 0x0001e80000100a00 */
[----:B------:R1:W-:Y:S01]  /*4bc40*/  STL.64 [R1+0x288], R6 ;  /* 0x0002880601007387 */ /* 0x0003e20000100a00 */
[----:B0-----:R-:W-:Y:S01]  /*4bc50*/  MOV R5, R25 ;  /* 0x0000001900057202 */ /* 0x001fe20000000f00 */
[----:B------:R-:W-:Y:S01]  /*4bc60*/  IMAD.MOV.U32 R25, RZ, RZ, R28 ;  /* 0x000000ffff197224 */ /* 0x000fe200078e001c */
[----:B-1----:R-:W-:Y:S02]  /*4bc70*/  MOV R6, R24 ;  /* 0x0000001800067202 */ /* 0x002fe40000000f00 */
[----:B------:R-:W-:Y:S02]  /*4bc80*/  MOV R24, R0 ;  /* 0x0000000000187202 */ /* 0x000fe40000000f00 */
[----:B------:R-:W2:Y:S04]  /*4bc90*/  LDL.LU R0, [R1+0x3510] ;  /* 0x0035100001007983 */ /* 0x000ea80000300800 */
[----:B------:R0:W-:Y:S04]  /*4bca0*/  STL.64 [R1+0x3480], R24 ;  /* 0x0034801801007387 */ /* 0x0001e80000100a00 */
[----:B0-----:R-:W4:Y:S02]  /*4bcb0*/  LDL.LU.64 R24, [R1+0x70] ;  /* 0x0000700001187983 */ /* 0x001f240000300a00 */
[----:B----4-:R-:W-:Y:S01]  /*4bcc0*/  HMMA.16816.F32 R16, R12, R24, R16 ;  /* 0x000000180c10723c */ /* 0x010fe20000001810 */
[----:B------:R-:W-:-:S02]  /*4bcd0*/  MOV R7, R25 ;  /* 0x0000001900077202 */ /* 0x000fc40000000f00 */
[----:B------:R-:W-:-:S15]  /*4bce0*/  MOV R28, R24 ;  /* 0x00000018001c7202 */ /* 0x000fde0000000f00 */
[----:B------:R-:W-:Y:S01]  /*4bcf0*/  NOP ;  /* 0x0000000000007918 */ /* 0x000fe20000000000 */
[----:B------:R-:W-:Y:S04]  /*4bd00*/  STL.64 [R1+0x270], R16 ;  /* 0x0002701001007387 */ /* 0x000fe80000100a00 */
[----:B------:R-:W-:Y:S04]  /*4bd10*/  STL.64 [R1+0x34e8], R6 ;  /* 0x0034e80601007387 */ /* 0x000fe80000100a00 */
[----:B------:R-:W-:Y:S04]  /*4bd20*/  STL [R1+0x34e0], R5 ;  /* 0x0034e00501007387 */ /* 0x000fe80000100800 */
[----:B------:R-:W4:Y:S04]  /*4bd30*/  LDL R24, [R1+0x10] ;  /* 0x0000100001187983 */ /* 0x000f280000100800 */
[----:B------:R-:W4:Y:S01]  /*4bd40*/  LDL R25, [R1+0x14] ;  /* 0x0000140001197983 */ /* 0x000f220000100800 */
[----:B------:R-:W-:-:S02]  /*4bd50*/  MOV R22, R18 ;  /* 0x0000001200167202 */ /* 0x000fc40000000f00 */
[----:B------:R-:W-:Y:S01]  /*4bd60*/  MOV R23, R19 ;  /* 0x0000001300177202 */ /* 0x000fe20000000f00 */
[----:B----4-:R2:W-:Y:S04]  /*4bd70*/  STL.64 [R1+0x3498], R24 ;  /* 0x0034981801007387 */ /* 0x0105e80000100a00 */
[----:B------:R-:W-:Y:S04]  /*4bd80*/  STL.64 [R1+0x3458], R22 ;  /* 0x0034581601007387 */ /* 0x000fe80000100a00 */
[----:B---3--:R0:W-:Y:S01]  /*4bd90*/  STL.64 [R1+0x3450], R20 ;  /* 0x0034501401007387 */ /* 0x0081e20000100a00 */
[----:B--2---:R-:W-:-:S03]  /*4bda0*/  IMAD.MOV.U32 R24, RZ, RZ, R0 ;  /* 0x000000ffff187224 */ /* 0x004fc600078e0000 */
[----:B0-----:R-:W2:Y:S04]  /*4bdb0*/  LDL.LU R20, [R1+0x370] ;  /* 0x0003700001147983 */ /* 0x001ea80000300800 */
[----:B------:R-:W2:Y:S04]  /*4bdc0*/  LDL.LU R21, [R1+0x374] ;  /* 0x0003740001157983 */ /* 0x000ea80000300800 */
[----:B------:R-:W3:Y:S04]  /*4bdd0*/  LDL.LU R22, [R1+0x378] ;  /* 0x0003780001167983 */ /* 0x000ee80000300800 */
[----:B------:R-:W3:Y:S04]  /*4bde0*/  LDL.LU R23, [R1+0x37c] ;  /* 0x00037c0001177983 */ /* 0x000ee80000300800 */
[----:B------:R-:W4:Y:S04]  /*4bdf0*/  LDL.LU R0, [R1+0x350c] ;  /* 0x00350c0001007983 */ /* 0x000f280000300800 */
[----:B------:R-:W2:Y:S04]  /*4be00*/  LDL R25, [R1+0x24] ;  /* 0x0000240001197983 */ /* 0x000ea80000100800 */
[----:B--2---:R0:W-:Y:S04]  /*4be10*/  STL.64 [R1+0x34b0], R24 ;  /* 0x0034b01801007387 */ /* 0x0041e80000100a00 */
[----:B0-----:R-:W2:Y:S04]  /*4be20*/  LDL R24, [R1+0x30] ;  /* 0x0000300001187983 */ /* 0x001ea80000100800 */
[----:B------:R-:W2:Y:S04]  /*4be30*/  LDL R25, [R1+0x34] ;  /* 0x0000340001197983 */ /* 0x000ea80000100800 */
[----:B--2---:R0:W-:Y:S04]  /*4be40*/  STL.64 [R1+0x34c0], R24 ;  /* 0x0034c01801007387 */ /* 0x0041e80000100a00 */
[----:B0-----:R-:W2:Y:S01]  /*4be50*/  LDL R24, [R1+0x40] ;  /* 0x0000400001187983 */ /* 0x001ea20000100800 */
[----:B----4-:R-:W-:-:S03]  /*4be60*/  MOV R25, R0 ;  /* 0x0000000000197202 */ /* 0x010fc60000000f00 */
[----:B------:R-:W4:Y:S04]  /*4be70*/  LDL.LU R0, [R1+0x3508] ;  /* 0x0035080001007983 */ /* 0x000f280000300800 */
[----:B------:R-:W2:Y:S04]  /*4be80*/  LDL.LU R4, [R1+0x250] ;  /* 0x0002500001047983 */ /* 0x000ea80000300800 */
[----:B------:R-:W2:Y:S04]  /*4be90*/  LDL.LU R5, [R1+0x254] ;  /* 0x0002540001057983 */ /* 0x000ea80000300800 */
[----:B------:R-:W2:Y:S04]  /*4bea0*/  LDL.LU R6, [R1+0x258] ;  /* 0x0002580001067983 */ /* 0x000ea80000300800 */
[----:B------:R-:W2:Y:S04]  /*4beb0*/  LDL.LU R7, [R1+0x25c] ;  /* 0x00025c0001077983 */ /* 0x000ea80000300800 */
[----:B--2---:R-:W-:Y:S04]  /*4bec0*/  STL.64 [R1+0x34f8], R6 ;  /* 0x0034f80601007387 */ /* 0x004fe80000100a00 */
[----:B------:R0:W-:Y:S04]  /*4bed0*/  STL.64 [R1+0x34f0], R4 ;  /* 0x0034f00401007387 */ /* 0x0001e80000100a00 */
[----:B0-----:R-:W2:Y:S04]  /*4bee0*/  LDL.LU R4, [R1+0x260] ;  /* 0x0002600001047983 */ /* 0x001ea80000300800 */
[----:B------:R-:W2:Y:S04]  /*4bef0*/  LDL.LU R5, [R1+0x264] ;  /* 0x0002640001057983 */ /* 0x000ea80000300800 */
[----:B------:R-:W2:Y:S04]  /*4bf00*/  LDL.LU R6, [R1+0x268] ;  /* 0x0002680001067983 */ /* 0x000ea80000300800 */
[----:B------:R-:W2:Y:S04]  /*4bf10*/  LDL.LU R7, [R1+0x26c] ;  /* 0x00026c0001077983 */ /* 0x000ea80000300800 */
[----:B------:R0:W-:Y:S04]  /*4bf20*/  STL.64 [R1+0x34d8], R24 ;  /* 0x0034d81801007387 */ /* 0x0001e80000100a00 */
[----:B0-----:R-:W2:Y:S04]  /*4bf30*/  LDL.LU.64 R24, [R1+0x50] ;  /* 0x0000500001187983 */ /* 0x001ea80000300a00 */
[----:B--2---:R0:W-:Y:S04]  /*4bf40*/  STL.64 [R1+0x3500], R24 ;  /* 0x0035001801007387 */ /* 0x0041e80000100a00 */
[----:B0-----:R-:W2:Y:S04]  /*4bf50*/  LDL.LU.64 R24, [R1+0x60] ;  /* 0x0000600001187983 */ /* 0x001ea80000300a00 */
[----:B------:R-:W2:Y:S04]  /*4bf60*/  LDL R19, [R1+0x458] ;  /* 0x0004580001137983 */ /* 0x000ea80000100800 */
[----:B--2---:R0:W-:Y:S04]  /*4bf70*/  STL [R1+0x34b8], R19 ;  /* 0x0034b81301007387 */ /* 0x0041e80000100800 */
[----:B------:R-:W2:Y:S04]  /*4bf80*/  LDL.LU R16, [R1+0x230] ;  /* 0x0002300001107983 */ /* 0x000ea80000300800 */
[----:B------:R-:W2:Y:S04]  /*4bf90*/  LDL.LU R17, [R1+0x234] ;  /* 0x0002340001117983 */ /* 0x000ea80000300800 */
[----:B------:R-:W2:Y:S04]  /*4bfa0*/  LDL.LU R18, [R1+0x238] ;  /* 0x0002380001127983 */ /* 0x000ea80000300800 */
[----:B0-----:R-:W2:Y:S04]  /*4bfb0*/  LDL.LU R19, [R1+0x23c] ;  /* 0x00023c0001137983 */ /* 0x001ea80000300800 */
[----:B--2---:R-:W-:Y:S04]  /*4bfc0*/  STL.64 [R1+0x34d0], R18 ;  /* 0x0034d01201007387 */ /* 0x004fe80000100a00 */
[----:B------:R0:W-:Y:S04]  /*4bfd0*/  STL.64 [R1+0x34c8], R16 ;  /* 0x0034c81001007387 */ /* 0x0001e80000100a00 */
[----:B0-----:R-:W2:Y:S04]  /*4bfe0*/  LDL.LU R16, [R1+0x240] ;  /* 0x0002400001107983 */ /* 0x001ea80000300800 */
[----:B------:R-:W2:Y:S04]  /*4bff0*/  LDL.LU R17, [R1+0x244] ;  /* 0x0002440001117983 */ /* 0x000ea80000300800 */
[----:B------:R-:W2:Y:S04]  /*4c000*/  LDL.LU R18, [R1+0x248] ;  /* 0x0002480001127983 */ /* 0x000ea80000300800 */
[----:B------:R-:W2:Y:S04]  /*4c010*/  LDL.LU R19, [R1+0x24c] ;  /* 0x00024c0001137983 */ /* 0x000ea80000300800 */
[----:B---3--:R-:W-:Y:S04]  /*4c020*/  STL.64 [R1+0x3478], R22 ;  /* 0x0034781601007387 */ /* 0x008fe80000100a00 */
[----:B------:R0:W-:Y:S04]  /*4c030*/  STL.64 [R1+0x3470], R20 ;  /* 0x0034701401007387 */ /* 0x0001e80000100a00 */
[----:B0-----:R-:W3:Y:S04]  /*4c040*/  LDL.LU R20, [R1+0x380] ;  /* 0x0003800001147983 */ /* 0x001ee80000300800 */
[----:B------:R-:W3:Y:S04]  /*4c050*/  LDL.LU R21, [R1+0x384] ;  /* 0x0003840001157983 */ /* 0x000ee80000300800 */
[----:B------:R-:W2:Y:S04]  /*4c060*/  LDL.LU R22, [R1+0x388] ;  /* 0x0003880001167983 */ /* 0x000ea80000300800 */
[----:B------:R-:W2:Y:S01]  /*4c070*/  LDL.LU R23, [R1+0x38c] ;  /* 0x00038c0001177983 */ /* 0x000ea20000300800 */
[----:B------:R-:W-:Y:S03]  /*4c080*/  HMMA.16816.F32 R4, R12, R24, R4 ;  /* 0x000000180c04723c */ /* 0x000fe60000001804 */
[----:B--2---:R-:W-:Y:S04]  /*4c090*/  STL.64 [R1+0x3490], R22 ;  /* 0x0034901601007387 */ /* 0x004fe80000100a00 */
[----:B---3--:R0:W-:Y:S04]  /*4c0a0*/  STL.64 [R1+0x3488], R20 ;  /* 0x0034881401007387 */ /* 0x0081e80000100a00 */
[----:B0-----:R-:W2:Y:S04]  /*4c0b0*/  LDL.LU R20, [R1+0x210] ;  /* 0x0002100001147983 */ /* 0x001ea80000300800 */
[----:B------:R-:W2:Y:S04]  /*4c0c0*/  LDL.LU R21, [R1+0x214] ;  /* 0x0002140001157983 */ /* 0x000ea80000300800 */
[----:B------:R-:W3:Y:S04]  /*4c0d0*/  LDL.LU R22, [R1+0x218] ;  /* 0x0002180001167983 */ /* 0x000ee80000300800 */
[----:B------:R-:W3:Y:S01]  /*4c0e0*/  LDL.LU R23, [R1+0x21c] ;  /* 0x00021c0001177983 */ /* 0x000ee20000300800 */
[----:B------:R-:W-:-:S02]  /*4c0f0*/  MOV R11, R24 ;  /* 0x00000018000b7202 */ /* 0x000fc40000000f00 */
[----:B------:R-:W-:Y:S02]  /*4c100*/  MOV R29, R25 ;  /* 0x00000019001d7202 */ /* 0x000fe40000000f00 */
[----:B------:R-:W-:Y:S01]  /*4c110*/  MOV R3, R7 ;  /* 0x0000000700037202 */ /* 0x000fe20000000f00 */
[----:B---3--:R-:W-:Y:S04]  /*4c120*/  STL.64 [R1+0x34a8], R22 ;  /* 0x0034a81601007387 */ /* 0x008fe80000100a00 */
[----:B--2---:R0:W-:Y:S04]  /*4c130*/  STL.64 [R1+0x34a0], R20 ;  /* 0x0034a01401007387 */ /* 0x0041e80000100a00 */
[----:B0-----:R-:W2:Y:S04]  /*4c140*/  LDL.LU R20, [R1+0x220] ;  /* 0x0002200001147983 */ /* 0x001ea80000300800 */
[----:B------:R-:W2:Y:S04]  /*4c150*/  LDL.LU R21, [R1+0x224] ;  /* 0x0002240001157983 */ /* 0x000ea80000300800 */
[----:B------:R-:W2:Y:S04]  /*4c160*/  LDL.LU R22, [R1+0x228] ;  /* 0x0002280001167983 */ /* 0x000ea80000300800 */
[----:B------:R-:W2:Y:S04]  /*4c170*/  LDL.LU R23, [R1+0x22c] ;  /* 0x00022c0001177983 */ /* 0x000ea80000300800 */
[----:B------:R-:W3:Y:S04]  /*4c180*/  LDL.LU.64 R24, [R1+0x3500] ;  /* 0x0035000001187983 */ /* 0x000ee80000300a00 */
[----:B------:R-:W-:Y:S04]  /*4c190*/  STL.64 [R1+0x260], R4 ;  /* 0x0002600401007387 */ /* 0x000fe80000100a00 */
[----:B------:R0:W-:Y:S04]  /*4c1a0*/  STL [R1+0x268], R6 ;  /* 0x0002680601007387 */ /* 0x0001e80000100800 */
[----:B0-----:R-:W2:Y:S04]  /*4c1b0*/  LDL.LU.64 R6, [R1+0x34f8] ;  /* 0x0034f80001067983 */ /* 0x001ea80000300a00 */
[----:B------:R-:W2:Y:S04]  /*4c1c0*/  LDL.LU.64 R4, [R1+0x34f0] ;  /* 0x0034f00001047983 */ /* 0x000ea80000300a00 */
[----:B------:R-:W-:Y:S01]  /*4c1d0*/  STL [R1+0x3290], R3 ;  /* 0x0032900301007387 */ /* 0x000fe20000100800 */
[----:B---3--:R-:W-:Y:S01]  /*4c1e0*/  MOV R10, R25 ;  /* 0x00000019000a7202 */ /* 0x008fe20000000f00 */
[----:B--2---:R-:W-:-:S15]  /*4c1f0*/  HMMA.16816.F32 R4, R12, R24, R4 ;  /* 0x000000180c04723c */ /* 0x004fde0000001804 */
[----:B------:R-:W-:-:S04]  /*4c200*/  NOP ;  /* 0x0000000000007918 */ /* 0x000fc80000000000 */
[----:B------:R0:W-:Y:S04]  /*4c210*/  STL.64 [R1+0x250], R4 ;  /* 0x0002500401007387 */ /* 0x0001e80000100a00 */
[----:B------:R1:W-:Y:S01]  /*4c220*/  STL.64 [R1+0x258], R6 ;  /* 0x0002580601007387 */ /* 0x0003e20000100a00 */
[----:B0-----:R-:W-:-:S03]  /*4c230*/  IMAD.MOV.U32 R4, RZ, RZ, R24 ;  /* 0x000000ffff047224 */ /* 0x001fc600078e0018 */
[----:B-1----:R-:W2:Y:S04]  /*4c240*/  LDL.LU.64 R6, [R1+0x34e8] ;  /* 0x0034e80001067983 */ /* 0x002ea80000300a00 */
[----:B------:R-:W3:Y:S04]  /*4c250*/  LDL.LU R5, [R1+0x34e0] ;  /* 0x0034e00001057983 */ /* 0x000ee80000300800 */
[----:B------:R-:W2:Y:S02]  /*4c260*/  LDL.LU.64 R24, [R1+0x34d8] ;  /* 0x0034d80001187983 */ /* 0x000ea40000300a00 */
[----:B--2---:R-:W-:Y:S02]  /*4c270*/  HMMA.16816.F32 R24, R12, R24, R16 ;  /* 0x000000180c18723c */ /* 0x004fe40000001810 */
[----:B------:R-:W2:Y:S04]  /*4c280*/  LDL.LU.64 R18, [R1+0x34d0] ;  /* 0x0034d00001127983 */ /* 0x000ea80000300a00 */
[----:B------:R-:W2:-:S13]  /*4c290*/  LDL.LU.64 R16, [R1+0x34c8] ;  /* 0x0034c80001107983 */ /* 0x000e9a0000300a00 */
[----:B------:R0:W-:Y:S04]  /*4c2a0*/  STL.64 [R1+0x240], R24 ;  /* 0x0002401801007387 */ /* 0x0001e80000100a00 */
[----:B------:R2:W-:Y:S04]  /*4c2b0*/  STL.64 [R1+0x248], R26 ;  /* 0x0002481a01007387 */ /* 0x0005e80000100a00 */
[----:B0-----:R-:W2:Y:S02]  /*4c2c0*/  LDL.LU.64 R24, [R1+0x34c0] ;  /* 0x0034c00001187983 */ /* 0x001ea40000300a00 */
[----:B--2---:R-:W-:Y:S02]  /*4c2d0*/  HMMA.16816.F32 R24, R12, R24, R16 ;  /* 0x000000180c18723c */ /* 0x004fe40000001810 */
[----:B------:R-:W2:-:S15]  /*4c2e0*/  LDL.LU R19, [R1+0x34b8] ;  /* 0x0034b80001137983 */ /* 0x000e9e0000300800 */
[----:B------:R-:W-:Y:S02]  /*4c2f0*/  NOP ;  /* 0x0000000000007918 */ /* 0x000fe40000000000 */
[----:B------:R0:W-:Y:S04]  /*4c300*/  STL.64 [R1+0x230], R24 ;  /* 0x0002301801007387 */ /* 0x0001e80000100a00 */
[----:B------:R1:W-:Y:S04]  /*4c310*/  STL [R1+0x238], R26 ;  /* 0x0002381a01007387 */ /* 0x0003e80000100800 */
[----:B0-----:R-:W1:Y:S01]  /*4c320*/  LDL.LU.64 R24, [R1+0x34b0] ;  /* 0x0034b00001187983 */ /* 0x001e620000300a00 */
[----:B------:R-:W-:-:S05]  /*4c330*/  MOV R3, R27 ;  /* 0x0000001b00037202 */ /* 0x000fca0000000f00 */
[----:B------:R-:W-:Y:S04]  /*4c340*/  STL [R1+0x33ac], R3 ;  /* 0x0033ac0301007387 */ /* 0x000fe80000100800 */
[----:B--2---:R-:W0:Y:S01]  /*4c350*/  LDSM.16.M88.4 R16, [R19+UR6+0x28080] ;  /* 0x028080061310783b */ /* 0x004e220008000200 */
[C---:B-1----:R-:W-:Y:S03]  /*4c360*/  HMMA.16816.F32 R24, R12.reuse, R24, R20 ;  /* 0x000000180c18723c */ /* 0x042fe60000001814 */
[----:B0-----:R-:W-:Y:S04]  /*4c370*/  STL.64 [R1+0x32b8], R18 ;  /* 0x0032b81201007387 */ /* 0x001fe80000100a00 */
        /* <DEDUP_REMOVED lines=28> */
[----:B------:R-:W2:Y:S04]  /*4c540*/  LDL.LU.64 R20, [R1+0x3450] ;  /* 0x0034500001147983 */ /* 0x000ea80000300a00 */
[----:B------:R-:W-:Y:S04]  /*4c550*/  STL.64 [R1+0x3328], R26 ;  /* 0x0033281a01007387 */ /* 0x000fe80000100a00 */
[----:B------:R0:W-:Y:S04]  /*4c560*/  STL.64 [R1+0x3320], R24 ;  /* 0x0033201801007387 */ /* 0x0001e80000100a00 */
[----:B0-----:R-:W2:Y:S04]  /*4c570*/  LDL.LU R24, [R1+0x360] ;  /* 0x0003600001187983 */ /* 0x001ea80000300800 */
[----:B------:R-:W2:Y:S04]  /*4c580*/  LDL.LU R25, [R1+0x364] ;  /* 0x0003640001197983 */ /* 0x000ea80000300800 */
[----:B------:R-:W2:Y:S01]  /*4c590*/  LDL.LU R26, [R1+0x368] ;  /* 0x00036800011a7983 */ /* 0x000ea20000300800 */
[----:B----4-:R-:W-:-:S07]  /*4c5a0*/  MOV R27, R0 ;  /* 0x00000000001b7202 */ /* 0x010fce0000000f00 */
[----:B--2---:R-:W-:-:S15]  /*4c5b0*/  HMMA.16816.F32 R24, R12, R20, R24 ;  /* 0x000000140c18723c */ /* 0x004fde0000001818 */
[----:B------:R-:W-:-:S04]  /*4c5c0*/  NOP ;  /* 0x0000000000007918 */ /* 0x000fc80000000000 */
[----:B------:R-:W-:Y:S04]  /*4c5d0*/  STL.64 [R1+0x1c0], R24 ;  /* 0x0001c01801007387 */ /* 0x000fe80000100a00 */
[----:B------:R-:W-:Y:S04]  /*4c5e0*/  STL [R1+0x1c8], R26 ;  /* 0x0001c81a01007387 */ /* 0x000fe80000100800 */
[----:B------:R-:W-:Y:S04]  /*4c5f0*/  STL.64 [R1+0x3318], R22 ;  /* 0x0033181601007387 */ /* 0x000fe80000100a00 */
[----:B------:R0:W-:Y:S02]  /*4c600*/  STL.64 [R1+0x3310], R20 ;  /* 0x0033101401007387 */ /* 0x0001e40000100a00 */
[----:B0-----:R-:W-:Y:S01]  /*4c610*/  HMMA.16816.F32 R20, R12, R8, R16 ;  /* 0x000000080c14723c */ /* 0x001fe20000001810 */
[----:B------:R-:W-:Y:S01]  /*4c620*/  MOV R0, R27 ;  /* 0x0000001b00007202 */ /* 0x000fe20000000f00 */
[----:B------:R-:W-:Y:S01]  /*4c630*/  IMAD.MOV.U32 R16, RZ, RZ, R4 ;  /* 0x000000ffff107224 */ /* 0x000fe200078e0004 */
[----:B------:R-:W-:-:S03]  /*4c640*/  MOV R17, R10 ;  /* 0x0000000a00117202 */ /* 0x000fc60000000f00 */
[----:B------:R-:W-:Y:S04]  /*4c650*/  STL [R1+0x3250], R0 ;  /* 0x0032500001007387 */ /* 0x000fe80000100800 */
[----:B------:R-:W-:Y:S09]  /*4c660*/  STL.64 [R1+0x3438], R8 ;  /* 0x0034380801007387 */ /* 0x000ff20000100a00 */
[----:B------:R0:W-:Y:S04]  /*4c670*/  STL.64 [R1+0x1b0], R20 ;  /* 0x0001b01401007387 */ /* 0x0001e80000100a00 */
[----:B------:R-:W-:Y:S04]  /*4c680*/  STL.64 [R1+0x1b8], R22 ;  /* 0x0001b81601007387 */ /* 0x000fe80000100a00 */
[----:B------:R-:W2:Y:S04]  /*4c690*/  LDL.LU R4, [R1+0x3448] ;  /* 0x0034480001047983 */ /* 0x000ea80000300800 */
[----:B------:R-:W4:Y:S01]  /*4c6a0*/  LDL.LU R10, [R1+0x3444] ;  /* 0x00344400010a7983 */ /* 0x000f220000300800 */
[----:B0-----:R-:W-:-:S03]  /*4c6b0*/  MOV R20, R11 ;  /* 0x0000000b00147202 */ /* 0x001fc60000000f00 */
[----:B------:R0:W-:Y:S04]  /*4c6c0*/  STL.64 [R1+0x33b0], R16 ;  /* 0x0033b01001007387 */ /* 0x0001e80000100a00 */
[----:B------:R-:W4:Y:S01]  /*4c6d0*/  LDL.LU R11, [R1+0x3440] ;  /* 0x00344000010b7983 */ /* 0x000f220000300800 */
[----:B------:R-:W-:Y:S02]  /*4c6e0*/  MOV R21, R29 ;  /* 0x0000001d00157202 */ /* 0x000fe40000000f00 */
[----:B0-----:R-:W-:Y:S01]  /*4c6f0*/  MOV R16, R28 ;  /* 0x0000001c00107202 */ /* 0x001fe20000000f00 */
[----:B------:R-:W-:Y:S02]  /*4c700*/  IMAD.MOV.U32 R17, RZ, RZ, R7 ;  /* 0x000000ffff117224 */ /* 0x000fe400078e0007 */
[----:B------:R-:W-:Y:S04]  /*4c710*/  STL.64 [R1+0x33b8], R20 ;  /* 0x0033b81401007387 */ /* 0x000fe80000100a00 */
[----:B------:R0:W-:Y:S02]  /*4c720*/  STL.64 [R1+0x33c0], R16 ;  /* 0x0033c01001007387 */ /* 0x0001e40000100a00 */
[----:B0-----:R-:W-:-:S02]  /*4c730*/  MOV R16, R6 ;  /* 0x0000000600107202 */ /* 0x001fc40000000f00 */
[----:B---3--:R-:W-:-:S05]  /*4c740*/  MOV R17, R5 ;  /* 0x0000000500117202 */ /* 0x008fca0000000f00 */
[----:B------:R2:W-:Y:S04]  /*4c750*/  STL.64 [R1+0x33d8], R16 ;  /* 0x0033d81001007387 */ /* 0x0005e80000100a00 */
[----:B------:R-:W3:Y:S04]  /*4c760*/  LDL.LU R20, [R1+0x150] ;  /* 0x0001500001147983 */ /* 0x000ee80000300800 */
[----:B------:R-:W3:Y:S04]  /*4c770*/  LDL.LU R21, [R1+0x154] ;  /* 0x0001540001157983 */ /* 0x000ee80000300800 */
[----:B------:R-:W3:Y:S04]  /*4c780*/  LDL.LU R22, [R1+0x158] ;  /* 0x0001580001167983 */ /* 0x000ee80000300800 */
[----:B------:R-:W3:Y:S04]  /*4c790*/  LDL.LU R23, [R1+0x15c] ;  /* 0x00015c0001177983 */ /* 0x000ee80000300800 */
[----:B------:R-:W3:Y:S01]  /*4c7a0*/  LDL.LU.64 R8, [R1+0xd0] ;  /* 0x0000d00001087983 */ /* 0x000ee20000300a00 */
[----:B--2---:R-:W-:-:S02]  /*4c7b0*/  MOV R16, R4 ;  /* 0x0000000400107202 */ /* 0x004fc40000000f00 */
[----:B----4-:R-:W-:Y:S01]  /*4c7c0*/  MOV R5, R10 ;  /* 0x0000000a00057202 */ /* 0x010fe20000000f00 */
[----:B------:R-:W-:-:S05]  /*4c7d0*/  IMAD.MOV.U32 R4, RZ, RZ, R11 ;  /* 0x000000ffff047224 */ /* 0x000fca00078e000b */
[----:B------:R-:W-:Y:S04]  /*4c7e0*/  STL.64 [R1+0x3410], R4 ;  /* 0x0034100401007387 */ /* 0x000fe80000100a00 */
[----:B------:R-:W2:Y:S01]  /*4c7f0*/  LDL.LU R19, [R1+0x458] ;  /* 0x0004580001137983 */ /* 0x000ea20000300800 */
[----:B------:R-:W-:-:S03]  /*4c800*/  MOV R17, R2 ;  /* 0x0000000200117202 */ /* 0x000fc60000000f00 */
[----:B--2---:R-:W-:Y:S04]  /*4c810*/  STL [R1+0x3408], R19 ;  /* 0x0034081301007387 */ /* 0x004fe80000100800 */
[----:B------:R0:W-:Y:S04]  /*4c820*/  STL.64 [R1+0x3400], R16 ;  /* 0x0034001001007387 */ /* 0x0001e80000100a00 */
[----:B0-----:R-:W2:Y:S04]  /*4c830*/  LDL.LU R16, [R1+0x320] ;  /* 0x0003200001107983 */ /* 0x001ea80000300800 */
[----:B------:R-:W2:Y:S04]  /*4c840*/  LDL.LU R17, [R1+0x324] ;  /* 0x0003240001117983 */ /* 0x000ea80000300800 */
[----:B------:R-:W4:Y:S04]  /*4c850*/  LDL.LU R18, [R1+0x328] ;  /* 0x0003280001127983 */ /* 0x000f280000300800 */
        /* <DEDUP_REMOVED lines=11> */
[----:B----4-:R-:W-:Y:S04]  /*4c910*/  STL.64 [R1+0x3420], R18 ;  /* 0x0034201201007387 */ /* 0x010fe80000100a00 */
[----:B------:R0:W-:Y:S04]  /*4c920*/  STL.64 [R1+0x3418], R16 ;  /* 0x0034181001007387 */ /* 0x0001e80000100a00 */
[----:B0-----:R-:W4:Y:S04]  /*4c930*/  LDL.LU.64 R16, [R1+0x200] ;  /* 0x0002000001107983 */ /* 0x001f280000300a00 */
[----:B---3--:R-:W-:Y:S04]  /*4c940*/  STL.64 [R1+0x33d0], R22 ;  /* 0x0033d01601007387 */ /* 0x008fe80000100a00 */
[----:B------:R0:W-:Y:S04]  /*4c950*/  STL.64 [R1+0x33c8], R20 ;  /* 0x0033c81401007387 */ /* 0x0001e80000100a00 */
[----:B0-----:R-:W3:Y:S04]  /*4c960*/  LDL.LU R20, [R1+0x300] ;  /* 0x0003000001147983 */ /* 0x001ee80000300800 */
[----:B------:R-:W3:Y:S04]  /*4c970*/  LDL.LU R21, [R1+0x304] ;  /* 0x0003040001157983 */ /* 0x000ee80000300800 */
[----:B------:R-:W3:Y:S04]  /*4c980*/  LDL.LU R22, [R1+0x308] ;  /* 0x0003080001167983 */ /* 0x000ee80000300800 */
[----:B------:R-:W3:Y:S01]  /*4c990*/  LDL.LU R23, [R1+0x30c] ;  /* 0x00030c0001177983 */ /* 0x000ee20000300800 */
[----:B------:R-:W-:-:S02]  /*4c9a0*/  MOV R29, R8 ;  /* 0x00000008001d7202 */ /* 0x000fc40000000f00 */
[----:B------:R-:W-:Y:S01]  /*4c9b0*/  MOV R28, R9 ;  /* 0x00000009001c7202 */ /* 0x000fe20000000f00 */
[----:B--2---:R-:W-:-:S15]  /*4c9c0*/  HMMA.16816.F32 R4, R12, R8, R4 ;  /* 0x000000080c04723c */ /* 0x004fde0000001804 */
[----:B------:R-:W-:-:S04]  /*4c9d0*/  NOP ;  /* 0x0000000000007918 */ /* 0x000fc80000000000 */
[----:B------:R-:W-:Y:S01]  /*4c9e0*/  MOV R10, R6 ;  /* 0x00000006000a7202 */ /* 0x000fe20000000f00 */
[----:B------:R-:W-:Y:S01]  /*4c9f0*/  IMAD.MOV.U32 R11, RZ, RZ, R7 ;  /* 0x000000ffff0b7224 */ /* 0x000fe200078e0007 */
[----:B---3--:R-:W-:Y:S04]  /*4ca00*/  STL.64 [R1+0x33e8], R22 ;  /* 0x0033e81601007387 */ /* 0x008fe80000100a00 */
[----:B------:R0:W-:Y:S04]  /*4ca10*/  STL.64 [R1+0x33e0], R20 ;  /* 0x0033e01401007387 */ /* 0x0001e80000100a00 */
        /* <DEDUP_REMOVED lines=8> */
[----:B------:R-:W2:Y:S04]  /*4caa0*/  LDL.LU.64 R8, [R1+0x3438] ;  /* 0x0034380001087983 */ /* 0x000ea80000300a00 */
[----:B------:R0:W-:Y:S04]  /*4cab0*/  STL.64 [R1+0x1a0], R4 ;  /* 0x0001a00401007387 */ /* 0x0001e80000100a00 */
[----:B------:R-:W3:Y:S04]  /*4cac0*/  LDL.LU.64 R6, [R1+0x3430] ;  /* 0x0034300001067983 */ /* 0x000ee80000300a00 */
[----:B0-----:R-:W3:Y:S04]  /*4cad0*/  LDL.LU.64 R4, [R1+0x3428] ;  /* 0x0034280001047983 */ /* 0x001ee80000300a00 */
[----:B------:R-:W-:Y:S01]  /*4cae0*/  STL.64 [R1+0x3308], R10 ;  /* 0x0033080a01007387 */ /* 0x000fe20000100a00 */
[----:B----4-:R-:W-:-:S02]  /*4caf0*/  MOV R3, R16 ;  /* 0x0000001000037202 */ /* 0x010fc40000000f00 */
[----:B------:R-:W-:Y:S01]  /*4cb00*/  MOV R2, R17 ;  /* 0x0000001100027202 */ /* 0x000fe20000000f00 */
[----:B--2---:R0:W-:Y:S04]  /*4cb10*/  STL.64 [R1+0x3300], R8 ;  /* 0x0033000801007387 */ /* 0x0041e80000100a00 */
[----:B0-----:R-:W2:Y:S01]  /*4cb20*/  LDL.LU R8, [R1+0x140] ;  /* 0x0001400001087983 */ /* 0x001ea20000300800 */
[C---:B---3--:R-:W-:Y:S03]  /*4cb30*/  HMMA.16816.F32 R4, R12.reuse, R16, R4 ;  /* 0x000000100c04723c */ /* 0x048fe60000001804 */
        /* <DEDUP_REMOVED lines=8> */
[----:B------:R-:W-:Y:S01]  /*4cbc0*/  MOV R0, R7 ;  /* 0x0000000700007202 */ /* 0x000fe20000000f00 */
[----:B---3--:R-:W-:Y:S02]  /*4cbd0*/  HMMA.16816.F32 R12, R12, R4, R16 ;  /* 0x000000040c0c723c */ /* 0x008fe40000001810 */
[----:B------:R-:W3:Y:S04]  /*4cbe0*/  LDL.LU R19, [R1+0x3408] ;  /* 0x0034080001137983 */ /* 0x000ee80000300800 */
[----:B------:R-:W4:Y:S04]  /*4cbf0*/  LDL.LU.64 R16, [R1+0x3400] ;  /* 0x0034000001107983 */ /* 0x000f280000300a00 */
[----:B-1----:R-:W4:Y:S04]  /*4cc00*/  LDL.LU.64 R6, [R1+0x33f8] ;  /* 0x0033f80001067983 */ /* 0x002f280000300a00 */
[----:B------:R-:W4:Y:S05]  /*4cc10*/  LDL.LU.64 R4, [R1+0x33f0] ;  /* 0x0033f00001047983 */ /* 0x000f2a0000300a00 */
[----:B------:R-:W-:Y:S04]  /*4cc20*/  STL.64 [R1+0x180], R12 ;  /* 0x0001800c01007387 */ /* 0x000fe80000100a00 */
[----:B------:R-:W-:Y:S04]  /*4cc30*/  STL.64 [R1+0x188], R14 ;  /* 0x0001880e01007387 */ /* 0x000fe80000100a00 */
[----:B---3--:R-:W0:Y:S04]  /*4cc40*/  LDSM.16.M88.4 R12, [R19+UR6+0x29080] ;  /* 0x02908006130c783b */ /* 0x008e280008000200 */
[----:B0-----:R-:W-:Y:S04]  /*4cc50*/  STL.64 [R1+0x3148], R14 ;  /* 0x0031480e01007387 */ /* 0x001fe80000100a00 */
[----:B------:R0:W-:Y:S04]  /*4cc60*/  STL.64 [R1+0x3140], R12 ;  /* 0x0031400c01007387 */ /* 0x0001e80000100a00 */
[----:B0-----:R-:W3:Y:S04]  /*4cc70*/  LDL.LU.64 R12, [R1+0x1e0] ;  /* 0x0001e000010c7983 */ /* 0x001ee80000300a00 */
[----:B------:R-:W2:Y:S01]  /*4cc80*/  LDL.LU.64 R14, [R1+0x1e8] ;  /* 0x0001e800010e7983 */ /* 0x000ea20000300a00 */
[C---:B----4-:R-:W-:Y:S03]  /*4cc90*/  HMMA.16816.F32 R16, R4.reuse, R16, R20 ;  /* 0x000000100410723c */ /* 0x050fe60000001814 */
[----:B--2---:R-:W-:Y:S04]  /*4cca0*/  STL [R1+0x3164], R14 ;  /* 0x0031640e01007387 */ /* 0x004fe80000100800 */
[----:B------:R-:W-:Y:S04]  /*4ccb0*/  STL [R1+0x3160], R15 ;  /* 0x0031600f01007387 */ /* 0x000fe80000100800 */
        /* <DEDUP_REMOVED lines=9> */
[----:B0-----:R-:W2:Y:S01]  /*4cd50*/  LDL.LU.64 R16, [R1+0x33c0] ;  /* 0x0033c00001107983 */ /* 0x001ea20000300a00 */
[----:B------:R-:W-:Y:S01]  /*4cd60*/  IMAD.MOV.U32 R15, RZ, RZ, R19 ;  /* 0x000000ffff0f7224 */ /* 0x000fe200078e0013 */
[----:B------:R-:W-:-:S04]  /*4cd70*/  MOV R14, R18 ;  /* 0x00000012000e7202 */ /* 0x000fc80000000f00 */
[----:B------:R-:W-:Y:S04]  /*4cd80*/  STL [R1+0x316c], R15 ;  /* 0x00316c0f01007387 */ /* 0x000fe80000100800 */
[----:B------:R-:W-:Y:S01]  /*4cd90*/  STL [R1+0x3168], R14 ;  /* 0x0031680e01007387 */ /* 0x000fe20000100800 */
[----:B--2---:R-:W-:Y:S03]  /*4cda0*/  HMMA.16816.F32 R16, R4, R16, R20 ;  /* 0x000000100410723c */ /* 0x004fe60000001814 */
[----:B------:R-:W2:-:S15]  /*4cdb0*/  LDL.LU.64 R20, [R1+0x33b8] ;  /* 0x0033b80001147983 */ /* 0x000e9e0000300a00 */
[----:B------:R-:W-:Y:S01]  /*4cdc0*/  NOP ;  /* 0x0000000000007918 */ /* 0x000fe20000000000 */
[----:B------:R0:W-:Y:S04]  /*4cdd0*/  STL.64 [R1+0x150], R16 ;  /* 0x0001501001007387 */ /* 0x0001e80000100a00 */
[----:B------:R-:W-:Y:S04]  /*4cde0*/  STL.64 [R1+0x158], R18 ;  /* 0x0001581201007387 */ /* 0x000fe80000100a00 */
[----:B0-----:R-:W4:Y:S01]  /*4cdf0*/  LDL.LU.64 R16, [R1+0x33b0] ;  /* 0x0033b00001107983 */ /* 0x001f220000300a00 */
[----:B--2---:R-:W-:-:S15]  /*4ce00*/  HMMA.16816.F32 R8, R4, R20, R8 ;  /* 0x000000140408723c */ /* 0x004fde0000001808 */
[----:B------:R-:W-:-:S04]  /*4ce10*/  NOP ;  /* 0x0000000000007918 */ /* 0x000fc80000000000 */
[----:B------:R-:W-:Y:S01]  /*4ce20*/  MOV R15, R10 ;  /* 0x0000000a000f7202 */ /* 0x000fe20000000f00 */
[----:B------:R4:W-:Y:S01]  /*4ce30*/  STL.64 [R1+0x140], R8 ;  /* 0x0001400801007387 */ /* 0x0009e20000100a00 */
[----:B------:R-:W-:Y:S02]  /*4ce40*/  MOV R14, R11 ;  /* 0x0000000b000e7202 */ /* 0x000fe40000000f00 */
[----:B----4-:R-:W-:Y:S03]  /*4ce50*/  HMMA.16816.F32 R8, R4, R16, R24 ;  /* 0x000000100408723c */ /* 0x010fe60000001818 */
[----:B------:R-:W-:Y:S04]  /*4ce60*/  STL [R1+0x3174], R14 ;  /* 0x0031740e01007387 */ /* 0x000fe80000100800 */
[----:B------:R-:W-:Y:S04]  /*4ce70*/  STL [R1+0x3170], R15 ;  /* 0x0031700f01007387 */ /* 0x000fe80000100800 */
[----:B---3--:R-:W-:Y:S04]  /*4ce80*/  STL.64 [R1+0x3390], R12 ;  /* 0x0033900c01007387 */ /* 0x008fe80000100a00 */
[----:B------:R-:W2:Y:S04]  /*4ce90*/  LDL.LU R16, [R1+0x2a0] ;  /* 0x0002a00001107983 */ /* 0x000ea80000300800 */
[----:B------:R0:W-:Y:S04]  /*4cea0*/  STL.64 [R1+0x130], R8 ;  /* 0x0001300801007387 */ /* 0x0001e80000100a00 */
[----:B------:R1:W-:Y:S04]  /*4ceb0*/  STL.64 [R1+0x138], R10 ;  /* 0x0001380a01007387 */ /* 0x0003e80000100a00 */
[----:B------:R-:W2:Y:S04]  /*4cec0*/  LDL.LU R17, [R1+0x2a4] ;  /* 0x0002a40001117983 */ /* 0x000ea80000300800 */
[----:B------:R-:W3:Y:S04]  /*4ced0*/  LDL.LU R18, [R1+0x2a8] ;  /* 0x0002a80001127983 */ /* 0x000ee80000300800 */
[----:B------:R-:W3:Y:S04]  /*4cee0*/  LDL.LU R19, [R1+0x2ac] ;  /* 0x0002ac0001137983 */ /* 0x000ee80000300800 */
[----:B0-----:R-:W4:Y:S04]  /*4cef0*/  LDL.LU R8, [R1+0x2e0] ;  /* 0x0002e00001087983 */ /* 0x001f280000300800 */
[----:B------:R-:W4:Y:S04]  /*4cf00*/  LDL.LU R9, [R1+0x2e4] ;  /* 0x0002e40001097983 */ /* 0x000f280000300800 */
[----:B-1----:R-:W2:Y:S04]  /*4cf10*/  LDL.LU R10, [R1+0x2e8] ;  /* 0x0002e800010a7983 */ /* 0x002ea80000300800 */
[----:B------:R-:W2:Y:S04]  /*4cf20*/  LDL.LU R11, [R1+0x2ec] ;  /* 0x0002ec00010b7983 */ /* 0x000ea80000300800 */
[----:B--2---:R-:W-:Y:S04]  /*4cf30*/  STL.64 [R1+0x3338], R10 ;  /* 0x0033380a01007387 */ /* 0x004fe80000100a00 */
[----:B----4-:R0:W-:Y:S04]  /*4cf40*/  STL.64 [R1+0x3330], R8 ;  /* 0x0033300801007387 */ /* 0x0101e80000100a00 */
[----:B------:R-:W2:Y:S04]  /*4cf50*/  LDL.LU R24, [R1] ;  /* 0x0000000001187983 */ /* 0x000ea80000300800 */
[----:B------:R-:W2:Y:S04]  /*4cf60*/  LDL.LU R25, [R1+0x4] ;  /* 0x0000040001197983 */ /* 0x000ea80000300800 */
[----:B--2---:R1:W-:Y:S04]  /*4cf70*/  STL.64 [R1+0x3340], R24 ;  /* 0x0033401801007387 */ /* 0x0043e80000100a00 */
[----:B0-----:R-:W2:Y:S04]  /*4cf80*/  LDL.LU R8, [R1+0xe0] ;  /* 0x0000e00001087983 */ /* 0x001ea80000300800 */
[----:B------:R-:W2:Y:S04]  /*4cf90*/  LDL.LU R9, [R1+0xe4] ;  /* 0x0000e40001097983 */ /* 0x000ea80000300800 */
[----:B------:R-:W4:Y:S04]  /*4cfa0*/  LDL.LU R10, [R1+0xe8] ;  /* 0x0000e800010a7983 */ /* 0x000f280000300800 */
[----:B------:R-:W4:Y:S04]  /*4cfb0*/  LDL.LU R11, [R1+0xec] ;  /* 0x0000ec00010b7983 */ /* 0x000f280000300800 */
[----:B----4-:R-:W-:Y:S04]  /*4cfc0*/  STL.64 [R1+0x3350], R10 ;  /* 0x0033500a01007387 */ /* 0x010fe80000100a00 */
[----:B--2---:R0:W-:Y:S04]  /*4cfd0*/  STL.64 [R1+0x3348], R8 ;  /* 0x0033480801007387 */ /* 0x0041e80000100a00 */
[----:B-1----:R-:W2:Y:S04]  /*4cfe0*/  LDL.LU R24, [R1+0x10] ;  /* 0x0000100001187983 */ /* 0x002ea80000300800 */
[----:B------:R-:W2:Y:S04]  /*4cff0*/  LDL.LU R25, [R1+0x14] ;  /* 0x0000140001197983 */ /* 0x000ea80000300800 */
[----:B--2---:R1:W-:Y:S04]  /*4d000*/  STL.64 [R1+0x3358], R24 ;  /* 0x0033581801007387 */ /* 0x0043e80000100a00 */
[----:B0-----:R-:W2:Y:S04]  /*4d010*/  LDL.LU R8, [R1+0xf0] ;  /* 0x0000f00001087983 */ /* 0x001ea80000300800 */
[----:B------:R-:W2:Y:S04]  /*4d020*/  LDL.LU R9, [R1+0xf4] ;  /* 0x0000f40001097983 */ /* 0x000ea80000300800 */
[----:B------:R-:W4:Y:S04]  /*4d030*/  LDL.LU R10, [R1+0xf8] ;  /* 0x0000f800010a7983 */ /* 0x000f280000300800 */
[----:B------:R-:W4:Y:S04]  /*4d040*/  LDL.LU R11, [R1+0xfc] ;  /* 0x0000fc00010b7983 */ /* 0x000f280000300800 */
[----:B------:R-:W2:Y:S04]  /*4d050*/  LDL.LU R12, [R1+0x40] ;  /* 0x00004000010c7983 */ /* 0x000ea80000300800 */
[----:B------:R-:W3:Y:S04]  /*4d060*/  LDL.LU R13, [R1+0x44] ;  /* 0x00004400010d7983 */ /* 0x000ee80000300800 */
        /* <DEDUP_REMOVED lines=9> */
[----:B----4-:R-:W-:Y:S04]  /*4d100*/  STL.64 [R1+0x3380], R10 ;  /* 0x0033800a01007387 */ /* 0x010fe80000100a00 */
[----:B--2---:R-:W-:Y:S04]  /*4d110*/  STL.64 [R1+0x3378], R8 ;  /* 0x0033780801007387 */ /* 0x004fe80000100a00 */
[----:B-1----:R-:W2:Y:S04]  /*4d120*/  LDL.LU R24, [R1+0x30] ;  /* 0x0000300001187983 */ /* 0x002ea80000300800 */
[----:B------:R-:W2:Y:S04]  /*4d130*/  LDL.LU R25, [R1+0x34] ;  /* 0x0000340001197983 */ /* 0x000ea80000300800 */
[----:B--2---:R0:W-:Y:S04]  /*4d140*/  STL.64 [R1+0x3398], R24 ;  /* 0x0033981801007387 */ /* 0x0041e80000100a00 */
[----:B0-----:R-:W2:Y:S04]  /*4d150*/  LDL.LU R24, [R1+0x120] ;  /* 0x0001200001187983 */ /* 0x001ea80000300800 */
        /* <DEDUP_REMOVED lines=11> */
[----:B---3--:R-:W-:Y:S04]  /*4d210*/  STL.64 [R1+0x32c8], R18 ;  /* 0x0032c81201007387 */ /* 0x008fe80000100a00 */
[----:B------:R0:W-:Y:S02]  /*4d220*/  STL.64 [R1+0x32c0], R16 ;  /* 0x0032c01001007387 */ /* 0x0001e40000100a00 */
[----:B0-----:R-:W-:-:S02]  /*4d230*/  MOV R16, R3 ;  /* 0x0000000300107202 */ /* 0x001fc40000000f00 */
[----:B------:R-:W-:Y:S01]  /*4d240*/  MOV R17, R2 ;  /* 0x0000000200117202 */ /* 0x000fe20000000f00 */
[----:B------:R-:W3:Y:S04]  /*4d250*/  LDL.LU R3, [R1+0x33ac] ;  /* 0x0033ac0001037983 */ /* 0x000ee80000300800 */
[----:B------:R-:W3:Y:S04]  /*4d260*/  LDL.LU R2, [R1+0x33a8] ;  /* 0x0033a80001027983 */ /* 0x000ee80000300800 */
[----:B------:R0:W-:Y:S02]  /*4d270*/  STL.64 [R1+0x32d8], R16 ;  /* 0x0032d81001007387 */ /* 0x0001e40000100a00 */
[----:B0-----:R-:W-:Y:S01]  /*4d280*/  IMAD.MOV.U32 R16, RZ, RZ, R29 ;  /* 0x000000ffff107224 */ /* 0x001fe200078e001d */
[----:B------:R-:W-:Y:S01]  /*4d290*/  MOV R17, R28 ;  /* 0x0000001c00117202 */ /* 0x000fe20000000f00 */
[----:B------:R-:W3:Y:S04]  /*4d2a0*/  LDL.LU R29, [R1+0x33a4] ;  /* 0x0033a400011d7983 */ /* 0x000ee80000300800 */
[----:B------:R-:W3:Y:S04]  /*4d2b0*/  LDL.LU R28, [R1+0x33a0] ;  /* 0x0033a000011c7983 */ /* 0x000ee80000300800 */
[----:B------:R0:W-:Y:S04]  /*4d2c0*/  STL.64 [R1+0x32f8], R16 ;  /* 0x0032f81001007387 */ /* 0x0001e80000100a00 */
[----:B0-----:R-:W3:Y:S04]  /*4d2d0*/  LDL.LU R16, [R1+0x2d0] ;  /* 0x0002d00001107983 */ /* 0x001ee80000300800 */
[----:B------:R-:W3:Y:S04]  /*4d2e0*/  LDL.LU R17, [R1+0x2d4] ;  /* 0x0002d40001117983 */ /* 0x000ee80000300800 */
[----:B------:R-:W3:Y:S04]  /*4d2f0*/  LDL.LU R18, [R1+0x2d8] ;  /* 0x0002d80001127983 */ /* 0x000ee80000300800 */
[----:B------:R-:W3:Y:S01]  /*4d300*/  LDL.LU R19, [R1+0x2dc] ;  /* 0x0002dc0001137983 */ /* 0x000ee20000300800 */
[----:B--2---:R-:W-:Y:S03]  /*4d310*/  HMMA.16816.F32 R12, R4, R12, R24 ;  /* 0x0000000c040c723c */ /* 0x004fe60000001818 */
[----:B------:R-:W4:-:S15]  /*4d320*/  LDL.LU.64 R24, [R1+0x3398] ;  /* 0x0033980001187983 */ /* 0x000f1e0000300a00 */
[----:B------:R-:W-:Y:S01]  /*4d330*/  NOP ;  /* 0x0000000000007918 */ /* 0x000fe20000000000 */
[----:B------:R0:W-:Y:S04]  /*4d340*/  STL.64 [R1+0x120], R12 ;  /* 0x0001200c01007387 */ /* 0x0001e80000100a00 */
[----:B------:R1:W-:Y:S04]  /*4d350*/  STL [R1+0x128], R14 ;  /* 0x0001280e01007387 */ /* 0x0003e80000100800 */
[----:B0-----:R-:W2:Y:S01]  /*4d360*/  LDL.LU.64 R12, [R1+0x3390] ;  /* 0x00339000010c7983 */ /* 0x001ea20000300a00 */
[----:B-1----:R-:W-:-:S05]  /*4d370*/  MOV R14, R15 ;  /* 0x0000000f000e7202 */ /* 0x002fca0000000f00 */
[----:B------:R-:W-:Y:S04]  /*4d380*/  STL [R1+0x317c], R14 ;  /* 0x00317c0e01007387 */ /* 0x000fe80000100800 */
[----:B--2---:R3:W-:Y:S02]  /*4d390*/  STL.64 [R1+0x32d0], R12 ;  /* 0x0032d00c01007387 */ /* 0x0047e40000100a00 */
[----:B---3--:R-:W-:Y:S02]  /*4d3a0*/  MOV R12, R29 ;  /* 0x0000001d000c7202 */ /* 0x008fe40000000f00 */
[----:B------:R-:W2:Y:S01]  /*4d3b0*/  LDL.LU R29, [R1+0x338c] ;  /* 0x00338c00011d7983 */ /* 0x000ea20000300800 */
[----:B------:R-:W-:-:S03]  /*4d3c0*/  MOV R13, R2 ;  /* 0x00000002000d7202 */ /* 0x000fc60000000f00 */
[----:B------:R-:W3:Y:S04]  /*4d3d0*/  LDL.LU R2, [R1+0x3388] ;  /* 0x0033880001027983 */ /* 0x000ee80000300800 */
[----:B------:R-:W2:Y:S04]  /*4d3e0*/  LDL.LU R14, [R1+0x2b8] ;  /* 0x0002b800010e7983 */ /* 0x000ea80000300800 */
[----:B------:R-:W2:Y:S01]  /*4d3f0*/  LDL.LU R15, [R1+0x2bc] ;  /* 0x0002bc00010f7983 */ /* 0x000ea20000300800 */
[C---:B----4-:R-:W-:Y:S03]  /*4d400*/  HMMA.16816.F32 R24, R4.reuse, R24, R8 ;  /* 0x000000180418723c */ /* 0x050fe60000001808 */
[----:B--2---:R-:W-:Y:S04]  /*4d410*/  STL.64 [R1+0x32e8], R14 ;  /* 0x0032e80e01007387 */ /* 0x004fe80000100a00 */
[----:B------:R0:W-:Y:S04]  /*4d420*/  STL.64 [R1+0x32e0], R12 ;  /* 0x0032e00c01007387 */ /* 0x0001e80000100a00 */
[----:B0-----:R-:W2:Y:S04]  /*4d430*/  LDL.LU R12, [R1+0x2c0] ;  /* 0x0002c000010c7983 */ /* 0x001ea80000300800 */
[----:B------:R-:W4:Y:S04]  /*4d440*/  LDL.LU.64 R10, [R1+0x3380] ;  /* 0x00338000010a7983 */ /* 0x000f280000300a00 */
[----:B------:R-:W4:Y:S04]  /*4d450*/  LDL.LU.64 R8, [R1+0x3378] ;  /* 0x0033780001087983 */ /* 0x000f280000300a00 */
[----:B------:R0:W-:Y:S04]  /*4d460*/  STL.64 [R1+0x110], R24 ;  /* 0x0001101801007387 */ /* 0x0001e80000100a00 */
[----:B------:R4:W-:Y:S04]  /*4d470*/  STL.64 [R1+0x118], R26 ;  /* 0x0001181a01007387 */ /* 0x0009e80000100a00 */
[----:B0-----:R-:W4:Y:S02]  /*4d480*/  LDL.LU.64 R24, [R1+0x3370] ;  /* 0x0033700001187983 */ /* 0x001f240000300a00 */
[----:B----4-:R-:W-:Y:S02]  /*4d490*/  HMMA.16816.F32 R24, R4, R24, R8 ;  /* 0x000000180418723c */ /* 0x010fe40000001808 */
[----:B------:R-:W4:Y:S04]  /*4d4a0*/  LDL.LU.64 R10, [R1+0x3368] ;  /* 0x00336800010a7983 */ /* 0x000f280000300a00 */
[----:B------:R-:W4:-:S13]  /*4d4b0*/  LDL.LU.64 R8, [R1+0x3360] ;  /* 0x0033600001087983 */ /* 0x000f1a0000300a00 */
        /* <DEDUP_REMOVED lines=21> */
[----:B------:R-:W4:Y:S02]  /*4d610*/  LDL.LU.64 R20, [R1+0x3310] ;  /* 0x0033100001147983 */ /* 0x000f240000300a00 */
[----:B----4-:R-:W-:-:S15]  /*4d620*/  HMMA.16816.F32 R8, R4, R20, R8 ;  /* 0x000000140408723c */ /* 0x010fde0000001808 */
[----:B------:R-:W-:-:S04]  /*4d630*/  NOP ;  /* 0x0000000000007918 */ /* 0x000fc80000000000 */
[----:B------:R-:W-:Y:S04]  /*4d640*/  STL.64 [R1+0xb0], R8 ;  /* 0x0000b00801007387 */ /* 0x000fe80000100a00 */
[----:B------:R0:W-:Y:S04]  /*4d650*/  STL.64 [R1+0xb8], R10 ;  /* 0x0000b80a01007387 */ /* 0x0001e80000100a00 */
[----:B0-----:R-:W4:Y:S04]  /*4d660*/  LDL.LU.64 R10, [R1+0x3308] ;  /* 0x00330800010a7983 */ /* 0x001f280000300a00 */
[----:B------:R-:W2:Y:S01]  /*4d670*/  LDL.LU.64 R8, [R1+0x3300] ;  /* 0x0033000001087983 */ /* 0x000ea20000300a00 */
[----:B------:R-:W-:Y:S01]  /*4d680*/  IMAD.MOV.U32 R13, RZ, RZ, R29 ;  /* 0x000000ffff0d7224 */ /* 0x000fe200078e001d */
[----:B--2---:R-:W-:-:S15]  /*4d690*/  HMMA.16816.F32 R16, R4, R8, R16 ;  /* 0x000000080410723c */ /* 0x004fde0000001810 */
[----:B------:R-:W-:-:S04]  /*4d6a0*/  NOP ;  /* 0x0000000000007918 */ /* 0x000fc80000000000 */
[----:B------:R-:W-:Y:S01]  /*4d6b0*/  MOV R29, R17 ;  /* 0x00000011001d7202 */ /* 0x000fe20000000f00 */
[----:B------:R0:W-:Y:S04]  /*4d6c0*/  STL [R1+0xa0], R16 ;  /* 0x0000a01001007387 */ /* 0x0001e80000100800 */
[----:B0-----:R-:W2:Y:S04]  /*4d6d0*/  LDL.LU.64 R16, [R1+0x32f8] ;  /* 0x0032f80001107983 */ /* 0x001ea80000300a00 */
[----:B----4-:R0:W-:Y:S04]  /*4d6e0*/  STL.64 [R1+0x32a0], R10 ;  /* 0x0032a00a01007387 */ /* 0x0101e80000100a00 */
[----:B------:R-:W4:Y:S04]  /*4d6f0*/  LDL.LU R8, [R1+0x290] ;  /* 0x0002900001087983 */ /* 0x000f280000300800 */
[----:B------:R-:W4:Y:S01]  /*4d700*/  LDL.LU R9, [R1+0x294] ;  /* 0x0002940001097983 */ /* 0x000f220000300800 */
[----:B0-----:R-:W-:-:S03]  /*4d710*/  MOV R10, R26 ;  /* 0x0000001a000a7202 */ /* 0x001fc60000000f00 */
[----:B------:R-:W4:Y:S01]  /*4d720*/  LDL.LU R26, [R1+0x32f4] ;  /* 0x0032f400011a7983 */ /* 0x000f220000300800 */
[----:B------:R-:W-:-:S03]  /*4d730*/  MOV R11, R27 ;  /* 0x0000001b000b7202 */ /* 0x000fc60000000f00 */
[----:B------:R-:W4:Y:S01]  /*4d740*/  LDL.LU R27, [R1+0x32f0] ;  /* 0x0032f000011b7983 */ /* 0x000f220000300800 */
[----:B------:R-:W-:Y:S02]  /*4d750*/  MOV R14, R28 ;  /* 0x0000001c000e7202 */ /* 0x000fe40000000f00 */
[----:B---3--:R-:W-:Y:S01]  /*4d760*/  MOV R15, R2 ;  /* 0x00000002000f7202 */ /* 0x008fe20000000f00 */
[----:B------:R-:W-:Y:S01]  /*4d770*/  IMAD.MOV.U32 R2, RZ, RZ, R19 ;  /* 0x000000ffff027224 */ /* 0x000fe200078e0013 */
[----:B------:R-:W-:-:S04]  /*4d780*/  MOV R28, R18 ;  /* 0x00000012001c7202 */ /* 0x000fc80000000f00 */
[----:B------:R-:W-:Y:S04]  /*4d790*/  STL [R1+0x3184], R2 ;  /* 0x0031840201007387 */ /* 0x000fe80000100800 */
[----:B------:R-:W-:Y:S04]  /*4d7a0*/  STL [R1+0x3180], R28 ;  /* 0x0031801c01007387 */ /* 0x000fe80000100800 */
[----:B------:R-:W-:Y:S01]  /*4d7b0*/  STL [R1+0x3178], R29 ;  /* 0x0031781d01007387 */ /* 0x000fe20000100800 */
[----:B--2---:R-:W-:Y:S03]  /*4d7c0*/  HMMA.16816.F32 R16, R4, R16, R12 ;  /* 0x000000100410723c */ /* 0x004fe6000000180c */
[----:B------:R-:W2:Y:S04]  /*4d7d0*/  LDL.LU.64 R14, [R1+0x32e8] ;  /* 0x0032e800010e7983 */ /* 0x000ea80000300a00 */
[----:B------:R-:W2:-:S12]  /*4d7e0*/  LDL.LU.64 R12, [R1+0x32e0] ;  /* 0x0032e000010c7983 */ /* 0x000e980000300a00 */
[----:B------:R0:W-:Y:S01]  /*4d7f0*/  STL.64 [R1+0x2c0], R16 ;  /* 0x0002c01001007387 */ /* 0x0001e20000100a00 */
[----:B------:R-:W-:-:S03]  /*4d800*/  MOV R25, R18 ;  /* 0x0000001200197202 */ /* 0x000fc60000000f00 */
[----:B0-----:R-:W2:Y:S01]  /*4d810*/  LDL.LU.64 R16, [R1+0x32d8] ;  /* 0x0032d80001107983 */ /* 0x001ea20000300a00 */
[----:B------:R-:W-:-:S03]  /*4d820*/  MOV R24, R19 ;  /* 0x0000001300187202 */ /* 0x000fc60000000f00 */
[----:B------:R-:W-:Y:S04]  /*4d830*/  STL [R1+0x3030], R25 ;  /* 0x0030301901007387 */ /* 0x000fe80000100800 */
[----:B----4-:R0:W-:Y:S04]  /*4d840*/  STL.64 [R1+0x3220], R26 ;  /* 0x0032201a01007387 */ /* 0x0101e80000100a00 */
[----:B------:R-:W-:Y:S04]  /*4d850*/  STL [R1+0x3218], R24 ;  /* 0x0032181801007387 */ /* 0x000fe80000100800 */
[----:B0-----:R-:W3:Y:S01]  /*4d860*/  LDL.LU.64 R26, [R1+0x88] ;  /* 0x00008800011a7983 */ /* 0x001ee20000300a00 */
[C---:B--2---:R-:W-:Y:S03]  /*4d870*/  HMMA.16816.F32 R16, R4.reuse, R16, R12 ;  /* 0x000000100410723c */ /* 0x044fe6000000180c */
[----:B---3--:R0:W-:Y:S04]  /*4d880*/  STL.64 [R1+0x32a8], R26 ;  /* 0x0032a81a01007387 */ /* 0x0081e80000100a00 */
[----:B0-----:R-:W2:Y:S04]  /*4d890*/  LDL.LU.64 R26, [R1+0x98] ;  /* 0x00009800011a7983 */ /* 0x001ea80000300a00 */
[----:B------:R-:W3:Y:S08]  /*4d8a0*/  LDL.LU.64 R12, [R1+0x32d0] ;  /* 0x0032d000010c7983 */ /* 0x000ef00000300a00 */
[----:B------:R-:W-:Y:S04]  /*4d8b0*/  STL.64 [R1+0x2b0], R16 ;  /* 0x0002b01001007387 */ /* 0x000fe80000100a00 */
[----:B------:R0:W-:Y:S04]  /*4d8c0*/  STL.64 [R1+0x2b8], R18 ;  /* 0x0002b81201007387 */ /* 0x0001e80000100a00 */
[----:B0-----:R-:W3:Y:S04]  /*4d8d0*/  LDL.LU.64 R18, [R1+0x32c8] ;  /* 0x0032c80001127983 */ /* 0x001ee80000300a00 */
[----:B------:R-:W3:Y:S02]  /*4d8e0*/  LDL.LU.64 R16, [R1+0x32c0] ;  /* 0x0032c00001107983 */ /* 0x000ee40000300a00 */
[----:B---3--:R-:W-:Y:S02]  /*4d8f0*/  HMMA.16816.F32 R12, R4, R12, R16 ;  /* 0x0000000c040c723c */ /* 0x008fe40000001810 */
[----:B------:R-:W3:Y:S04]  /*4d900*/  LDL.LU.64 R18, [R1+0x32b8] ;  /* 0x0032b80001127983 */ /* 0x000ee80000300a00 */
[----:B------:R-:W3:-:S13]  /*4d910*/  LDL.LU.64 R16, [R1+0x32b0] ;  /* 0x0032b00001107983 */ /* 0x000eda0000300a00 */
[----:B------:R2:W-:Y:S01]  /*4d920*/  STL.64 [R1+0x2a0], R12 ;  /* 0x0002a00c01007387 */ /* 0x0005e20000100a00 */
[----:B------:R-:W-:Y:S01]  /*4d930*/  MOV R20, R15 ;  /* 0x0000000f00147202 */ /* 0x000fe20000000f00 */
[----:B------:R-:W-:Y:S02]  /*4d940*/  IMAD.MOV.U32 R21, RZ, RZ, R14 ;  /* 0x000000ffff157224 */ /* 0x000fe400078e000e */
[----:B------:R-:W4:Y:S04]  /*4d950*/  LDL.LU R4, [R1+0x280] ;  /* 0x0002800001047983 */ /* 0x000f280000300800 */
[----:B------:R-:W4:Y:S04]  /*4d960*/  LDL.LU R5, [R1+0x284] ;  /* 0x0002840001057983 */ /* 0x000f280000300800 */
[----:B------:R-:W4:Y:S01]  /*4d970*/  LDL.LU R6, [R1+0x288] ;  /* 0x0002880001067983 */ /* 0x000f220000300800 */
[----:B--2---:R-:W-:-:S03]  /*4d980*/  MOV R13, R26 ;  /* 0x0000001a000d7202 */ /* 0x004fc60000000f00 */
[----:B------:R-:W4:Y:S01]  /*4d990*/  LDL.LU R7, [R1+0x28c] ;  /* 0x00028c0001077983 */ /* 0x000f220000300800 */
[----:B------:R-:W-:-:S03]  /*4d9a0*/  MOV R12, R27 ;  /* 0x0000001b000c7202 */ /* 0x000fc60000000f00 */
[----:B------:R-:W-:Y:S04]  /*4d9b0*/  STL [R1+0x3008], R20 ;  /* 0x0030081401007387 */ /* 0x000fe80000100800 */
[----:B------:R-:W-:Y:S01]  /*4d9c0*/  STL [R1+0x3004], R21 ;  /* 0x0030041501007387 */ /* 0x000fe20000100800 */
[----:B---3--:R-:W-:Y:S03]  /*4d9d0*/  HMMA.16816.F32 R8, R16, R26, R8 ;  /* 0x0000001a1008723c */ /* 0x008fe60000001808 */
[----:B------:R-:W4:-:S15]  /*4d9e0*/  LDL.LU.64 R26, [R1+0x32a8] ;  /* 0x0032a800011a7983 */ /* 0x000f1e0000300a00 */
[----:B------:R-:W-:Y:S01]  /*4d9f0*/  NOP ;  /* 0x0000000000007918 */ /* 0x000fe20000000000 */
[----:B------:R0:W-:Y:S04]  /*4da00*/  STL.64 [R1+0x290], R8 ;  /* 0x0002900801007387 */ /* 0x0001e80000100a00 */
[----:B------:R1:W-:Y:S01]  /*4da10*/  STL [R1+0x298], R10 ;  /* 0x0002980a01007387 */ /* 0x0003e20000100800 */
[----:B0-----:R-:W-:-:S03]  /*4da20*/  MOV R8, R11 ;  /* 0x0000000b00087202 */ /* 0x001fc60000000f00 */
[----:B-1----:R-:W2:Y:S04]  /*4da30*/  LDL.LU.64 R10, [R1+0x32a0] ;  /* 0x0032a000010a7983 */ /* 0x002ea80000300a00 */
[----:B------:R-:W-:Y:S04]  /*4da40*/  STL [R1+0x318c], R12 ;  /* 0x00318c0c01007387 */ /* 0x000fe80000100800 */
[----:B------:R-:W-:Y:S04]  /*4da50*/  STL [R1+0x3188], R13 ;  /* 0x0031880d01007387 */ /* 0x000fe80000100800 */
[----:B------:R0:W-:Y:S01]  /*4da60*/  STL [R1+0x3000], R8 ;  /* 0x0030000801007387 */ /* 0x0001e20000100800 */
[----:B----4-:R-:W-:Y:S03]  /*4da70*/  HMMA.16816.F32 R4, R16, R26, R4 ;  /* 0x0000001a1004723c */ /* 0x010fe60000001804 */
[----:B--2---:R1:W-:Y:S04]  /*4da80*/  STL.64 [R1+0x3280], R10 ;  /* 0x0032800a01007387 */ /* 0x0043e80000100a00 */
[----:B0-----:R-:W2:Y:S04]  /*4da90*/  LDL.LU R8, [R1+0x270] ;  /* 0x0002700001087983 */ /* 0x001ea80000300800 */
[----:B------:R-:W2:Y:S01]  /*4daa0*/  LDL.LU R9, [R1+0x274] ;  /* 0x0002740001097983 */ /* 0x000ea20000300800 */
[----:B-1----:R-:W-:Y:S01]  /*4dab0*/  IMAD.MOV.U32 R10, RZ, RZ, R22 ;  /* 0x000000ffff0a7224 */ /* 0x002fe200078e0016 */
[----:B------:R-:W-:-:S02]  /*4dac0*/  MOV R11, R23 ;  /* 0x00000017000b7202 */ /* 0x000fc40000000f00 */
[----:B------:R-:W3:Y:S04]  /*4dad0*/  LDL.LU R22, [R1+0x3298] ;  /* 0x0032980001167983 */ /* 0x000ee80000300800 */
[----:B------:R-:W3:Y:S04]  /*4dae0*/  LDL.LU R23, [R1+0x3294] ;  /* 0x0032940001177983 */ /* 0x000ee80000300800 */
[----:B------:R-:W-:Y:S04]  /*4daf0*/  STL.64 [R1+0x280], R4 ;  /* 0x0002800401007387 */ /* 0x000fe80000100a00 */
[----:B------:R0:W-:Y:S04]  /*4db00*/  STL.64 [R1+0x288], R6 ;  /* 0x0002880601007387 */ /* 0x0001e80000100a00 */
[----:B0-----:R-:W4:Y:S04]  /*4db10*/  LDL.LU.64 R6, [R1+0x58] ;  /* 0x0000580001067983 */ /* 0x001f280000300a00 */
[----:B----4-:R0:W-:Y:S04]  /*4db20*/  STL.64 [R1+0x3278], R6 ;  /* 0x0032780601007387 */ /* 0x0101e80000100a00 */
[----:B0-----:R-:W4:Y:S01]  /*4db30*/  LDL.LU.64 R6, [R1+0x68] ;  /* 0x0000680001067983 */ /* 0x001f220000300a00 */
[----:B------:R-:W-:-:S02]  /*4db40*/  MOV R15, R26 ;  /* 0x0000001a000f7202 */ /* 0x000fc40000000f00 */
[----:B------:R-:W-:Y:S01]  /*4db50*/  MOV R20, R27 ;  /* 0x0000001b00147202 */ /* 0x000fe20000000f00 */
[----:B----4-:R0:W-:Y:S04]  /*4db60*/  STL.64 [R1+0x3288], R6 ;  /* 0x0032880601007387 */ /* 0x0101e80000100a00 */
[----:B0-----:R-:W2:Y:S04]  /*4db70*/  LDL.LU.64 R6, [R1+0x78] ;  /* 0x0000780001067983 */ /* 0x001ea80000300a00 */
[----:B------:R-:W4:Y:S04]  /*4db80*/  LDL.LU.64 R26, [R1+0x28] ;  /* 0x00002800011a7983 */ /* 0x000f280000300a00 */
[----:B----4-:R0:W-:Y:S04]  /*4db90*/  STL.64 [R1+0x3258], R26 ;  /* 0x0032581a01007387 */ /* 0x0101e80000100a00 */
[----:B0-----:R-:W4:Y:S01]  /*4dba0*/  LDL.LU.64 R26, [R1+0x38] ;  /* 0x00003800011a7983 */ /* 0x001f220000300a00 */
[----:B--2---:R-:W-:Y:S03]  /*4dbb0*/  HMMA.16816.F32 R8, R16, R6, R8 ;  /* 0x000000061008723c */ /* 0x004fe60000001808 */
[----:B----4-:R0:W-:Y:S04]  /*4dbc0*/  STL.64 [R1+0x3268], R26 ;  /* 0x0032681a01007387 */ /* 0x0101e80000100a00 */
[----:B0-----:R-:W2:Y:S01]  /*4dbd0*/  LDL.LU.64 R26, [R1+0x48] ;  /* 0x00004800011a7983 */ /* 0x001ea20000300a00 */
[----:B------:R-:W-:Y:S01]  /*4dbe0*/  IMAD.MOV.U32 R14, RZ, RZ, R6 ;  /* 0x000000ffff0e7224 */ /* 0x000fe200078e0006 */
[----:B------:R-:W-:-:S02]  /*4dbf0*/  MOV R29, R7 ;  /* 0x00000007001d7202 */ /* 0x000fc40000000f00 */
[----:B--2---:R0:W-:Y:S04]  /*4dc00*/  STL.64 [R1+0x3270], R26 ;  /* 0x0032701a01007387 */ /* 0x0041e80000100a00 */
[----:B------:R-:W2:Y:S04]  /*4dc10*/  LDL.LU R24, [R1+0x250] ;  /* 0x0002500001187983 */ /* 0x000ea80000300800 */
[----:B------:R-:W2:Y:S04]  /*4dc20*/  LDL.LU R25, [R1+0x254] ;  /* 0x0002540001197983 */ /* 0x000ea80000300800 */
[----:B0-----:R-:W2:Y:S04]  /*4dc30*/  LDL.LU R26, [R1+0x258] ;  /* 0x00025800011a7983 */ /* 0x001ea80000300800 */
[----:B------:R-:W2:Y:S04]  /*4dc40*/  LDL.LU R27, [R1+0x25c] ;  /* 0x00025c00011b7983 */ /* 0x000ea80000300800 */
[----:B------:R0:W-:Y:S04]  /*4dc50*/  STL [R1+0x3194], R20 ;  /* 0x0031941401007387 */ /* 0x0001e80000100800 */
[----:B---3--:R1:W-:Y:S04]  /*4dc60*/  STL.64 [R1+0x3260], R22 ;  /* 0x0032601601007387 */ /* 0x0083e80000100a00 */
[----:B0-----:R-:W3:Y:S04]  /*4dc70*/  LDL.LU R20, [R1+0x230] ;  /* 0x0002300001147983 */ /* 0x001ee80000300800 */
[----:B------:R-:W3:Y:S01]  /*4dc80*/  LDL.LU R21, [R1+0x234] ;  /* 0x0002340001157983 */ /* 0x000ee20000300800 */
[----:B-1----:R-:W-:-:S03]  /*4dc90*/  MOV R23, R3 ;  /* 0x0000000300177202 */ /* 0x002fc60000000f00 */
[----:B------:R-:W3:Y:S04]  /*4dca0*/  LDL.LU R22, [R1+0x238] ;  /* 0x0002380001167983 */ /* 0x000ee80000300800 */
[----:B------:R-:W4:Y:S04]  /*4dcb0*/  LDL.LU R3, [R1+0x3290] ;  /* 0x0032900001037983 */ /* 0x000f280000300800 */
[----:B------:R-:W-:Y:S04]  /*4dcc0*/  STL [R1+0x3190], R15 ;  /* 0x0031900f01007387 */ /* 0x000fe80000100800 */
[----:B------:R-:W2:Y:S04]  /*4dcd0*/  LDL.LU.64 R6, [R1+0x3288] ;  /* 0x0032880001067983 */ /* 0x000ea80000300a00 */
[----:B------:R0:W-:Y:S04]  /*4dce0*/  STL.64 [R1+0x270], R8 ;  /* 0x0002700801007387 */ /* 0x0001e80000100a00 */
[----:B------:R1:W-:Y:S01]  /*4dcf0*/  STL [R1+0x278], R10 ;  /* 0x0002780a01007387 */ /* 0x0003e20000100800 */
[----:B0-----:R-:W-:-:S03]  /*4dd00*/  MOV R8, R11 ;  /* 0x0000000b00087202 */ /* 0x001fc60000000f00 */
[----:B-1----:R-:W3:Y:S04]  /*4dd10*/  LDL.LU.64 R10, [R1+0x3280] ;  /* 0x00328000010a7983 */ /* 0x002ee80000300a00 */
[----:B------:R-:W-:Y:S04]  /*4dd20*/  STL [R1+0x319c], R29 ;  /* 0x00319c1d01007387 */ /* 0x000fe80000100800 */
[----:B------:R0:W-:Y:S04]  /*4dd30*/  STL [R1+0x3198], R14 ;  /* 0x0031980e01007387 */ /* 0x0001e80000100800 */
[----:B------:R-:W3:Y:S04]  /*4dd40*/  LDL.LU R12, [R1+0x260] ;  /* 0x00026000010c7983 */ /* 0x000ee80000300800 */
[----:B------:R-:W3:Y:S04]  /*4dd50*/  LDL.LU R13, [R1+0x264] ;  /* 0x00026400010d7983 */ /* 0x000ee80000300800 */
[----:B0-----:R-:W3:Y:S04]  /*4dd60*/  LDL.LU R14, [R1+0x268] ;  /* 0x00026800010e7983 */ /* 0x001ee80000300800 */
[----:B------:R0:W-:Y:S01]  /*4dd70*/  STL [R1+0x300c], R8 ;  /* 0x00300c0801007387 */ /* 0x0001e20000100800 */
[----:B----4-:R-:W-:-:S02]  /*4dd80*/  MOV R15, R3 ;  /* 0x00000003000f7202 */ /* 0x010fc40000000f00 */
[----:B--2---:R-:W-:Y:S01]  /*4dd90*/  MOV R28, R6 ;  /* 0x00000006001c7202 */ /* 0x004fe20000000f00 */
[----:B0-----:R-:W-:-:S04]  /*4dda0*/  IMAD.MOV.U32 R8, RZ, RZ, R7 ;  /* 0x000000ffff087224 */ /* 0x001fc800078e0007 */
[----:B---3--:R-:W-:Y:S01]  /*4ddb0*/  HMMA.16816.F32 R12, R16, R6, R12 ;  /* 0x00000006100c723c */ /* 0x008fe2000000180c */
[----:B------:R-:W2:-:S15]  /*4ddc0*/  LDL.LU.64 R6, [R1+0x3278] ;  /* 0x0032780001067983 */ /* 0x000e9e0000300a00 */
[----:B------:R-:W-:-:S03]  /*4ddd0*/  NOP ;  /* 0x0000000000007918 */ /* 0x000fc60000000000 */
[----:B------:R-:W-:Y:S01]  /*4dde0*/  MOV R3, R15 ;  /* 0x0000000f00037202 */ /* 0x000fe20000000f00 */
[----:B------:R-:W-:Y:S04]  /*4ddf0*/  STL.64 [R1+0x260], R12 ;  /* 0x0002600c01007387 */ /* 0x000fe80000100a00 */
[----:B------:R-:W-:Y:S04]  /*4de00*/  STL [R1+0x268], R14 ;  /* 0x0002680e01007387 */ /* 0x000fe80000100800 */
[----:B------:R-:W-:Y:S04]  /*4de10*/  STL [R1+0x31a8], R3 ;  /* 0x0031a80301007387 */ /* 0x000fe80000100800 */
[----:B------:R0:W-:Y:S04]  /*4de20*/  STL [R1+0x31a4], R8 ;  /* 0x0031a40801007387 */ /* 0x0001e80000100800 */
[----:B------:R1:W-:Y:S04]  /*4de30*/  STL.64 [R1+0x3248], R10 ;  /* 0x0032480a01007387 */ /* 0x0003e80000100a00 */
[----:B0-----:R-:W3:Y:S04]  /*4de40*/  LDL.LU R8, [R1+0x220] ;  /* 0x0002200001087983 */ /* 0x001ee80000300800 */
[----:B------:R-:W3:Y:S04]  /*4de50*/  LDL.LU R9, [R1+0x224] ;  /* 0x0002240001097983 */ /* 0x000ee80000300800 */
[----:B-1----:R-:W3:Y:S04]  /*4de60*/  LDL.LU R10, [R1+0x228] ;  /* 0x00022800010a7983 */ /* 0x002ee80000300800 */
[----:B------:R-:W3:Y:S04]  /*4de70*/  LDL.LU R11, [R1+0x22c] ;  /* 0x00022c00010b7983 */ /* 0x000ee80000300800 */
[----:B------:R-:W-:Y:S01]  /*4de80*/  STL [R1+0x31a0], R28 ;  /* 0x0031a01c01007387 */ /* 0x000fe20000100800 */
[----:B--2---:R-:W-:Y:S01]  /*4de90*/  HMMA.16816.F32 R24, R16, R6, R24 ;  /* 0x000000061018723c */ /* 0x004fe20000001818 */
[----:B------:R-:W-:-:S02]  /*4dea0*/  MOV R2, R7 ;  /* 0x0000000700027202 */ /* 0x000fc40000000f00 */
[----:B------:R-:W-:-:S15]  /*4deb0*/  MOV R13, R6 ;  /* 0x00000006000d7202 */ /* 0x000fde0000000f00 */
[----:B------:R-:W-:Y:S01]  /*4dec0*/  NOP ;  /* 0x0000000000007918 */ /* 0x000fe20000000000 */
[----:B------:R-:W-:Y:S01]  /*4ded0*/  MOV R5, R26 ;  /* 0x0000001a00057202 */ /* 0x000fe20000000f00 */
[----:B------:R-:W-:Y:S01]  /*4dee0*/  STL.64 [R1+0x250], R24 ;  /* 0x0002501801007387 */ /* 0x000fe20000100a00 */
[----:B------:R-:W-:-:S03]  /*4def0*/  IMAD.MOV.U32 R4, RZ, RZ, R27 ;  /* 0x000000ffff047224 */ /* 0x000fc600078e001b */
[----:B------:R-:W2:Y:S04]  /*4df00*/  LDL.LU.64 R26, [R1+0x3270] ;  /* 0x00327000011a7983 */ /* 0x000ea80000300a00 */
[----:B------:R-:W-:Y:S04]  /*4df10*/  STL [R1+0x31b0], R2 ;  /* 0x0031b00201007387 */ /* 0x000fe80000100800 */
[----:B------:R0:W-:Y:S04]  /*4df20*/  STL [R1+0x31ac], R13 ;  /* 0x0031ac0d01007387 */ /* 0x0001e80000100800 */
[----:B------:R-:W2:Y:S04]  /*4df30*/  LDL.LU R12, [R1+0x240] ;  /* 0x00024000010c7983 */ /* 0x000ea80000300800 */
[----:B0-----:R-:W2:Y:S04]  /*4df40*/  LDL.LU R13, [R1+0x244] ;  /* 0x00024400010d7983 */ /* 0x001ea80000300800 */
[----:B------:R-:W2:Y:S04]  /*4df50*/  LDL.LU R14, [R1+0x248] ;  /* 0x00024800010e7983 */ /* 0x000ea80000300800 */
[----:B------:R-:W2:Y:S02]  /*4df60*/  LDL.LU R15, [R1+0x24c] ;  /* 0x00024c00010f7983 */ /* 0x000ea40000300800 */
[----:B--2---:R-:W-:-:S15]  /*4df70*/  HMMA.16816.F32 R12, R16, R26, R12 ;  /* 0x0000001a100c723c */ /* 0x004fde000000180c */
[----:B------:R-:W-:-:S04]  /*4df80*/  NOP ;  /* 0x0000000000007918 */ /* 0x000fc80000000000 */
[----:B------:R0:W-:Y:S04]  /*4df90*/  STL.64 [R1+0x240], R12 ;  /* 0x0002400c01007387 */ /* 0x0001e80000100a00 */
[----:B------:R1:W-:Y:S01]  /*4dfa0*/  STL.64 [R1+0x248], R14 ;  /* 0x0002480e01007387 */ /* 0x0003e20000100a00 */
[----:B0-----:R-:W-:Y:S02]  /*4dfb0*/  MOV R12, R27 ;  /* 0x0000001b000c7202 */ /* 0x001fe40000000f00 */
[----:B-1----:R-:W-:Y:S02]  /*4dfc0*/  MOV R15, R26 ;  /* 0x0000001a000f7202 */ /* 0x002fe40000000f00 */
[----:B------:R-:W2:Y:S02]  /*4dfd0*/  LDL.LU.64 R26, [R1+0x3268] ;  /* 0x00326800011a7983 */ /* 0x000ea40000300a00 */
[----:B--2---:R-:W-:Y:S01]  /*4dfe0*/  HMMA.16816.F32 R20, R16, R26, R20 ;  /* 0x0000001a1014723c */ /* 0x004fe20000001814 */
[----:B------:R-:W-:-:S15]  /*4dff0*/  MOV R14, R26 ;  /* 0x0000001a000e7202 */ /* 0x000fde0000000f00 */
[----:B------:R-:W-:-:S03]  /*4e000*/  NOP ;  /* 0x0000000000007918 */ /* 0x000fc60000000000 */
[----:B------:R0:W-:Y:S04]  /*4e010*/  STL.64 [R1+0x230], R20 ;  /* 0x0002301401007387 */ /* 0x0001e80000100a00 */
[----:B------:R1:W-:Y:S01]  /*4e020*/  STL.64 [R1+0x238], R22 ;  /* 0x0002381601007387 */ /* 0x0003e20000100a00 */
[----:B0-----:R-:W-:-:S03]  /*4e030*/  MOV R20, R27 ;  /* 0x0000001b00147202 */ /* 0x001fc60000000f00 */
[----:B-1----:R-:W2:Y:S04]  /*4e040*/  LDL.LU.64 R22, [R1+0x3260] ;  /* 0x0032600001167983 */ /* 0x002ea80000300a00 */
[----:B------:R-:W3:Y:S04]  /*4e050*/  LDL.LU.64 R26, [R1+0x3258] ;  /* 0x00325800011a7983 */ /* 0x000ee80000300a00 */
[----:B------:R-:W-:Y:S04]  /*4e060*/  STL.64 [R1+0x3230], R14 ;  /* 0x0032300e01007387 */ /* 0x000fe80000100a00 */
[----:B------:R-:W-:Y:S01]  /*4e070*/  STL [R1+0x3228], R12 ;  /* 0x0032280c01007387 */ /* 0x000fe20000100800 */
[----:B---3--:R-:W-:Y:S03]  /*4e080*/  HMMA.16816.F32 R8, R16, R26, R8 ;  /* 0x0000001a1008723c */ /* 0x008fe60000001808 */
[----:B--2---:R-:W-:Y:S04]  /*4e090*/  STL.64 [R1+0x3208], R22 ;  /* 0x0032081601007387 */ /* 0x004fe80000100a00 */
[----:B------:R-:W-:-:S12]  /*4e0a0*/  STL [R1+0x3200], R20 ;  /* 0x0032001401007387 */ /* 0x000fd80000100800 */
[----:B------:R-:W-:Y:S04]  /*4e0b0*/  STL.64 [R1+0x310], R8 ;  /* 0x0003100801007387 */ /* 0x000fe80000100a00 */
[----:B------:R0:W-:Y:S04]  /*4e0c0*/  STL.64 [R1+0x318], R10 ;  /* 0x0003180a01007387 */ /* 0x0001e80000100a00 */
[----:B0-----:R-:W2:Y:S04]  /*4e0d0*/  LDL.LU.64 R10, [R1+0x18] ;  /* 0x00001800010a7983 */ /* 0x001ea80000300a00 */
[----:B------:R-:W3:Y:S04]  /*4e0e0*/  LDL.LU R12, [R1+0x1f0] ;  /* 0x0001f000010c7983 */ /* 0x000ee80000300800 */
[----:B------:R-:W3:Y:S04]  /*4e0f0*/  LDL.LU R13, [R1+0x1f4] ;  /* 0x0001f400010d7983 */ /* 0x000ee80000300800 */
[----:B------:R-:W4:Y:S04]  /*4e100*/  LDL.LU R14, [R1+0x1f8] ;  /* 0x0001f800010e7983 */ /* 0x000f280000300800 */
[----:B------:R-:W4:Y:S01]  /*4e110*/  LDL.LU R15, [R1+0x1fc] ;  /* 0x0001fc00010f7983 */ /* 0x000f220000300800 */
[----:B------:R-:W-:Y:S01]  /*4e120*/  IMAD.MOV.U32 R28, RZ, RZ, R26 ;  /* 0x000000ffff1c7224 */ /* 0x000fe200078e001a */
[----:B------:R-:W-:-:S02]  /*4e130*/  MOV R29, R27 ;  /* 0x0000001b001d7202 */ /* 0x000fc40000000f00 */
[----:B----4-:R-:W-:Y:S04]  /*4e140*/  STL.64 [R1+0x3240], R14 ;  /* 0x0032400e01007387 */ /* 0x010fe80000100a00 */
[----:B---3--:R0:W-:Y:S04]  /*4e150*/  STL.64 [R1+0x3238], R12 ;  /* 0x0032380c01007387 */ /* 0x0081e80000100a00 */
[----:B0-----:R-:W2:Y:S04]  /*4e160*/  LDL.LU R12, [R1+0x210] ;  /* 0x00021000010c7983 */ /* 0x001ea80000300800 */
[----:B------:R-:W2:Y:S04]  /*4e170*/  LDL.LU R13, [R1+0x214] ;  /* 0x00021400010d7983 */ /* 0x000ea80000300800 */
[----:B------:R-:W2:Y:S04]  /*4e180*/  LDL.LU R14, [R1+0x218] ;  /* 0x00021800010e7983 */ /* 0x000ea80000300800 */
[----:B------:R-:W2:Y:S04]  /*4e190*/  LDL.LU R15, [R1+0x21c] ;  /* 0x00021c00010f7983 */ /* 0x000ea80000300800 */
[----:B------:R-:W3:Y:S04]  /*4e1a0*/  LDL.LU.64 R26, [R1+0x8] ;  /* 0x00000800011a7983 */ /* 0x000ee80000300a00 */
[----:B------:R-:W4:Y:S04]  /*4e1b0*/  LDL.LU R20, [R1+0x1d0] ;  /* 0x0001d00001147983 */ /* 0x000f280000300800 */
[----:B------:R-:W4:Y:S04]  /*4e1c0*/  LDL.LU R21, [R1+0x1d4] ;  /* 0x0001d40001157983 */ /* 0x000f280000300800 */
[----:B------:R-:W4:Y:S04]  /*4e1d0*/  LDL.LU R22, [R1+0x1d8] ;  /* 0x0001d80001167983 */ /* 0x000f280000300800 */
[----:B------:R-:W4:Y:S04]  /*4e1e0*/  LDL.LU R23, [R1+0x1dc] ;  /* 0x0001dc0001177983 */ /* 0x000f280000300800 */
[----:B------:R-:W2:Y:S04]  /*4e1f0*/  LDL.LU R7, [R1+0x468] ;  /* 0x0004680001077983 */ /* 0x000ea80000300800 */
[----:B--2---:R-:W-:Y:S04]  /*4e200*/  STL [R1+0x31c0], R7 ;  /* 0x0031c00701007387 */ /* 0x004fe80000100800 */
[----:B------:R0:W-:Y:S04]  /*4e210*/  STL.64 [R1+0x31b8], R4 ;  /* 0x0031b80401007387 */ /* 0x0001e80000100a00 */
[----:B0-----:R-:W2:Y:S04]  /*4e220*/  LDL.LU R4, [R1+0x190] ;  /* 0x0001900001047983 */ /* 0x001ea80000300800 */
[----:B------:R-:W2:Y:S04]  /*4e230*/  LDL.LU R5, [R1+0x194] ;  /* 0x0001940001057983 */ /* 0x000ea80000300800 */
[----:B------:R-:W2:Y:S01]  /*4e240*/  LDL.LU R6, [R1+0x198] ;  /* 0x0001980001067983 */ /* 0x000ea20000300800 */
[----:B------:R-:W-:-:S03]  /*4e250*/  MOV R7, R0 ;  /* 0x0000000000077202 */ /* 0x000fc60000000f00 */
[----:B------:R-:W3:Y:S04]  /*4e260*/  LDL.LU R0, [R1+0x3250] ;  /* 0x0032500001007983 */ /* 0x000ee80000300800 */
[----:B--2---:R0:W-:Y:S04]  /*4e270*/  STL.64 [R1+0x31d0], R6 ;  /* 0x0031d00601007387 */ /* 0x0041e80000100a00 */
[----:B------:R1:W-:Y:S04]  /*4e280*/  STL.64 [R1+0x31c8], R4 ;  /* 0x0031c80401007387 */ /* 0x0003e80000100a00 */
[----:B0-----:R-:W2:Y:S01]  /*4e290*/  LDL.LU.64 R6, [R1+0xd8] ;  /* 0x0000d80001067983 */ /* 0x001ea20000300a00 */
[----:B------:R-:W-:Y:S03]  /*4e2a0*/  HMMA.16816.F32 R12, R16, R10, R12 ;  /* 0x0000000a100c723c */ /* 0x000fe6000000180c */
[----:B--2---:R0:W-:Y:S04]  /*4e2b0*/  STL.64 [R1+0x31e8], R6 ;  /* 0x0031e80601007387 */ /* 0x0041e80000100a00 */
[----:B-1----:R-:W2:Y:S04]  /*4e2c0*/  LDL.LU R4, [R1+0x1b0] ;  /* 0x0001b00001047983 */ /* 0x002ea80000300800 */
[----:B------:R-:W2:Y:S04]  /*4e2d0*/  LDL.LU R5, [R1+0x1b4] ;  /* 0x0001b40001057983 */ /* 0x000ea80000300800 */
[----:B0-----:R-:W2:Y:S04]  /*4e2e0*/  LDL.LU R6, [R1+0x1b8] ;  /* 0x0001b80001067983 */ /* 0x001ea80000300800 */
[----:B------:R-:W2:Y:S01]  /*4e2f0*/  LDL.LU R7, [R1+0x1bc] ;  /* 0x0001bc0001077983 */ /* 0x000ea20000300800 */
[----:B------:R-:W-:Y:S01]  /*4e300*/  MOV R3, R10 ;  /* 0x0000000a00037202 */ /* 0x000fe20000000f00 */
[----:B------:R-:W-:-:S02]  /*4e310*/  IMAD.MOV.U32 R8, RZ, RZ, R11 ;  /* 0x000000ffff087224 */ /* 0x000fc400078e000b */
[----:B--2---:R3:W-:Y:S04]  /*4e320*/  STL.64 [R1+0x31f8], R6 ;  /* 0x0031f80601007387 */ /* 0x0047e80000100a00 */
[----:B------:R0:W-:Y:S01]  /*4e330*/  STL.64 [R1+0x31f0], R4 ;  /* 0x0031f00401007387 */ /* 0x0001e20000100a00 */
[----:B---3--:R-:W-:-:S03]  /*4e340*/  MOV R7, R0 ;  /* 0x0000000000077202 */ /* 0x008fc60000000f00 */
[----:B0-----:R-:W2:Y:S04]  /*4e350*/  LDL.LU R4, [R1+0x1c0] ;  /* 0x0001c00001047983 */ /* 0x001ea80000300800 */
[----:B------:R-:W2:Y:S01]  /*4e360*/  LDL.LU R5, [R1+0x1c4] ;  /* 0x0001c40001057983 */ /* 0x000ea20000300800 */
[----:B------:R-:W-:-:S03]  /*4e370*/  MOV R0, R15 ;  /* 0x0000000f00007202 */ /* 0x000fc60000000f00 */
[----:B------:R-:W2:Y:S04]  /*4e380*/  LDL.LU R6, [R1+0x1c8] ;  /* 0x0001c80001067983 */ /* 0x000ea80000300800 */
[----:B------:R-:W3:Y:S04]  /*4e390*/  LDL.LU.64 R10, [R1+0x3248] ;  /* 0x00324800010a7983 */ /* 0x000ee80000300a00 */
[----:B------:R-:W-:Y:S04]  /*4e3a0*/  STL.64 [R1+0x300], R12 ;  /* 0x0003000c01007387 */ /* 0x000fe80000100a00 */
[----:B------:R0:W-:Y:S04]  /*4e3b0*/  STL [R1+0x308], R14 ;  /* 0x0003080e01007387 */ /* 0x0001e80000100800 */
[----:B0-----:R-:W2:Y:S04]  /*4e3c0*/  LDL.LU.64 R14, [R1+0x3240] ;  /* 0x00324000010e7983 */ /* 0x001ea80000300a00 */
[----:B------:R-:W2:Y:S04]  /*4e3d0*/  LDL.LU.64 R12, [R1+0x3238] ;  /* 0x00323800010c7983 */ /* 0x000ea80000300a00 */
[----:B------:R-:W-:Y:S01]  /*4e3e0*/  STL [R1+0x2f7c], R0 ;  /* 0x002f7c0001007387 */ /* 0x000fe20000100800 */
[----:B------:R-:W-:Y:S01]  /*4e3f0*/  MOV R2, R26 ;  /* 0x0000001a00027202 */ /* 0x000fe20000000f00 */
[----:B--2---:R-:W-:-:S15]  /*4e400*/  HMMA.16816.F32 R12, R16, R26, R12 ;  /* 0x0000001a100c723c */ /* 0x004fde000000180c */
[----:B------:R-:W-:-:S04]  /*4e410*/  NOP ;  /* 0x0000000000007918 */ /* 0x000fc80000000000 */
[----:B------:R0:W-:Y:S04]  /*4e420*/  STL.64 [R1+0x2f0], R12 ;  /* 0x0002f00c01007387 */ /* 0x0001e80000100a00 */
[----:B------:R1:W-:Y:S01]  /*4e430*/  STL.64 [R1+0x2f8], R14 ;  /* 0x0002f80e01007387 */ /* 0x0003e20000100a00 */
[----:B0-----:R-:W-:-:S03]  /*4e440*/  MOV R13, R27 ;  /* 0x0000001b000d7202 */ /* 0x001fc60000000f00 */
[----:B-1----:R-:W2:Y:S04]  /*4e450*/  LDL.LU.64 R14, [R1+0x3230] ;  /* 0x00323000010e7983 */ /* 0x002ea80000300a00 */
[----:B------:R-:W2:Y:S04]  /*4e460*/  LDL.LU R12, [R1+0x3228] ;  /* 0x00322800010c7983 */ /* 0x000ea80000300800 */
[----:B------:R-:W4:Y:S04]  /*4e470*/  LDL.LU.64 R26, [R1+0x3220] ;  /* 0x00322000011a7983 */ /* 0x000f280000300a00 */
[----:B------:R-:W3:Y:S01]  /*4e480*/  LDL.LU R24, [R1+0x3218] ;  /* 0x0032180001187983 */ /* 0x000ee20000300800 */
[----:B----4-:R-:W-:Y:S03]  /*4e490*/  HMMA.16816.F32 R20, R16, R26, R20 ;  /* 0x0000001a1014723c */ /* 0x010fe60000001814 */
[----:B--2---:R3:W-:Y:S04]  /*4e4a0*/  STL.64 [R1+0x31e0], R14 ;  /* 0x0031e00e01007387 */ /* 0x0047e80000100a00 */
[----:B------:R0:W-:Y:S01]  /*4e4b0*/  STL.64 [R1+0x31d8], R12 ;  /* 0x0031d80c01007387 */ /* 0x0001e20000100a00 */
[----:B---3--:R-:W-:Y:S01]  /*4e4c0*/  MOV R14, R10 ;  /* 0x0000000a000e7202 */ /* 0x008fe20000000f00 */
[----:B------:R-:W-:-:S02]  /*4e4d0*/  IMAD.MOV.U32 R15, RZ, RZ, R11 ;  /* 0x000000ffff0f7224 */ /* 0x000fc400078e000b */
[----:B0-----:R-:W2:Y:S04]  /*4e4e0*/  LDL.LU R12, [R1+0x1a0] ;  /* 0x0001a000010c7983 */ /* 0x001ea80000300800 */
[----:B------:R-:W2:Y:S04]  /*4e4f0*/  LDL.LU R13, [R1+0x1a4] ;  /* 0x0001a400010d7983 */ /* 0x000ea80000300800 */
[----:B------:R-:W3:Y:S01]  /*4e500*/  LDL.LU R10, [R1+0x3214] ;  /* 0x00321400010a7983 */ /* 0x000ee20000300800 */
[----:B------:R-:W-:-:S03]  /*4e510*/  MOV R0, R23 ;  /* 0x0000001700007202 */ /* 0x000fc60000000f00 */
[----:B------:R-:W3:Y:S04]  /*4e520*/  LDL.LU R11, [R1+0x3210] ;  /* 0x00321000010b7983 */ /* 0x000ee80000300800 */
[----:B------:R-:W4:Y:S04]  /*4e530*/  LDL.LU R9, [R1+0x46c] ;  /* 0x00046c0001097983 */ /* 0x000f280000300800 */
[----:B------:R-:W-:Y:S04]  /*4e540*/  STL.64 [R1+0x220], R20 ;  /* 0x0002201401007387 */ /* 0x000fe80000100a00 */
[----:B------:R0:W-:Y:S04]  /*4e550*/  STL [R1+0x228], R22 ;  /* 0x0002281601007387 */ /* 0x0001e80000100800 */
[----:B0-----:R-:W2:Y:S04]  /*4e560*/  LDL.LU.64 R22, [R1+0x3208] ;  /* 0x0032080001167983 */ /* 0x001ea80000300a00 */
[----:B------:R-:W3:Y:S04]  /*4e570*/  LDL.LU R20, [R1+0x3200] ;  /* 0x0032000001147983 */ /* 0x000ee80000300800 */
[----:B------:R-:W-:Y:S01]  /*4e580*/  STL [R1+0x2f80], R0 ;  /* 0x002f800001007387 */ /* 0x000fe20000100800 */
[----:B--2---:R-:W-:-:S15]  /*4e590*/  HMMA.16816.F32 R4, R16, R22, R4 ;  /* 0x000000161004723c */ /* 0x004fde0000001804 */
[----:B------:R-:W-:-:S04]  /*4e5a0*/  NOP ;  /* 0x0000000000007918 */ /* 0x000fc80000000000 */
[----:B------:R-:W-:Y:S04]  /*4e5b0*/  STL.64 [R1+0x210], R4 ;  /* 0x0002100401007387 */ /* 0x000fe80000100a00 */
[----:B------:R0:W-:Y:S04]  /*4e5c0*/  STL.64 [R1+0x218], R6 ;  /* 0x0002180601007387 */ /* 0x0001e80000100a00 */
[----:B0-----:R-:W3:Y:S04]  /*4e5d0*/  LDL.LU.64 R6, [R1+0x31f8] ;  /* 0x0031f80001067983 */ /* 0x001ee80000300a00 */
[----:B------:R-:W3:Y:S02]  /*4e5e0*/  LDL.LU.64 R4, [R1+0x31f0] ;  /* 0x0031f00001047983 */ /* 0x000ee40000300a00 */
[----:B---3--:R-:W-:-:S15]  /*4e5f0*/  HMMA.16816.F32 R4, R16, R10, R4 ;  /* 0x0000000a1004723c */ /* 0x008fde0000001804 */
[----:B------:R-:W-:-:S04]  /*4e600*/  NOP ;  /* 0x0000000000007918 */ /* 0x000fc80000000000 */
[----:B------:R-:W-:Y:S04]  /*4e610*/  STL.64 [R1+0x2e0], R4 ;  /* 0x0002e00401007387 */ /* 0x000fe80000100a00 */
[----:B------:R0:W-:Y:S04]  /*4e620*/  STL.64 [R1+0x2e8], R6 ;  /* 0x0002e80601007387 */ /* 0x0001e80000100a00 */
[----:B0-----:R-:W2:Y:S04]  /*4e630*/  LDL.LU.64 R6, [R1+0x31e8] ;  /* 0x0031e80001067983 */ /* 0x001ea80000300a00 */
[----:B------:R-:W-:Y:S04]  /*4e640*/  STL.64 [R1+0x3158], R10 ;  /* 0x0031580a01007387 */ /* 0x000fe80000100a00 */
[----:B----4-:R-:W-:Y:S01]  /*4e650*/  STL [R1+0x3150], R9 ;  /* 0x0031500901007387 */ /* 0x010fe20000100800 */
[----:B--2---:R-:W-:Y:S01]  /*4e660*/  HMMA.16816.F32 R12, R16, R6, R12 ;  /* 0x00000006100c723c */ /* 0x004fe2000000180c */
[----:B------:R-:W-:-:S02]  /*4e670*/  MOV R25, R6 ;  /* 0x0000000600197202 */ /* 0x000fc40000000f00 */
[----:B------:R-:W-:-:S15]  /*4e680*/  MOV R0, R7 ;  /* 0x0000000700007202 */ /* 0x000fde0000000f00 */
[----:B------:R-:W-:Y:S01]  /*4e690*/  NOP ;  /* 0x0000000000007918 */ /* 0x000fe20000000000 */
[----:B------:R-:W-:Y:S04]  /*4e6a0*/  STL.64 [R1+0x1f0], R12 ;  /* 0x0001f00c01007387 */ /* 0x000fe80000100a00 */
[----:B------:R0:W-:Y:S04]  /*4e6b0*/  STL.64 [R1+0x1f8], R14 ;  /* 0x0001f80e01007387 */ /* 0x0001e80000100a00 */
[----:B0-----:R-:W2:Y:S04]  /*4e6c0*/  LDL.LU.64 R14, [R1+0x31e0] ;  /* 0x0031e000010e7983 */ /* 0x001ea80000300a00 */
[----:B------:R-:W3:Y:S04]  /*4e6d0*/  LDL.LU.64 R12, [R1+0x31d8] ;  /* 0x0031d800010c7983 */ /* 0x000ee80000300a00 */
[----:B------:R-:W4:Y:S04]  /*4e6e0*/  LDL.LU.64 R6, [R1+0x31d0] ;  /* 0x0031d00001067983 */ /* 0x000f280000300a00 */
[----:B------:R-:W4:Y:S04]  /*4e6f0*/  LDL.LU.64 R4, [R1+0x31c8] ;  /* 0x0031c80001047983 */ /* 0x000f280000300a00 */
[----:B------:R0:W-:Y:S04]  /*4e700*/  STL.64 [R1+0x3050], R26 ;  /* 0x0030501a01007387 */ /* 0x0001e80000100a00 */
[----:B------:R-:W-:Y:S04]  /*4e710*/  STL.64 [R1+0x3048], R24 ;  /* 0x0030481801007387 */ /* 0x000fe80000100a00 */
[----:B0-----:R-:W4:Y:S02]  /*4e720*/  LDL.LU.64 R26, [R1+0x208] ;  /* 0x00020800011a7983 */ /* 0x001f240000300a00 */
[----:B----4-:R-:W-:-:S15]  /*4e730*/  HMMA.16816.F32 R4, R16, R26, R4 ;  /* 0x0000001a1004723c */ /* 0x010fde0000001804 */
[----:B------:R-:W-:-:S04]  /*4e740*/  NOP ;  /* 0x0000000000007918 */ /* 0x000fc80000000000 */
[----:B------:R-:W-:Y:S04]  /*4e750*/  STL.64 [R1+0x2d0], R4 ;  /* 0x0002d00401007387 */ /* 0x000fe80000100a00 */
[----:B------:R0:W-:Y:S04]  /*4e760*/  STL.64 [R1+0x2d8], R6 ;  /* 0x0002d80601007387 */ /* 0x0001e80000100a00 */
[----:B0-----:R-:W4:Y:S04]  /*4e770*/  LDL.LU R7, [R1+0x31c0] ;  /* 0x0031c00001077983 */ /* 0x001f280000300800 */
[----:B------:R-:W2:Y:S01]  /*4e780*/  LDL.LU.64 R4, [R1+0x31b8] ;  /* 0x0031b80001047983 */ /* 0x000ea20000300a00 */
[----:B------:R-:W-:Y:S01]  /*4e790*/  MOV R6, R26 ;  /* 0x0000001a00067202 */ /* 0x000fe20000000f00 */
[----:B------:R-:W-:Y:S01]  /*4e7a0*/  IMAD.MOV.U32 R21, RZ, RZ, R27 ;  /* 0x000000ffff157224 */ /* 0x000fe200078e001b */
[----:B------:R-:W-:-:S02]  /*4e7b0*/  MOV R26, R2 ;  /* 0x00000002001a7202 */ /* 0x000fc40000000f00 */
[----:B---3--:R-:W-:Y:S01]  /*4e7c0*/  MOV R27, R13 ;  /* 0x0000000d001b7202 */ /* 0x008fe20000000f00 */
[----:B------:R-:W3:Y:S04]  /*4e7d0*/  LDL.LU R2, [R1+0x31b0] ;  /* 0x0031b00001027983 */ /* 0x000ee80000300800 */
[----:B------:R-:W3:Y:S04]  /*4e7e0*/  LDL.LU R13, [R1+0x31ac] ;  /* 0x0031ac00010d7983 */ /* 0x000ee80000300800 */
[----:B------:R-:W-:Y:S04]  /*4e7f0*/  STL.64 [R1+0x3068], R26 ;  /* 0x0030681a01007387 */ /* 0x000fe80000100a00 */
[----:B----4-:R-:W-:Y:S04]  /*4e800*/  STL.64 [R1+0x3028], R6 ;  /* 0x0030280601007387 */ /* 0x010fe80000100a00 */
[----:B--2---:R0:W-:Y:S04]  /*4e810*/  STL.64 [R1+0x3020], R4 ;  /* 0x0030200401007387 */ /* 0x0041e80000100a00 */
[----:B0-----:R-:W2:Y:S04]  /*4e820*/  LDL.LU R4, [R1+0xb0] ;  /* 0x0000b00001047983 */ /* 0x001ea80000300800 */
[----:B------:R-:W2:Y:S04]  /*4e830*/  LDL.LU R5, [R1+0xb4] ;  /* 0x0000b40001057983 */ /* 0x000ea80000300800 */
[----:B------:R-:W4:Y:S04]  /*4e840*/  LDL.LU R6, [R1+0xb8] ;  /* 0x0000b80001067983 */ /* 0x000f280000300800 */
[----:B------:R-:W4:Y:S01]  /*4e850*/  LDL.LU R7, [R1+0xbc] ;  /* 0x0000bc0001077983 */ /* 0x000f220000300800 */
[----:B------:R-:W-:-:S02]  /*4e860*/  MOV R26, R3 ;  /* 0x00000003001a7202 */ /* 0x000fc40000000f00 */
[----:B------:R-:W-:Y:S01]  /*4e870*/  MOV R27, R8 ;  /* 0x00000008001b7202 */ /* 0x000fe20000000f00 */
[----:B------:R-:W2:Y:S04]  /*4e880*/  LDL.LU R3, [R1+0x31a8] ;  /* 0x0031a80001037983 */ /* 0x000ea80000300800 */
        /* <DEDUP_REMOVED lines=8> */
[----:B------:R-:W-:Y:S01]  /*4e910*/  IMAD.MOV.U32 R26, RZ, RZ, R28 ;  /* 0x000000ffff1a7224 */ /* 0x000fe200078e001c */
[----:B------:R-:W-:-:S02]  /*4e920*/  MOV R27, R29 ;  /* 0x0000001d001b7202 */ /* 0x000fc40000000f00 */
        /* <DEDUP_REMOVED lines=20> */
[----:B------:R-:W-:Y:S01]  /*4ea70*/  MOV R26, R15 ;  /* 0x0000000f001a7202 */ /* 0x000fe20000000f00 */
[----:B------:R-:W-:-:S02]  /*4ea80*/  IMAD.MOV.U32 R27, RZ, RZ, R12 ;  /* 0x000000ffff1b7224 */ /* 0x000fc400078e000c */
[----:B------:R-:W2:Y:S04]  /*4ea90*/  LDL.LU R15, [R1+0x3190] ;  /* 0x00319000010f7983 */ /* 0x000ea80000300800 */
[----:B------:R-:W2:Y:S04]  /*4eaa0*/  LDL.LU R12, [R1+0x318c] ;  /* 0x00318c00010c7983 */ /* 0x000ea80000300800 */
[----:B------:R3:W-:Y:S02]  /*4eab0*/  STL.64 [R1+0x30c8], R26 ;  /* 0x0030c81a01007387 */ /* 0x0007e40000100a00 */
[----:B---3--:R-:W-:-:S02]  /*4eac0*/  MOV R26, R13 ;  /* 0x0000000d001a7202 */ /* 0x008fc40000000f00 */
[----:B------:R-:W-:Y:S01]  /*4ead0*/  MOV R27, R2 ;  /* 0x00000002001b7202 */ /* 0x000fe20000000f00 */
        /* <DEDUP_REMOVED lines=28> */
[----:B------:R-:W4:Y:S01]  /*4eca0*/  LDL.LU R6, [R1+0x128] ;  /* 0x0001280001067983 */ /* 0x000f220000300800 */
[----:B------:R-:W-:-:S02]  /*4ecb0*/  MOV R26, R15 ;  /* 0x0000000f001a7202 */ /* 0x000fc40000000f00 */
[----:B------:R-:W-:Y:S02]  /*4ecc0*/  MOV R27, R20 ;  /* 0x00000014001b7202 */ /* 0x000fe40000000f00 */
[----:B------:R-:W-:Y:S02]  /*4ecd0*/  MOV R7, R14 ;  /* 0x0000000e00077202 */ /* 0x000fe40000000f00 */
[----:B------:R-:W3:Y:S04]  /*4ece0*/  LDL.LU R14, [R1+0x3174] ;  /* 0x00317400010e7983 */ /* 0x000ee80000300800 */
[----:B------:R-:W3:Y:S04]  /*4ecf0*/  LDL.LU R15, [R1+0x3170] ;  /* 0x00317000010f7983 */ /* 0x000ee80000300800 */
[----:B------:R-:W-:Y:S04]  /*4ed00*/  STL.64 [R1+0x3128], R26 ;  /* 0x0031281a01007387 */ /* 0x000fe80000100a00 */
[----:B------:R-:W3:Y:S04]  /*4ed10*/  LDL.LU R8, [R1+0x180] ;  /* 0x0001800001087983 */ /* 0x000ee80000300800 */
[----:B------:R-:W3:Y:S04]  /*4ed20*/  LDL.LU R9, [R1+0x184] ;  /* 0x0001840001097983 */ /* 0x000ee80000300800 */
[----:B------:R-:W3:Y:S04]  /*4ed30*/  LDL.LU R10, [R1+0x188] ;  /* 0x00018800010a7983 */ /* 0x000ee80000300800 */
[----:B------:R-:W3:Y:S04]  /*4ed40*/  LDL.LU R11, [R1+0x18c] ;  /* 0x00018c00010b7983 */ /* 0x000ee80000300800 */
[----:B----4-:R-:W-:Y:S04]  /*4ed50*/  STL.64 [R1+0x30d8], R6 ;  /* 0x0030d80601007387 */ /* 0x010fe80000100a00 */
[----:B--2---:R0:W-:Y:S04]  /*4ed60*/  STL.64 [R1+0x30d0], R4 ;  /* 0x0030d00401007387 */ /* 0x0041e80000100a00 */
[----:B0-----:R-:W2:Y:S04]  /*4ed70*/  LDL.LU R4, [R1+0x130] ;  /* 0x0001300001047983 */ /* 0x001ea80000300800 */
[----:B------:R-:W2:Y:S04]  /*4ed80*/  LDL.LU R5, [R1+0x134] ;  /* 0x0001340001057983 */ /* 0x000ea80000300800 */
[----:B------:R-:W4:Y:S04]  /*4ed90*/  LDL.LU R6, [R1+0x138] ;  /* 0x0001380001067983 */ /* 0x000f280000300800 */
[----:B------:R-:W4:Y:S04]  /*4eda0*/  LDL.LU R7, [R1+0x13c] ;  /* 0x00013c0001077983 */ /* 0x000f280000300800 */
[----:B----4-:R-:W-:Y:S04]  /*4edb0*/  STL.64 [R1+0x30f0], R6 ;  /* 0x0030f00601007387 */ /* 0x010fe80000100a00 */
[----:B--2---:R0:W-:Y:S04]  /*4edc0*/  STL.64 [R1+0x30e8], R4 ;  /* 0x0030e80401007387 */ /* 0x0041e80000100a00 */
[----:B0-----:R-:W2:Y:S04]  /*4edd0*/  LDL.LU R4, [R1+0x140] ;  /* 0x0001400001047983 */ /* 0x001ea80000300800 */
[----:B------:R-:W2:Y:S01]  /*4ede0*/  LDL.LU R5, [R1+0x144] ;  /* 0x0001440001057983 */ /* 0x000ea20000300800 */
[----:B---3--:R-:W-:-:S02]  /*4edf0*/  MOV R6, R15 ;  /* 0x0000000f00067202 */ /* 0x008fc40000000f00 */
[----:B------:R-:W-:Y:S01]  /*4ee00*/  MOV R7, R14 ;  /* 0x0000000e00077202 */ /* 0x000fe20000000f00 */
[----:B------:R-:W3:Y:S04]  /*4ee10*/  LDL.LU R15, [R1+0x316c] ;  /* 0x00316c00010f7983 */ /* 0x000ee80000300800 */
[----:B------:R-:W4:Y:S04]  /*4ee20*/  LDL.LU R14, [R1+0x3168] ;  /* 0x00316800010e7983 */ /* 0x000f280000300800 */
[----:B------:R-:W-:Y:S04]  /*4ee30*/  STL.64 [R1+0x3108], R6 ;  /* 0x0031080601007387 */ /* 0x000fe80000100a00 */
[----:B--2---:R0:W-:Y:S04]  /*4ee40*/  STL.64 [R1+0x3100], R4 ;  /* 0x0031000401007387 */ /* 0x0041e80000100a00 */
[----:B0-----:R-:W2:Y:S04]  /*4ee50*/  LDL.LU R4, [R1+0x150] ;  /* 0x0001500001047983 */ /* 0x001ea80000300800 */
[----:B------:R-:W2:Y:S04]  /*4ee60*/  LDL.LU R5, [R1+0x154] ;  /* 0x0001540001057983 */ /* 0x000ea80000300800 */
[----:B------:R-:W2:Y:S04]  /*4ee70*/  LDL.LU R6, [R1+0x158] ;  /* 0x0001580001067983 */ /* 0x000ea80000300800 */
[----:B------:R-:W2:Y:S04]  /*4ee80*/  LDL.LU R7, [R1+0x15c] ;  /* 0x00015c0001077983 */ /* 0x000ea80000300800 */
[----:B--2---:R4:W-:Y:S04]  /*4ee90*/  STL.64 [R1+0x3120], R6 ;  /* 0x0031200601007387 */ /* 0x0049e80000100a00 */
[----:B------:R0:W-:Y:S01]  /*4eea0*/  STL.64 [R1+0x3118], R4 ;  /* 0x0031180401007387 */ /* 0x0001e20000100a00 */
[----:B----4-:R-:W-:Y:S01]  /*4eeb0*/  MOV R6, R14 ;  /* 0x0000000e00067202 */ /* 0x010fe20000000f00 */
[----:B---3--:R-:W-:-:S02]  /*4eec0*/  IMAD.MOV.U32 R7, RZ, RZ, R15 ;  /* 0x000000ffff077224 */ /* 0x008fc400078e000f */
[----:B0-----:R-:W2:Y:S04]  /*4eed0*/  LDL.LU R4, [R1+0x160] ;  /* 0x0001600001047983 */ /* 0x001ea80000300800 */
[----:B------:R-:W2:Y:S04]  /*4eee0*/  LDL.LU R5, [R1+0x164] ;  /* 0x0001640001057983 */ /* 0x000ea80000300800 */
[----:B------:R-:W3:Y:S04]  /*4eef0*/  LDL.LU R14, [R1+0x3164] ;  /* 0x00316400010e7983 */ /* 0x000ee80000300800 */
[----:B------:R-:W3:Y:S04]  /*4ef00*/  LDL.LU R15, [R1+0x3160] ;  /* 0x00316000010f7983 */ /* 0x000ee80000300800 */
[----:B------:R-:W-:Y:S01]  /*4ef10*/  STL.64 [R1+0x3138], R6 ;  /* 0x0031380601007387 */ /* 0x000fe20000100a00 */
[----:B------:R-:W-:Y:S01]  /*4ef20*/  IMAD.MOV.U32 R26, RZ, RZ, R13 ;  /* 0x000000ffff1a7224 */ /* 0x000fe200078e000d */
[----:B------:R-:W-:Y:S01]  /*4ef30*/  MOV R27, R12 ;  /* 0x0000000c001b7202 */ /* 0x000fe20000000f00 */
[----:B---3--:R-:W-:Y:S01]  /*4ef40*/  HMMA.16816.F32 R16, R16, R14, R8 ;  /* 0x0000000e1010723c */ /* 0x008fe20000001808 */
[----:B--2---:R0:W-:Y:S01]  /*4ef50*/  STL.64 [R1+0x3130], R4 ;  /* 0x0031300401007387 */ /* 0x0041e20000100a00 */
[----:B------:R-:W-:-:S02]  /*4ef60*/  MOV R8, R14 ;  /* 0x0000000e00087202 */ /* 0x000fc40000000f00 */
[----:B------:R-:W-:Y:S01]  /*4ef70*/  MOV R20, R15 ;  /* 0x0000000f00147202 */ /* 0x000fe20000000f00 */
[----:B0-----:R-:W2:Y:S04]  /*4ef80*/  LDL.LU R4, [R1+0x170] ;  /* 0x0001700001047983 */ /* 0x001ea80000300800 */
[----:B------:R-:W2:Y:S04]  /*4ef90*/  LDL.LU R5, [R1+0x174] ;  /* 0x0001740001057983 */ /* 0x000ea80000300800 */
[----:B------:R-:W2:Y:S04]  /*4efa0*/  LDL.LU R6, [R1+0x178] ;  /* 0x0001780001067983 */ /* 0x000ea80000300800 */
[----:B------:R-:W2:Y:S04]  /*4efb0*/  LDL.LU R7, [R1+0x17c] ;  /* 0x00017c0001077983 */ /* 0x000ea80000300800 */
[----:B------:R-:W3:Y:S04]  /*4efc0*/  LDL.LU.64 R10, [R1+0x3158] ;  /* 0x00315800010a7983 */ /* 0x000ee80000300a00 */
[----:B------:R-:W4:Y:S04]  /*4efd0*/  LDL.LU R9, [R1+0x3150] ;  /* 0x0031500001097983 */ /* 0x000f280000300800 */
[----:B------:R0:W-:Y:S04]  /*4efe0*/  STL.64 [R1+0x1c0], R16 ;  /* 0x0001c01001007387 */ /* 0x0001e80000100a00 */
[----:B------:R1:W-:Y:S04]  /*4eff0*/  STL.64 [R1+0x1c8], R18 ;  /* 0x0001c81201007387 */ /* 0x0003e80000100a00 */
[----:B------:R-:W2:Y:S04]  /*4f000*/  LDL.LU.64 R14, [R1+0x3148] ;  /* 0x00314800010e7983 */ /* 0x000ea80000300a00 */
[----:B------:R-:W2:Y:S04]  /*4f010*/  LDL.LU.64 R12, [R1+0x3140] ;  /* 0x00314000010c7983 */ /* 0x000ea80000300a00 */
[----:B0-----:R-:W3:Y:S01]  /*4f020*/  LDL.LU R16, [R1+0xa0] ;  /* 0x0000a00001107983 */ /* 0x001ee20000300800 */
[----:B-1----:R-:W-:Y:S01]  /*4f030*/  MOV R18, R28 ;  /* 0x0000001c00127202 */ /* 0x002fe20000000f00 */
[----:B------:R-:W-:Y:S01]  /*4f040*/  IMAD.MOV.U32 R19, RZ, RZ, R2 ;  /* 0x000000ffff137224 */ /* 0x000fe200078e0002 */
[----:B--2---:R-:W-:Y:S01]  /*4f050*/  HMMA.16816.F32 R24, R12, R26, R4 ;  /* 0x0000001a0c18723c */ /* 0x004fe20000001804 */
[----:B------:R-:W2:Y:S04]  /*4f060*/  LDL.LU.64 R6, [R1+0x3138] ;  /* 0x0031380001067983 */ /* 0x000ea80000300a00 */
[----:B------:R-:W2:-:S14]  /*4f070*/  LDL.LU.64 R4, [R1+0x3130] ;  /* 0x0031300001047983 */ /* 0x000e9c0000300a00 */
[----:B------:R-:W-:Y:S01]  /*4f080*/  MOV R28, R26 ;  /* 0x0000001a001c7202 */ /* 0x000fe20000000f00 */
[----:B------:R2:W-:Y:S01]  /*4f090*/  STL [R1+0x1b0], R24 ;  /* 0x0001b01801007387 */ /* 0x0005e20000100800 */
[----:B------:R-:W-:-:S03]  /*4f0a0*/  MOV R2, R27 ;  /* 0x0000001b00027202 */ /* 0x000fc60000000f00 */
[----:B------:R-:W2:Y:S01]  /*4f0b0*/  LDL.LU.64 R26, [R1+0x3128] ;  /* 0x00312800011a7983 */ /* 0x000ea20000300a00 */
[----:B------:R-:W-:Y:S02]  /*4f0c0*/  MOV R17, R29 ;  /* 0x0000001d00117202 */ /* 0x000fe40000000f00 */
[----:B------:R-:W-:Y:S01]  /*4f0d0*/  MOV R29, R25 ;  /* 0x00000019001d7202 */ /* 0x000fe20000000f00 */
[----:B------:R-:W-:Y:S04]  /*4f0e0*/  STL [R1+0x2f84], R2 ;  /* 0x002f840201007387 */ /* 0x000fe80000100800 */
[----:B------:R-:W-:Y:S04]  /*4f0f0*/  STL [R1+0x2f5c], R28 ;  /* 0x002f5c1c01007387 */ /* 0x000fe80000100800 */
[----:B------:R-:W-:Y:S01]  /*4f100*/  STL [R1+0x2f58], R29 ;  /* 0x002f581d01007387 */ /* 0x000fe20000100800 */
        /* <DEDUP_REMOVED lines=59> */
[----:B0-----:R-:W2:Y:S04]  /*4f4c0*/  LDL.LU.64 R6, [R1+0x3040] ;  /* 0x0030400001067983 */ /* 0x001ea80000300a00 */
[----:B------:R-:W2:Y:S01]  /*4f4d0*/  LDL.LU.64 R4, [R1+0x3038] ;  /* 0x0030380001047983 */ /* 0x000ea20000300a00 */
[----:B---3--:R-:W-:-:S03]  /*4f4e0*/  MOV R26, R25 ;  /* 0x00000019001a7202 */ /* 0x008fc60000000f00 */
[----:B------:R-:W3:Y:S01]  /*4f4f0*/  LDL.LU R25, [R1+0x3030] ;  /* 0x0030300001197983 */ /* 0x000ee20000300800 */
[----:B------:R-:W-:-:S05]  /*4f500*/  IMAD.MOV.U32 R27, RZ, RZ, R0 ;  /* 0x000000ffff1b7224 */ /* 0x000fca00078e0000 */
[----:B------:R-:W-:Y:S01]  /*4f510*/  STL.64 [R1+0x3018], R26 ;  /* 0x0030181a01007387 */ /* 0x000fe20000100a00 */
[----:B--2---:R-:W-:-:S15]  /*4f520*/  HMMA.16816.F32 R4, R12, R22, R4 ;  /* 0x000000160c04723c */ /* 0x004fde0000001804 */
[----:B------:R-:W-:-:S04]  /*4f530*/  NOP ;  /* 0x0000000000007918 */ /* 0x000fc80000000000 */
[----:B------:R-:W-:Y:S04]  /*4f540*/  STL.64 [R1+0x100], R4 ;  /* 0x0001000401007387 */ /* 0x000fe80000100a00 */
[----:B------:R0:W-:Y:S04]  /*4f550*/  STL.64 [R1+0x108], R6 ;  /* 0x0001080601007387 */ /* 0x0001e80000100a00 */
[----:B0-----:R-:W2:Y:S01]  /*4f560*/  LDL.LU.64 R6, [R1+0x3028] ;  /* 0x0030280001067983 */ /* 0x001ea20000300a00 */
[----:B---3--:R-:W-:Y:S02]  /*4f570*/  MOV R22, R25 ;  /* 0x0000001900167202 */ /* 0x008fe40000000f00 */
[----:B------:R-:W-:Y:S01]  /*4f580*/  MOV R23, R24 ;  /* 0x0000001800177202 */ /* 0x000fe20000000f00 */
[----:B------:R-:W3:Y:S01]  /*4f590*/  LDL.LU.64 R4, [R1+0x3020] ;  /* 0x0030200001047983 */ /* 0x000ee20000300a00 */
[----:B------:R-:W-:Y:S03]  /*4f5a0*/  HMMA.16816.F32 R24, R12, R10, R16 ;  /* 0x0000000a0c18723c */ /* 0x000fe60000001810 */
[----:B------:R0:W-:Y:S04]  /*4f5b0*/  STL.64 [R1+0x3010], R20 ;  /* 0x0030101401007387 */ /* 0x0001e80000100a00 */
[----:B0-----:R-:W3:Y:S04]  /*4f5c0*/  LDL.LU R20, [R1+0x2c0] ;  /* 0x0002c00001147983 */ /* 0x001ee80000300800 */
[----:B------:R-:W3:Y:S04]  /*4f5d0*/  LDL.LU R21, [R1+0x2c4] ;  /* 0x0002c40001157983 */ /* 0x000ee80000300800 */
[----:B--2---:R-:W-:Y:S04]  /*4f5e0*/  STL [R1+0x2ff0], R7 ;  /* 0x002ff00701007387 */ /* 0x004fe80000100800 */
[----:B------:R-:W0:Y:S04]  /*4f5f0*/  LDSM.16.M88.4 R16, [R7+UR6+0x28080] ;  /* 0x028080060710783b */ /* 0x000e280008000200 */
[----:B------:R-:W-:Y:S04]  /*4f600*/  STL.64 [R1+0xf0], R24 ;  /* 0x0000f01801007387 */ /* 0x000fe80000100a00 */
[----:B------:R-:W-:Y:S04]  /*4f610*/  STL.64 [R1+0xf8], R26 ;  /* 0x0000f81a01007387 */ /* 0x000fe80000100a00 */
[----:B----4-:R-:W1:Y:S04]  /*4f620*/  LDSM.16.M88.4 R24, [R9+UR6+0x80] ;  /* 0x000080060918783b */ /* 0x010e680008000200 */
[----:B0-----:R-:W-:Y:S04]  /*4f630*/  STL.64 [R1+0x2fe0], R18 ;  /* 0x002fe01201007387 */ /* 0x001fe80000100a00 */
[----:B------:R-:W-:Y:S04]  /*4f640*/  STL.64 [R1+0x2fd8], R16 ;  /* 0x002fd81001007387 */ /* 0x000fe80000100a00 */
[----:B------:R-:W0:Y:S04]  /*4f650*/  LDSM.16.M88.4 R16, [R9+UR6+0x2080] ;  /* 0x002080060910783b */ /* 0x000e280008000200 */
[----:B-1----:R-:W-:Y:S04]  /*4f660*/  STL.64 [R1+0xc0], R24 ;  /* 0x0000c01801007387 */ /* 0x002fe80000100a00 */
[----:B------:R-:W-:Y:S04]  /*4f670*/  STL.64 [R1+0xc8], R26 ;  /* 0x0000c81a01007387 */ /* 0x000fe80000100a00 */
[----:B------:R-:W1:Y:S04]  /*4f680*/  LDSM.16.M88.4 R24, [R9+UR6+0x4080] ;  /* 0x004080060918783b */ /* 0x000e680008000200 */
[----:B0-----:R0:W-:Y:S01]  /*4f690*/  STL.64 [R1+0xb0], R16 ;  /* 0x0000b01001007387 */ /* 0x0011e20000100a00 */
[----:B------:R-:W-:-:S03]  /*4f6a0*/  MOV R10, R16 ;  /* 0x00000010000a7202 */ /* 0x000fc60000000f00 */
[----:B------:R-:W-:Y:S04]  /*4f6b0*/  STL.64 [R1+0xb8], R18 ;  /* 0x0000b81201007387 */ /* 0x000fe80000100a00 */
[----:B-1----:R-:W-:Y:S01]  /*4f6c0*/  STL.64 [R1+0xa0], R24 ;  /* 0x0000a01801007387 */ /* 0x002fe20000100a00 */
[----:B0-----:R-:W-:Y:S01]  /*4f6d0*/  IMAD.MOV.U32 R16, RZ, RZ, R24 ;  /* 0x000000ffff107224 */ /* 0x001fe200078e0018 */
[----:B------:R-:W-:Y:S02]  /*4f6e0*/  MOV R11, R25 ;  /* 0x00000019000b7202 */ /* 0x000fe40000000f00 */
[----:B------:R-:W-:Y:S04]  /*4f6f0*/  STL.64 [R1+0xa8], R26 ;  /* 0x0000a81a01007387 */ /* 0x000fe80000100a00 */
[----:B------:R-:W0:Y:S04]  /*4f700*/  LDSM.16.M88.4 R24, [R9+UR6+0x6080] ;  /* 0x006080060918783b */ /* 0x000e280008000200 */
[----:B0-----:R-:W-:Y:S04]  /*4f710*/  STL.64 [R1+0x90], R24 ;  /* 0x0000901801007387 */ /* 0x001fe80000100a00 */
[----:B------:R-:W-:Y:S04]  /*4f720*/  STL.64 [R1+0x98], R26 ;  /* 0x0000981a01007387 */ /* 0x000fe80000100a00 */
[----:B------:R-:W0:Y:S01]  /*4f730*/  LDSM.16.M88.4 R24, [R9+UR6+0x8080] ;  /* 0x008080060918783b */ /* 0x000e220008000200 */
[----:B------:R-:W-:-:S03]  /*4f740*/  MOV R7, R17 ;  /* 0x0000001100077202 */ /* 0x000fc60000000f00 */
[----:B0-----:R-:W-:Y:S01]  /*4f750*/  STL.64 [R1+0x80], R24 ;  /* 0x0000801801007387 */ /* 0x001fe20000100a00 */
[----:B------:R-:W-:Y:S02]  /*4f760*/  MOV R18, R24 ;  /* 0x0000001800127202 */ /* 0x000fe40000000f00 */
[----:B------:R-:W-:Y:S01]  /*4f770*/  MOV R17, R25 ;  /* 0x0000001900117202 */ /* 0x000fe20000000f00 */
[----:B------:R-:W-:Y:S04]  /*4f780*/  STL.64 [R1+0x88], R26 ;  /* 0x0000881a01007387 */ /* 0x000fe80000100a00 */
[----:B------:R-:W0:Y:S04]  /*4f790*/  LDSM.16.M88.4 R24, [R9+UR6+0xa080] ;  /* 0x00a080060918783b */ /* 0x000e280008000200 */
[----:B0-----:R-:W-:Y:S04]  /*4f7a0*/  STL.64 [R1+0x70], R24 ;  /* 0x0000701801007387 */ /* 0x001fe80000100a00 */
[----:B------:R-:W-:Y:S04]  /*4f7b0*/  STL.64 [R1+0x78], R26 ;  /* 0x0000781a01007387 */ /* 0x000fe80000100a00 */
[----:B------:R-:W0:Y:S04]  /*4f7c0*/  LDSM.16.M88.4 R24, [R9+UR6+0xc080] ;  /* 0x00c080060918783b */ /* 0x000e280008000200 */
[----:B0-----:R-:W-:Y:S04]  /*4f7d0*/  STL.64 [R1+0x60], R24 ;  /* 0x0000601801007387 */ /* 0x001fe80000100a00 */
[----:B------:R0:W-:Y:S04]  /*4f7e0*/  STL.64 [R1+0x68], R26 ;  /* 0x0000681a01007387 */ /* 0x0001e80000100a00 */
[----:B0-----:R-:W3:Y:S02]  /*4f7f0*/  LDL.LU.64 R26, [R1+0x3018] ;  /* 0x00301800011a7983 */ /* 0x001ee40000300a00 */
[----:B---3--:R-:W-:Y:S02]  /*4f800*/  HMMA.16816.F32 R24, R12, R26, R20 ;  /* 0x0000001a0c18723c */ /* 0x008fe40000001814 */
[----:B------:R-:W2:-:S15]  /*4f810*/  LDL.LU.64 R20, [R1+0x3010] ;  /* 0x0030100001147983 */ /* 0x000e9e0000300a00 */
[----:B------:R-:W-:Y:S02]  /*4f820*/  NOP ;  /* 0x0000000000007918 */ /* 0x000fe40000000000 */
[----:B------:R-:W-:Y:S04]  /*4f830*/  STL.64 [R1+0xe0], R24 ;  /* 0x0000e01801007387 */ /* 0x000fe80000100a00 */
[----:B------:R-:W-:Y:S04]  /*4f840*/  STL.64 [R1+0xe8], R26 ;  /* 0x0000e81a01007387 */ /* 0x000fe80000100a00 */
[----:B------:R-:W0:Y:S04]  /*4f850*/  LDSM.16.M88.4 R24, [R9+UR6+0xe080] ;  /* 0x00e080060918783b */ /* 0x000e280008000200 */
[----:B0-----:R-:W-:Y:S01]  /*4f860*/  STL.64 [R1+0x50], R24 ;  /* 0x0000501801007387 */ /* 0x001fe20000100a00 */
[----:B------:R-:W-:Y:S01]  /*4f870*/  MOV R2, R24 ;  /* 0x0000001800027202 */ /* 0x000fe20000000f00 */
[----:B------:R-:W-:-:S02]  /*4f880*/  IMAD.MOV.U32 R0, RZ, RZ, R25 ;  /* 0x000000ffff007224 */ /* 0x000fc400078e0019 */
[----:B------:R-:W-:Y:S04]  /*4f890*/  STL.64 [R1+0x58], R26 ;  /* 0x0000581a01007387 */ /* 0x000fe80000100a00 */
[----:B------:R-:W0:Y:S04]  /*4f8a0*/  LDSM.16.M88.4 R24, [R9+UR6+0x10080] ;  /* 0x010080060918783b */ /* 0x000e280008000200 */
[----:B------:R-:W-:Y:S04]  /*4f8b0*/  STL [R1+0x2f8c], R0 ;  /* 0x002f8c0001007387 */ /* 0x000fe80000100800 */
[----:B------:R-:W-:Y:S04]  /*4f8c0*/  STL [R1+0x2f88], R2 ;  /* 0x002f880201007387 */ /* 0x000fe80000100800 */
[----:B0-----:R-:W-:Y:S04]  /*4f8d0*/  STL.64 [R1+0x40], R24 ;  /* 0x0000401801007387 */ /* 0x001fe80000100a00 */
[----:B------:R-:W-:Y:S04]  /*4f8e0*/  STL.64 [R1+0x48], R26 ;  /* 0x0000481a01007387 */ /* 0x000fe80000100a00 */
[----:B------:R-:W0:Y:S04]  /*4f8f0*/  LDSM.16.M88.4 R24, [R9+UR6+0x12080] ;  /* 0x012080060918783b */ /* 0x000e280008000200 */
[----:B0-----:R-:W-:Y:S01]  /*4f900*/  STL.64 [R1+0x30], R24 ;  /* 0x0000301801007387 */ /* 0x001fe20000100a00 */
[----:B------:R-:W-:-:S02]  /*4f910*/  MOV R0, R24 ;  /* 0x0000001800007202 */ /* 0x000fc40000000f00 */
[----:B------:R-:W-:Y:S01]  /*4f920*/  MOV R2, R25 ;  /* 0x0000001900027202 */ /* 0x000fe20000000f00 */
        /* <DEDUP_REMOVED lines=12> */
[----:B0-----:R-:W-:Y:S04]  /*4f9f0*/  STL.64 [R1], R24 ;  /* 0x0000001801007387 */ /* 0x001fe80000100a00 */
[----:B------:R-:W-:Y:S04]  /*4fa00*/  STL.64 [R1+0x8], R26 ;  /* 0x0000081a01007387 */ /* 0x000fe80000100a00 */
[----:B------:R-:W0:Y:S01]  /*4fa10*/  LDSM.16.M88.4 R24, [R9+UR6+0x1a080] ;  /* 0x01a080060918783b */ /* 0x000e220008000200 */
[----:B--2---:R-:W-:-:S03]  /*4fa20*/  MOV R19, R20 ;  /* 0x0000001400137202 */ /* 0x004fc60000000f00 */
[----:B0-----:R-:W-:Y:S04]  /*4fa30*/  STL [R1+0x2d24], R26 ;  /* 0x002d241a01007387 */ /* 0x001fe80000100800 */
[----:B------:R-:W-:Y:S04]  /*4fa40*/  STL [R1+0x2d20], R27 ;  /* 0x002d201b01007387 */ /* 0x000fe80000100800 */
[----:B------:R0:W-:Y:S02]  /*4fa50*/  STL.64 [R1+0x2f50], R24 ;  /* 0x002f501801007387 */ /* 0x0001e40000100a00 */
[----:B0-----:R-:W-:Y:S01]  /*4fa60*/  IMAD.MOV.U32 R24, RZ, RZ, R18 ;  /* 0x000000ffff187224 */ /* 0x001fe200078e0012 */
[----:B------:R-:W-:-:S05]  /*4fa70*/  MOV R25, R17 ;  /* 0x0000001100197202 */ /* 0x000fca0000000f00 */
[----:B------:R0:W-:Y:S01]  /*4fa80*/  STL.64 [R1+0x2f98], R24 ;  /* 0x002f981801007387 */ /* 0x0001e20000100a00 */
[----:B------:R-:W-:Y:S02]  /*4fa90*/  MOV R18, R8 ;  /* 0x0000000800127202 */ /* 0x000fe40000000f00 */
[----:B0-----:R-:W-:Y:S02]  /*4faa0*/  MOV R24, R16 ;  /* 0x0000001000187202 */ /* 0x001fe40000000f00 */
[----:B------:R-:W-:-:S05]  /*4fab0*/  MOV R25, R11 ;  /* 0x0000000b00197202 */ /* 0x000fca0000000f00 */
[----:B------:R0:W-:Y:S04]  /*4fac0*/  STL.64 [R1+0x2fa8], R24 ;  /* 0x002fa81801007387 */ /* 0x0001e80000100a00 */
[----:B------:R-:W2:Y:S04]  /*4fad0*/  LDL.LU R8, [R1+0x300c] ;  /* 0x00300c0001087983 */ /* 0x000ea80000300800 */
[----:B------:R-:W3:Y:S01]  /*4fae0*/  LDL.LU R20, [R1+0x3008] ;  /* 0x0030080001147983 */ /* 0x000ee20000300800 */
[----:B0-----:R-:W-:-:S03]  /*4faf0*/  IMAD.MOV.U32 R25, RZ, RZ, R7 ;  /* 0x000000ffff197224 */ /* 0x001fc600078e0007 */
[----:B------:R0:W-:Y:S01]  /*4fb00*/  STL.64 [R1+0x2ff8], R18 ;  /* 0x002ff81201007387 */ /* 0x0001e20000100a00 */
[----:B------:R-:W-:-:S03]  /*4fb10*/  MOV R7, R21 ;  /* 0x0000001500077202 */ /* 0x000fc60000000f00 */
[----:B------:R-:W4:Y:S01]  /*4fb20*/  LDL.LU R21, [R1+0x3004] ;  /* 0x0030040001157983 */ /* 0x000f220000300800 */
[----:B------:R-:W-:-:S03]  /*4fb30*/  MOV R24, R10 ;  /* 0x0000000a00187202 */ /* 0x000fc60000000f00 */
[----:B------:R-:W2:Y:S04]  /*4fb40*/  LDL.LU R16, [R1+0x2b0] ;  /* 0x0002b00001107983 */ /* 0x000ea80000300800 */
[----:B------:R-:W2:Y:S04]  /*4fb50*/  LDL.LU R17, [R1+0x2b4] ;  /* 0x0002b40001117983 */ /* 0x000ea80000300800 */
[----:B0-----:R-:W2:Y:S04]  /*4fb60*/  LDL.LU R18, [R1+0x2b8] ;  /* 0x0002b80001127983 */ /* 0x001ea80000300800 */
[----:B------:R-:W2:Y:S04]  /*4fb70*/  LDL.LU R19, [R1+0x2bc] ;  /* 0x0002bc0001137983 */ /* 0x000ea80000300800 */
[----:B------:R0:W-:Y:S04]  /*4fb80*/  STL.64 [R1+0x2fc0], R24 ;  /* 0x002fc01801007387 */ /* 0x0001e80000100a00 */
[----:B0-----:R-:W2:Y:S01]  /*4fb90*/  LDL.LU.64 R24, [R1+0xc0] ;  /* 0x0000c00001187983 */ /* 0x001ea20000300a00 */
[----:B---3--:R-:W-:Y:S01]  /*4fba0*/  IMAD.MOV.U32 R27, RZ, RZ, R20 ;  /* 0x000000ffff1b7224 */ /* 0x008fe200078e0014 */
[----:B----4-:R-:W-:-:S02]  /*4fbb0*/  MOV R26, R21 ;  /* 0x00000015001a7202 */ /* 0x010fc40000000f00 */
[----:B------:R-:W0:Y:S04]  /*4fbc0*/  LDSM.16.M88.4 R20, [R9+UR6+0x1c080] ;  /* 0x01c080060914783b */ /* 0x000e280008000200 */
[----:B--2---:R1:W-:Y:S04]  /*4fbd0*/  STL.64 [R1+0x2fe8], R24 ;  /* 0x002fe81801007387 */ /* 0x0043e80000100a00 */
[----:B-1----:R-:W2:Y:S04]  /*4fbe0*/  LDL.LU R24, [R1+0x2a0] ;  /* 0x0002a00001187983 */ /* 0x002ea80000300800 */
[----:B------:R-:W2:Y:S04]  /*4fbf0*/  LDL.LU R25, [R1+0x2a4] ;  /* 0x0002a40001197983 */ /* 0x000ea80000300800 */
[----:B0-----:R-:W-:Y:S04]  /*4fc00*/  STL [R1+0x2c04], R22 ;  /* 0x002c041601007387 */ /* 0x001fe80000100800 */
[----:B------:R-:W-:Y:S04]  /*4fc10*/  STL [R1+0x2c00], R23 ;  /* 0x002c001701007387 */ /* 0x000fe80000100800 */
[----:B------:R0:W-:Y:S04]  /*4fc20*/  STL.64 [R1+0x2fa0], R20 ;  /* 0x002fa01401007387 */ /* 0x0001e80000100a00 */
[----:B0-----:R-:W3:Y:S04]  /*4fc30*/  LDL.LU R20, [R1+0x270] ;  /* 0x0002700001147983 */ /* 0x001ee80000300800 */
[----:B------:R-:W3:Y:S04]  /*4fc40*/  LDL.LU R21, [R1+0x274] ;  /* 0x0002740001157983 */ /* 0x000ee80000300800 */
[----:B------:R-:W4:Y:S01]  /*4fc50*/  LDL.LU R22, [R1+0x278] ;  /* 0x0002780001167983 */ /* 0x000f220000300800 */
[----:B------:R-:W-:-:S03]  /*4fc60*/  MOV R23, R8 ;  /* 0x0000000800177202 */ /* 0x000fc60000000f00 */
[----:B------:R-:W2:Y:S04]  /*4fc70*/  LDL.LU R8, [R1+0x3000] ;  /* 0x0030000001087983 */ /* 0x000ea80000300800 */
[----:B----4-:R-:W-:Y:S04]  /*4fc80*/  STL.64 [R1+0x2fb8], R22 ;  /* 0x002fb81601007387 */ /* 0x010fe80000100a00 */
[----:B---3--:R0:W-:Y:S04]  /*4fc90*/  STL.64 [R1+0x2fb0], R20 ;  /* 0x002fb01401007387 */ /* 0x0081e80000100a00 */
[----:B0-----:R-:W3:Y:S04]  /*4fca0*/  LDL.LU R20, [R1+0x280] ;  /* 0x0002800001147983 */ /* 0x001ee80000300800 */
[----:B------:R-:W3:Y:S04]  /*4fcb0*/  LDL.LU R21, [R1+0x284] ;  /* 0x0002840001157983 */ /* 0x000ee80000300800 */
[----:B------:R-:W4:Y:S04]  /*4fcc0*/  LDL.LU R22, [R1+0x288] ;  /* 0x0002880001167983 */ /* 0x000f280000300800 */
[----:B------:R-:W4:Y:S04]  /*4fcd0*/  LDL.LU R23, [R1+0x28c] ;  /* 0x00028c0001177983 */ /* 0x000f280000300800 */
[----:B----4-:R2:W-:Y:S02]  /*4fce0*/  STL.64 [R1+0x2fd0], R22 ;  /* 0x002fd01601007387 */ /* 0x0105e40000100a00 */
[----:B--2---:R-:W-:-:S02]  /*4fcf0*/  MOV R23, R8 ;  /* 0x0000000800177202 */ /* 0x004fc40000000f00 */
[----:B------:R-:W0:Y:S04]  /*4fd00*/  LDSM.16.M88.4 R8, [R9+UR6+0x1e080] ;  /* 0x01e080060908783b */ /* 0x000e280008000200 */
[----:B---3--:R1:W-:Y:S04]  /*4fd10*/  STL.64 [R1+0x2fc8], R20 ;  /* 0x002fc81401007387 */ /* 0x0083e80000100a00 */
[----:B-1----:R-:W2:Y:S04]  /*4fd20*/  LDL.LU R20, [R1+0x290] ;  /* 0x0002900001147983 */ /* 0x002ea80000300800 */
[----:B------:R-:W2:Y:S04]  /*4fd30*/  LDL.LU R21, [R1+0x294] ;  /* 0x0002940001157983 */ /* 0x000ea80000300800 */
[----:B------:R-:W2:Y:S04]  /*4fd40*/  LDL.LU R22, [R1+0x298] ;  /* 0x0002980001167983 */ /* 0x000ea80000300800 */
[----:B0-----:R0:W-:Y:S02]  /*4fd50*/  STL.64 [R1+0x2eb0], R10 ;  /* 0x002eb00a01007387 */ /* 0x0011e40000100a00 */
[----:B0-----:R-:W-:-:S02]  /*4fd60*/  MOV R10, R5 ;  /* 0x00000005000a7202 */ /* 0x001fc40000000f00 */
[----:B------:R-:W-:Y:S02]  /*4fd70*/  MOV R11, R4 ;  /* 0x00000004000b7202 */ /* 0x000fe40000000f00 */
[C---:B------:R-:W-:Y:S01]  /*4fd80*/  HMMA.16816.F32 R4, R12.reuse, R6, R16 ;  /* 0x000000060c04723c */ /* 0x040fe20000001810 */
[----:B------:R0:W-:Y:S04]  /*4fd90*/  STL.64 [R1+0x2ea8], R8 ;  /* 0x002ea80801007387 */ /* 0x0001e80000100a00 */
[----:B0-----:R-:W3:Y:S04]  /*4fda0*/  LDL.LU R8, [R1+0x250] ;  /* 0x0002500001087983 */ /* 0x001ee80000300800 */
[----:B------:R-:W3:Y:S04]  /*4fdb0*/  LDL.LU R9, [R1+0x254] ;  /* 0x0002540001097983 */ /* 0x000ee80000300800 */
[----:B------:R-:W4:Y:S06]  /*4fdc0*/  LDL.LU.64 R18, [R1+0x2ff8] ;  /* 0x002ff80001127983 */ /* 0x000f2c0000300a00 */
[----:B------:R-:W-:Y:S04]  /*4fdd0*/  STL.64 [R1+0xd0], R4 ;  /* 0x0000d00401007387 */ /* 0x000fe80000100a00 */
[----:B------:R0:W-:Y:S04]  /*4fde0*/  STL.64 [R1+0xd8], R6 ;  /* 0x0000d80601007387 */ /* 0x0001e80000100a00 */
[----:B0-----:R-:W2:Y:S04]  /*4fdf0*/  LDL.LU R7, [R1+0x2ff0] ;  /* 0x002ff00001077983 */ /* 0x001ea80000300800 */
[----:B--2---:R-:W0:Y:S01]  /*4fe00*/  LDSM.16.M88.4 R4, [R7+UR6+0x29080] ;  /* 0x029080060704783b */ /* 0x004e220008000200 */
[----:B----4-:R-:W-:Y:S03]  /*4fe10*/  HMMA.16816.F32 R12, R12, R18, R24 ;  /* 0x000000120c0c723c */ /* 0x010fe60000001818 */
[----:B0-----:R-:W-:Y:S04]  /*4fe20*/  STL.64 [R1+0x2ea0], R6 ;  /* 0x002ea00601007387 */ /* 0x001fe80000100a00 */
[----:B------:R0:W-:Y:S04]  /*4fe30*/  STL.64 [R1+0x2e98], R4 ;  /* 0x002e980401007387 */ /* 0x0001e80000100a00 */
[----:B0-----:R-:W2:Y:S04]  /*4fe40*/  LDL.LU.64 R4, [R1+0x90] ;  /* 0x0000900001047983 */ /* 0x001ea80000300a00 */
[----:B------:R-:W4:Y:S04]  /*4fe50*/  LDL.LU.64 R24, [R1+0x2fe8] ;  /* 0x002fe80001187983 */ /* 0x000f280000300a00 */
[----:B------:R-:W4:Y:S04]  /*4fe60*/  LDL.LU.64 R18, [R1+0x2fe0] ;  /* 0x002fe00001127983 */ /* 0x000f280000300a00 */
[----:B------:R-:W4:Y:S04]  /*4fe70*/  LDL.LU.64 R16, [R1+0x2fd8] ;  /* 0x002fd80001107983 */ /* 0x000f280000300a00 */
[----:B------:R0:W-:Y:S04]  /*4fe80*/  STL.64 [R1+0x1d0], R12 ;  /* 0x0001d00c01007387 */ /* 0x0001e80000100a00 */
[----:B------:R1:W-:Y:S04]  /*4fe90*/  STL.64 [R1+0x1d8], R14 ;  /* 0x0001d80e01007387 */ /* 0x0003e80000100a00 */
[----:B0-----:R-:W2:Y:S04]  /*4fea0*/  LDL.LU R12, [R1+0x260] ;  /* 0x00026000010c7983 */ /* 0x001ea80000300800 */
[----:B------:R-:W2:Y:S04]  /*4feb0*/  LDL.LU R13, [R1+0x264] ;  /* 0x00026400010d7983 */ /* 0x000ea80000300800 */
[----:B-1----:R-:W2:Y:S01]  /*4fec0*/  LDL.LU R14, [R1+0x268] ;  /* 0x00026800010e7983 */ /* 0x002ea20000300800 */
        /* <DEDUP_REMOVED lines=9> */
[----:B----4-:R-:W-:Y:S02]  /*4ff60*/  HMMA.16816.F32 R24, R16, R24, R20 ;  /* 0x000000181018723c */ /* 0x010fe40000001814 */
[----:B------:R-:W4:Y:S04]  /*4ff70*/  LDL.LU.64 R22, [R1+0x2fb8] ;  /* 0x002fb80001167983 */ /* 0x000f280000300a00 */
[----:B------:R-:W4:-:S13]  /*4ff80*/  LDL.LU.64 R20, [R1+0x2fb0] ;  /* 0x002fb00001147983 */ /* 0x000f1a0000300a00 */
[----:B------:R0:W-:Y:S04]  /*4ff90*/  STL.64 [R1+0x2b0], R24 ;  /* 0x0002b01801007387 */ /* 0x0001e80000100a00 */
[----:B------:R4:W-:Y:S04]  /*4ffa0*/  STL.64 [R1+0x2b8], R26 ;  /* 0x0002b81a01007387 */ /* 0x0009e80000100a00 */
[----:B0-----:R-:W4:Y:S02]  /*4ffb0*/  LDL.LU.64 R24, [R1+0x2fa8] ;  /* 0x002fa80001187983 */ /* 0x001f240000300a00 */
[----:B----4-:R-:W-:Y:S02]  /*4ffc0*/  HMMA.16816.F32 R24, R16, R24, R20 ;  /* 0x000000181018723c */ /* 0x010fe40000001814 */
[----:B------:R-:W4:-:S15]  /*4ffd0*/  LDL.LU.64 R20, [R1+0x2fa0] ;  /* 0x002fa00001147983 */ /* 0x000f1e0000300a00 */
[----:B------:R-:W-:Y:S02]  /*4ffe0*/  NOP ;  /* 0x0000000000007918 */ /* 0x000fe40000000000 */
[----:B------:R0:W-:Y:S04]  /*4fff0*/  STL.64 [R1+0x2a0], R24 ;  /* 0x0002a01801007387 */ /* 0x0001e80000100a00 */
[----:B------:R-:W-:Y:S04]  /*50000*/  STL [R1+0x2a8], R26 ;  /* 0x0002a81a01007387 */ /* 0x000fe80000100800 */
[----:B0-----:R-:W3:Y:S01]  /*50010*/  LDL.LU.64 R24, [R1+0x2f98] ;  /* 0x002f980001187983 */ /* 0x001ee20000300a00 */
[----:B------:R-:W-:Y:S01]  /*50020*/  IMAD.MOV.U32 R15, RZ, RZ, R3 ;  /* 0x000000ffff0f7224 */ /* 0x000fe200078e0003 */
[----:B--2---:R-:W-:Y:S01]  /*50030*/  MOV R23, R4 ;  /* 0x0000000400177202 */ /* 0x004fe20000000f00 */
[----:B------:R-:W-:-:S05]  /*50040*/  IMAD.MOV.U32 R22, RZ, RZ, R5 ;  /* 0x000000ffff167224 */ /* 0x000fca00078e0005 */
[----:B------:R-:W-:Y:S01]  /*50050*/  HMMA.16816.F32 R12, R16, R4, R12 ;  /* 0x00000004100c723c */ /* 0x000fe2000000180c */
[----:B------:R-:W-:-:S05]  /*50060*/  MOV R3, R27 ;  /* 0x0000001b00037202 */ /* 0x000fca0000000f00 */
[----:B------:R0:W-:-:S13]  /*50070*/  STL [R1+0x2da0], R3 ;  /* 0x002da00301007387 */ /* 0x0001da0000100800 */
[----:B------:R-:W-:Y:S04]  /*50080*/  STL.64 [R1+0x290], R12 ;  /* 0x0002900c01007387 */ /* 0x000fe80000100a00 */
[----:B------:R-:W-:Y:S04]  /*50090*/  STL.64 [R1+0x298], R14 ;  /* 0x0002980e01007387 */ /* 0x000fe80000100a00 */
[----:B------:R-:W-:Y:S04]  /*500a0*/  STL [R1+0x2e94], R22 ;  /* 0x002e941601007387 */ /* 0x000fe80000100800 */
[----:B------:R-:W-:Y:S04]  /*500b0*/  STL [R1+0x2e90], R23 ;  /* 0x002e901701007387 */ /* 0x000fe80000100800 */
[----:B----4-:R-:W-:Y:S01]  /*500c0*/  STL.64 [R1+0x2f70], R20 ;  /* 0x002f701401007387 */ /* 0x010fe20000100a00 */
[----:B---3--:R-:W-:-:S15]  /*500d0*/  HMMA.16816.F32 R4, R16, R24, R8 ;  /* 0x000000181004723c */ /* 0x008fde0000001808 */
[----:B------:R-:W-:-:S04]  /*500e0*/  NOP ;  /* 0x0000000000007918 */ /* 0x000fc80000000000 */
[----:B------:R1:W-:Y:S04]  /*500f0*/  STL.64 [R1+0x280], R4 ;  /* 0x0002800401007387 */ /* 0x0003e80000100a00 */
[----:B------:R2:W-:Y:S01]  /*50100*/  STL [R1+0x288], R6 ;  /* 0x0002880601007387 */ /* 0x0005e20000100800 */
[----:B0-----:R-:W-:-:S03]  /*50110*/  MOV R3, R7 ;  /* 0x0000000700037202 */ /* 0x001fc60000000f00 */
[----:B-1----:R-:W3:Y:S04]  /*50120*/  LDL.LU R4, [R1+0x1c0] ;  /* 0x0001c00001047983 */ /* 0x002ee80000300800 */
[----:B------:R-:W3:Y:S04]  /*50130*/  LDL.LU R5, [R1+0x1c4] ;  /* 0x0001c40001057983 */ /* 0x000ee80000300800 */
[----:B--2---:R-:W2:Y:S04]  /*50140*/  LDL.LU R6, [R1+0x1c8] ;  /* 0x0001c80001067983 */ /* 0x004ea80000300800 */
[----:B------:R-:W2:Y:S04]  /*50150*/  LDL.LU R7, [R1+0x1cc] ;  /* 0x0001cc0001077983 */ /* 0x000ea80000300800 */
        /* <DEDUP_REMOVED lines=8> */
[----:B0-----:R-:W2:Y:S04]  /*501e0*/  LDL.64 R4, [R1] ;  /* 0x0000000001047983 */ /* 0x001ea80000100a00 */
[----:B--2---:R0:W-:Y:S02]  /*501f0*/  STL.64 [R1+0x2ee8], R4 ;  /* 0x002ee80401007387 */ /* 0x0041e40000100a00 */
[----:B0-----:R-:W-:-:S02]  /*50200*/  MOV R4, R2 ;  /* 0x0000000200047202 */ /* 0x001fc40000000f00 */
[----:B------:R-:W-:Y:S01]  /*50210*/  MOV R5, R0 ;  /* 0x0000000000057202 */ /* 0x000fe20000000f00 */
[----:B------:R-:W2:Y:S04]  /*50220*/  LDL.LU R2, [R1+0x2f94] ;  /* 0x002f940001027983 */ /* 0x000ea80000300800 */
[----:B------:R-:W3:Y:S04]  /*50230*/  LDL.LU R0, [R1+0x2f90] ;  /* 0x002f900001007983 */ /* 0x000ee80000300800 */
[----:B------:R0:W-:Y:S04]  /*50240*/  STL.64 [R1+0x2f00], R4 ;  /* 0x002f000401007387 */ /* 0x0001e80000100a00 */
[----:B0-----:R-:W4:Y:S04]  /*50250*/  LDL.64 R4, [R1+0x20] ;  /* 0x0000200001047983 */ /* 0x001f280000100a00 */
[----:B----4-:R3:W-:Y:S04]  /*50260*/  STL.64 [R1+0x2f18], R4 ;  /* 0x002f180401007387 */ /* 0x0107e80000100a00 */
[----:B------:R-:W4:Y:S04]  /*50270*/  LDL.LU R8, [R1+0x2d0] ;  /* 0x0002d00001087983 */ /* 0x000f280000300800 */
[----:B------:R-:W4:Y:S04]  /*50280*/  LDL.LU R9, [R1+0x2d4] ;  /* 0x0002d40001097983 */ /* 0x000f280000300800 */
[----:B------:R-:W4:Y:S04]  /*50290*/  LDL.LU R10, [R1+0x2d8] ;  /* 0x0002d800010a7983 */ /* 0x000f280000300800 */
[----:B------:R-:W4:Y:S01]  /*502a0*/  LDL.LU R11, [R1+0x2dc] ;  /* 0x0002dc00010b7983 */ /* 0x000f220000300800 */
[----:B---3--:R-:W-:Y:S01]  /*502b0*/  MOV R4, R0 ;  /* 0x0000000000047202 */ /* 0x008fe20000000f00 */
[----:B--2---:R-:W-:-:S02]  /*502c0*/  IMAD.MOV.U32 R5, RZ, RZ, R2 ;  /* 0x000000ffff057224 */ /* 0x004fc400078e0002 */
[----:B------:R-:W2:Y:S04]  /*502d0*/  LDL.LU R0, [R1+0x2f8c] ;  /* 0x002f8c0001007983 */ /* 0x000ea80000300800 */
[----:B------:R-:W3:Y:S04]  /*502e0*/  LDL.LU R2, [R1+0x2f88] ;  /* 0x002f880001027983 */ /* 0x000ee80000300800 */
[----:B------:R-:W-:Y:S04]  /*502f0*/  STL.64 [R1+0x2f30], R4 ;  /* 0x002f300401007387 */ /* 0x000fe80000100a00 */
[----:B----4-:R-:W-:Y:S04]  /*50300*/  STL.64 [R1+0x2ee0], R10 ;  /* 0x002ee00a01007387 */ /* 0x010fe80000100a00 */
[----:B------:R0:W-:Y:S04]  /*50310*/  STL.64 [R1+0x2ed8], R8 ;  /* 0x002ed80801007387 */ /* 0x0001e80000100a00 */
[----:B0-----:R-:W4:Y:S04]  /*50320*/  LDL.LU R8, [R1+0x2e0] ;  /* 0x0002e00001087983 */ /* 0x001f280000300800 */
[----:B------:R-:W4:Y:S04]  /*50330*/  LDL.LU R9, [R1+0x2e4] ;  /* 0x0002e40001097983 */ /* 0x000f280000300800 */
[----:B------:R-:W2:Y:S04]  /*50340*/  LDL.LU R10, [R1+0x2e8] ;  /* 0x0002e800010a7983 */ /* 0x000ea80000300800 */
[----:B------:R-:W2:Y:S04]  /*50350*/  LDL.LU R11, [R1+0x2ec] ;  /* 0x0002ec00010b7983 */ /* 0x000ea80000300800 */
[----:B------:R-:W2:Y:S04]  /*50360*/  LDL R12, [R1+0x60] ;  /* 0x00006000010c7983 */ /* 0x000ea80000100800 */
[----:B------:R-:W2:Y:S04]  /*50370*/  LDL R13, [R1+0x64] ;  /* 0x00006400010d7983 */ /* 0x000ea80000100800 */
[----:B------:R-:W3:Y:S04]  /*50380*/  LDL R4, [R1+0x40] ;  /* 0x0000400001047983 */ /* 0x000ee80000100800 */
[----:B------:R-:W3:Y:S04]  /*50390*/  LDL R5, [R1+0x44] ;  /* 0x0000440001057983 */ /* 0x000ee80000100800 */
[----:B--2---:R-:W-:Y:S04]  /*503a0*/  STL.64 [R1+0x2f68], R12 ;  /* 0x002f680c01007387 */ /* 0x004fe80000100a00 */
[----:B---3--:R-:W-:Y:S04]  /*503b0*/  STL.64 [R1+0x2f48], R4 ;  /* 0x002f480401007387 */ /* 0x008fe80000100a00 */
[----:B------:R-:W-:Y:S04]  /*503c0*/  STL.64 [R1+0x2ef8], R10 ;  /* 0x002ef80a01007387 */ /* 0x000fe80000100a00 */
[----:B----4-:R0:W-:Y:S04]  /*503d0*/  STL.64 [R1+0x2ef0], R8 ;  /* 0x002ef00801007387 */ /* 0x0101e80000100a00 */
[----:B0-----:R-:W2:Y:S04]  /*503e0*/  LDL.LU R8, [R1+0x210] ;  /* 0x0002100001087983 */ /* 0x001ea80000300800 */
[----:B------:R-:W2:Y:S04]  /*503f0*/  LDL.LU R9, [R1+0x214] ;  /* 0x0002140001097983 */ /* 0x000ea80000300800 */
[----:B------:R-:W3:Y:S04]  /*50400*/  LDL.LU R10, [R1+0x218] ;  /* 0x00021800010a7983 */ /* 0x000ee80000300800 */
[----:B------:R-:W3:Y:S04]  /*50410*/  LDL.LU R11, [R1+0x21c] ;  /* 0x00021c00010b7983 */ /* 0x000ee80000300800 */
[----:B------:R-:W4:Y:S04]  /*50420*/  LDL.LU R20, [R1+0x240] ;  /* 0x0002400001147983 */ /* 0x000f280000300800 */
[----:B------:R-:W4:Y:S04]  /*50430*/  LDL.LU R21, [R1+0x244] ;  /* 0x0002440001157983 */ /* 0x000f280000300800 */
[----:B------:R-:W4:Y:S01]  /*50440*/  LDL.LU R22, [R1+0x248] ;  /* 0x0002480001167983 */ /* 0x000f220000300800 */
[----:B------:R-:W-:-:S02]  /*50450*/  MOV R4, R2 ;  /* 0x0000000200047202 */ /* 0x000fc40000000f00 */
[----:B------:R-:W-:Y:S01]  /*50460*/  MOV R5, R0 ;  /* 0x0000000000057202 */ /* 0x000fe20000000f00 */
[----:B------:R-:W4:Y:S04]  /*50470*/  LDL.LU R23, [R1+0x24c] ;  /* 0x00024c0001177983 */ /* 0x000f280000300800 */
[----:B------:R-:W4:Y:S04]  /*50480*/  LDL.LU.64 R12, [R1+0x70] ;  /* 0x00007000010c7983 */ /* 0x000f280000300a00 */
[----:B------:R-:W4:Y:S04]  /*50490*/  LDL.LU R2, [R1+0x2f84] ;  /* 0x002f840001027983 */ /* 0x000f280000300800 */
[----:B------:R-:W4:Y:S04]  /*504a0*/  LDL.LU R0, [R1+0x2f80] ;  /* 0x002f800001007983 */ /* 0x000f280000300800 */
        /* <DEDUP_REMOVED lines=10> */
[----:B--2---:R0:W-:Y:S04]  /*50550*/  STL.64 [R1+0x2f08], R8 ;  /* 0x002f080801007387 */ /* 0x0041e80000100a00 */
[----:B0-----:R-:W2:Y:S04]  /*50560*/  LDL.LU R8, [R1+0x220] ;  /* 0x0002200001087983 */ /* 0x001ea80000300800 */
[----:B------:R-:W2:Y:S04]  /*50570*/  LDL.LU R9, [R1+0x224] ;  /* 0x0002240001097983 */ /* 0x000ea80000300800 */
[----:B------:R-:W3:Y:S01]  /*50580*/  LDL.LU R10, [R1+0x228] ;  /* 0x00022800010a7983 */ /* 0x000ee20000300800 */
[----:B----4-:R-:W-:-:S03]  /*50590*/  MOV R11, R0 ;  /* 0x00000000000b7202 */ /* 0x010fc60000000f00 */
[----:B------:R-:W4:Y:S01]  /*505a0*/  LDL.LU R0, [R1+0x2f7c] ;  /* 0x002f7c0001007983 */ /* 0x000f220000300800 */
[----:B------:R-:W-:Y:S03]  /*505b0*/  HMMA.16816.F32 R20, R16, R12, R20 ;  /* 0x0000000c1014723c */ /* 0x000fe60000001814 */
[----:B---3--:R-:W-:Y:S04]  /*505c0*/  STL.64 [R1+0x2f28], R10 ;  /* 0x002f280a01007387 */ /* 0x008fe80000100a00 */
[----:B--2---:R0:W-:Y:S04]  /*505d0*/  STL.64 [R1+0x2f20], R8 ;  /* 0x002f200801007387 */ /* 0x0041e80000100a00 */
        /* <DEDUP_REMOVED lines=8> */
[----:B------:R-:W2:Y:S01]  /*50660*/  LDL.LU R10, [R1+0x308] ;  /* 0x00030800010a7983 */ /* 0x000ea20000300800 */
[----:B----4-:R-:W-:-:S03]  /*50670*/  MOV R11, R0 ;  /* 0x00000000000b7202 */ /* 0x010fc60000000f00 */
[----:B------:R-:W3:Y:S04]  /*50680*/  LDL.LU R0, [R1+0x2f78] ;  /* 0x002f780001007983 */ /* 0x000ee80000300800 */
[----:B------:R-:W-:Y:S04]  /*50690*/  STL [R1+0x2da4], R3 ;  /* 0x002da40301007387 */ /* 0x000fe80000100800 */
[----:B------:R0:W-:Y:S04]  /*506a0*/  STL.64 [R1+0x270], R20 ;  /* 0x0002701401007387 */ /* 0x0001e80000100a00 */
[----:B------:R1:W-:Y:S04]  /*506b0*/  STL.64 [R1+0x278], R22 ;  /* 0x0002781601007387 */ /* 0x0003e80000100a00 */
[----:B0-----:R-:W4:Y:S01]  /*506c0*/  LDL.LU.64 R20, [R1+0x2f70] ;  /* 0x002f700001147983 */ /* 0x001f220000300a00 */
[----:B-1----:R-:W-:Y:S01]  /*506d0*/  IMAD.MOV.U32 R22, RZ, RZ, R12 ;  /* 0x000000ffff167224 */ /* 0x002fe200078e000c */
[----:B------:R-:W-:-:S02]  /*506e0*/  MOV R23, R13 ;  /* 0x0000000d00177202 */ /* 0x000fc40000000f00 */
[----:B------:R-:W2:Y:S02]  /*506f0*/  LDL.LU.64 R12, [R1+0x2f68] ;  /* 0x002f6800010c7983 */ /* 0x000ea40000300a00 */
[----:B--2---:R-:W-:Y:S02]  /*50700*/  HMMA.16816.F32 R12, R16, R12, R4 ;  /* 0x0000000c100c723c */ /* 0x004fe40000001804 */
[----:B------:R-:W2:-:S15]  /*50710*/  LDL.LU.64 R4, [R1+0x2f60] ;  /* 0x002f600001047983 */ /* 0x000e9e0000300a00 */
[----:B------:R-:W-:Y:S02]  /*50720*/  NOP ;  /* 0x0000000000007918 */ /* 0x000fe40000000000 */
[----:B------:R-:W-:Y:S04]  /*50730*/  STL.64 [R1+0x260], R12 ;  /* 0x0002600c01007387 */ /* 0x000fe80000100a00 */
[----:B------:R-:W-:Y:S01]  /*50740*/  STL [R1+0x26c], R15 ;  /* 0x00026c0f01007387 */ /* 0x000fe20000100800 */
[----:B------:R-:W-:-:S03]  /*50750*/  MOV R3, R14 ;  /* 0x0000000e00037202 */ /* 0x000fc60000000f00 */
[----:B---3--:R-:W0:Y:S04]  /*50760*/  LDSM.16.M88.4 R12, [R0+UR6+0x28080] ;  /* 0x02808006000c783b */ /* 0x008e280008000200 */
[----:B------:R-:W-:Y:S04]  /*50770*/  STL [R1+0x2e18], R3 ;  /* 0x002e180301007387 */ /* 0x000fe80000100800 */
[----:B0-----:R-:W-:Y:S04]  /*50780*/  STL.64 [R1+0x2db0], R14 ;  /* 0x002db00e01007387 */ /* 0x001fe80000100a00 */
[----:B------:R0:W-:Y:S02]  /*50790*/  STL.64 [R1+0x2da8], R12 ;  /* 0x002da80c01007387 */ /* 0x0001e40000100a00 */
[----:B0-----:R-:W-:-:S02]  /*507a0*/  MOV R12, R28 ;  /* 0x0000001c000c7202 */ /* 0x001fc40000000f00 */
[----:B------:R-:W-:Y:S01]  /*507b0*/  MOV R13, R29 ;  /* 0x0000001d000d7202 */ /* 0x000fe20000000f00 */
[----:B------:R-:W3:Y:S04]  /*507c0*/  LDL.LU R28, [R1+0x2f5c] ;  /* 0x002f5c00011c7983 */ /* 0x000ee80000300800 */
[----:B------:R-:W3:Y:S01]  /*507d0*/  LDL.LU R29, [R1+0x2f58] ;  /* 0x002f5800011d7983 */ /* 0x000ee20000300800 */
[----:B--2---:R-:W-:Y:S03]  /*507e0*/  HMMA.16816.F32 R4, R16, R4, R24 ;  /* 0x000000041004723c */ /* 0x004fe60000001818 */
[----:B------:R-:W2:-:S15]  /*507f0*/  LDL.LU.64 R24, [R1+0x2f50] ;  /* 0x002f500001187983 */ /* 0x000e9e0000300a00 */
[----:B------:R-:W-:Y:S01]  /*50800*/  NOP ;  /* 0x0000000000007918 */ /* 0x000fe20000000000 */
[----:B------:R0:W-:Y:S04]  /*50810*/  STL.64 [R1+0x250], R4 ;  /* 0x0002500401007387 */ /* 0x0001e80000100a00 */
[----:B0-----:R-:W2:Y:S01]  /*50820*/  LDL.LU.64 R4, [R1+0x2f48] ;  /* 0x002f480001047983 */ /* 0x001ea20000300a00 */
[----:B------:R-:W-:Y:S01]  /*50830*/  IMAD.MOV.U32 R26, RZ, RZ, R6 ;  /* 0x000000ffff1a7224 */ /* 0x000fe200078e0006 */
[----:B------:R-:W-:Y:S02]  /*50840*/  MOV R27, R7 ;  /* 0x00000007001b7202 */ /* 0x000fe40000000f00 */
[----:B--2---:R-:W-:Y:S01]  /*50850*/  HMMA.16816.F32 R4, R16, R4, R8 ;  /* 0x000000041004723c */ /* 0x004fe20000001808 */
[----:B------:R-:W2:Y:S04]  /*50860*/  LDL.LU.64 R10, [R1+0x2f40] ;  /* 0x002f4000010a7983 */ /* 0x000ea80000300a00 */
[----:B------:R-:W2:-:S14]  /*50870*/  LDL.LU.64 R8, [R1+0x2f38] ;  /* 0x002f380001087983 */ /* 0x000e9c0000300a00 */
[----:B------:R0:W-:Y:S04]  /*50880*/  STL.64 [R1+0x240], R4 ;  /* 0x0002400401007387 */ /* 0x0001e80000100a00 */
[----:B------:R2:W-:Y:S04]  /*50890*/  STL.64 [R1+0x248], R6 ;  /* 0x0002480601007387 */ /* 0x0005e80000100a00 */
[----:B0-----:R-:W2:Y:S02]  /*508a0*/  LDL.LU.64 R4, [R1+0x2f30] ;  /* 0x002f300001047983 */ /* 0x001ea40000300a00 */
[----:B--2---:R-:W-:Y:S02]  /*508b0*/  HMMA.16816.F32 R4, R16, R4, R8 ;  /* 0x000000041004723c */ /* 0x004fe40000001808 */
[----:B------:R-:W2:Y:S04]  /*508c0*/  LDL.LU.64 R10, [R1+0x2f28] ;  /* 0x002f2800010a7983 */ /* 0x000ea80000300a00 */
[----:B------:R-:W2:-:S13]  /*508d0*/  LDL.LU.64 R8, [R1+0x2f20] ;  /* 0x002f200001087983 */ /* 0x000e9a0000300a00 */
[----:B------:R0:W-:Y:S04]  /*508e0*/  STL.64 [R1+0x230], R4 ;  /* 0x0002300401007387 */ /* 0x0001e80000100a00 */
[----:B------:R-:W-:Y:S04]  /*508f0*/  STL.64 [R1+0x238], R6 ;  /* 0x0002380601007387 */ /* 0x000fe80000100a00 */
[----:B0-----:R-:W2:Y:S02]  /*50900*/  LDL.LU.64 R4, [R1+0x2f18] ;  /* 0x002f180001047983 */ /* 0x001ea40000300a00 */
[----:B--2---:R-:W-:Y:S01]  /*50910*/  HMMA.16816.F32 R8, R16, R4, R8 ;  /* 0x000000041008723c */ /* 0x004fe20000001808 */
[----:B------:R-:W-:-:S15]  /*50920*/  MOV R3, R5 ;  /* 0x0000000500037202 */ /* 0x000fde0000000f00 */
[----:B------:R-:W-:-:S03]  /*50930*/  NOP ;  /* 0x0000000000007918 */ /* 0x000fc60000000000 */
[----:B------:R-:W-:Y:S04]  /*50940*/  STL.64 [R1+0x220], R8 ;  /* 0x0002200801007387 */ /* 0x000fe80000100a00 */
[----:B------:R0:W-:Y:S04]  /*50950*/  STL.64 [R1+0x228], R10 ;  /* 0x0002280a01007387 */ /* 0x0001e80000100a00 */
[----:B0-----:R-:W2:Y:S04]  /*50960*/  LDL.LU.64 R10, [R1+0x2f10] ;  /* 0x002f1000010a7983 */ /* 0x001ea80000300a00 */
[----:B------:R-:W2:Y:S04]  /*50970*/  LDL.LU.64 R8, [R1+0x2f08] ;  /* 0x002f080001087983 */ /* 0x000ea80000300a00 */
[----:B------:R-:W2:Y:S04]  /*50980*/  LDL.LU.64 R4, [R1+0x2f00] ;  /* 0x002f000001047983 */ /* 0x000ea80000300a00 */
[----:B------:R-:W-:Y:S01]  /*50990*/  STL [R1+0x2e40], R3 ;  /* 0x002e400301007387 */ /* 0x000fe20000100800 */
[----:B--2---:R-:W-:Y:S03]  /*509a0*/  HMMA.16816.F32 R4, R16, R4, R8 ;  /* 0x000000041004723c */ /* 0x004fe60000001808 */
[----:B------:R-:W2:Y:S04]  /*509b0*/  LDL.LU.64 R10, [R1+0x2ef8] ;  /* 0x002ef800010a7983 */ /* 0x000ea80000300a00 */
[----:B------:R-:W2:-:S12]  /*509c0*/  LDL.LU.64 R8, [R1+0x2ef0] ;  /* 0x002ef00001087983 */ /* 0x000e980000300a00 */
        /* <DEDUP_REMOVED lines=8> */
[----:B0-----:R-:W4:Y:S04]  /*50a50*/  LDL.LU.64 R10, [R1+0x2ee0] ;  /* 0x002ee000010a7983 */ /* 0x001f280000300a00 */
[----:B------:R-:W4:Y:S04]  /*50a60*/  LDL.LU.64 R8, [R1+0x2ed8] ;  /* 0x002ed80001087983 */ /* 0x000f280000300a00 */
[----:B------:R-:W2:Y:S04]  /*50a70*/  LDL.LU.64 R6, [R1+0x2ed0] ;  /* 0x002ed00001067983 */ /* 0x000ea80000300a00 */
[----:B------:R-:W2:Y:S02]  /*50a80*/  LDL.LU.64 R4, [R1+0x2ec8] ;  /* 0x002ec80001047983 */ /* 0x000ea40000300a00 */
[C---:B--2---:R-:W-:Y:S08]  /*50a90*/  HMMA.16816.F32 R4, R16.reuse, R24, R4 ;  /* 0x000000181004723c */ /* 0x044ff00000001804 */
[C---:B----4-:R-:W-:Y:S11]  /*50aa0*/  HMMA.16816.F32 R8, R16.reuse, R20, R8 ;  /* 0x000000141008723c */ /* 0x050ff60000001808 */
[----:B------:R-:W-:Y:S04]  /*50ab0*/  STL.64 [R1+0x1f0], R4 ;  /* 0x0001f00401007387 */ /* 0x000fe80000100a00 */
[----:B------:R0:W-:Y:S04]  /*50ac0*/  STL.64 [R1+0x1f8], R6 ;  /* 0x0001f80601007387 */ /* 0x0001e80000100a00 */
[----:B0-----:R-:W2:Y:S04]  /*50ad0*/  LDL.LU.64 R6, [R1+0x2ec0] ;  /* 0x002ec00001067983 */ /* 0x001ea80000300a00 */
[----:B------:R-:W2:Y:S04]  /*50ae0*/  LDL.LU.64 R4, [R1+0x2eb8] ;  /* 0x002eb80001047983 */ /* 0x000ea80000300a00 */
[----:B------:R-:W-:Y:S04]  /*50af0*/  STL.64 [R1+0x2dc0], R26 ;  /* 0x002dc01a01007387 */ /* 0x000fe80000100a00 */
[----:B------:R0:W-:Y:S04]  /*50b00*/  STL.64 [R1+0x2db8], R24 ;  /* 0x002db81801007387 */ /* 0x0001e80000100a00 */
[----:B0-----:R-:W4:Y:S04]  /*50b10*/  LDL.LU R24, [R1+0x1b0] ;  /* 0x0001b00001187983 */ /* 0x001f280000300800 */
[----:B------:R-:W-:Y:S04]  /*50b20*/  STL.64 [R1+0x1e0], R8 ;  /* 0x0001e00801007387 */ /* 0x000fe80000100a00 */
[----:B------:R0:W-:Y:S04]  /*50b30*/  STL.64 [R1+0x1e8], R10 ;  /* 0x0001e80a01007387 */ /* 0x0001e80000100a00 */
[----:B0-----:R-:W2:Y:S04]  /*50b40*/  LDL.LU.64 R10, [R1+0x2eb0] ;  /* 0x002eb000010a7983 */ /* 0x001ea80000300a00 */
[----:B------:R-:W2:Y:S04]  /*50b50*/  LDL.LU.64 R8, [R1+0x2ea8] ;  /* 0x002ea80001087983 */ /* 0x000ea80000300a00 */
[----:B------:R-:W-:Y:S01]  /*50b60*/  STL.64 [R1+0x2e88], R20 ;  /* 0x002e881401007387 */ /* 0x000fe20000100a00 */
[----:B---3--:R-:W-:Y:S01]  /*50b70*/  MOV R25, R29 ;  /* 0x0000001d00197202 */ /* 0x008fe20000000f00 */
[----:B------:R-:W-:Y:S01]  /*50b80*/  IMAD.MOV.U32 R26, RZ, RZ, R28 ;  /* 0x000000ffff1a7224 */ /* 0x000fe200078e001c */
[----:B------:R-:W-:Y:S01]  /*50b90*/  MOV R27, R2 ;  /* 0x00000002001b7202 */ /* 0x000fe20000000f00 */
[----:B--2---:R-:W-:Y:S01]  /*50ba0*/  HMMA.16816.F32 R16, R16, R8, R4 ;  /* 0x000000081010723c */ /* 0x004fe20000001804 */
[----:B------:R-:W4:Y:S04]  /*50bb0*/  LDL.LU.64 R6, [R1+0x2ea0] ;  /* 0x002ea00001067983 */ /* 0x000f280000300a00 */
[----:B------:R-:W4:Y:S04]  /*50bc0*/  LDL.LU.64 R4, [R1+0x2e98] ;  /* 0x002e980001047983 */ /* 0x000f280000300a00 */
[----:B------:R-:W-:Y:S04]  /*50bd0*/  STL.64 [R1+0x2dd0], R10 ;  /* 0x002dd00a01007387 */ /* 0x000fe80000100a00 */
[----:B------:R-:W-:Y:S06]  /*50be0*/  STL.64 [R1+0x2dc8], R8 ;  /* 0x002dc80801007387 */ /* 0x000fec0000100a00 */
[----:B------:R-:W-:Y:S04]  /*50bf0*/  STL.64 [R1+0x1c0], R16 ;  /* 0x0001c01001007387 */ /* 0x000fe80000100a00 */
[----:B------:R-:W-:Y:S04]  /*50c00*/  STL.64 [R1+0x1c8], R18 ;  /* 0x0001c81201007387 */ /* 0x000fe80000100a00 */
[----:B------:R-:W0:Y:S04]  /*50c10*/  LDSM.16.M88.4 R16, [R0+UR6+0x29080] ;  /* 0x029080060010783b */ /* 0x000e280008000200 */
[----:B0-----:R-:W-:Y:S04]  /*50c20*/  STL.64 [R1+0x2bd8], R18 ;  /* 0x002bd81201007387 */ /* 0x001fe80000100a00 */
[----:B------:R0:W-:Y:S01]  /*50c30*/  STL.64 [R1+0x2bd0], R16 ;  /* 0x002bd01001007387 */ /* 0x0001e20000100a00 */
[----:B----4-:R-:W-:-:S15]  /*50c40*/  HMMA.16816.F32 R8, R4, R12, R24 ;  /* 0x0000000c0408723c */ /* 0x010fde0000001818 */
[----:B------:R-:W-:-:S04]  /*50c50*/  NOP ;  /* 0x0000000000007918 */ /* 0x000fc80000000000 */
[----:B------:R-:W-:Y:S02]  /*50c60*/  MOV R0, R8 ;  /* 0x0000000800007202 */ /* 0x000fe40000000f00 */
[----:B------:R-:W-:Y:S02]  /*50c70*/  MOV R2, R9 ;  /* 0x0000000900027202 */ /* 0x000fe40000000f00 */
[----:B------:R-:W-:Y:S02]  /*50c80*/  MOV R8, R22 ;  /* 0x0000001600087202 */ /* 0x000fe40000000f00 */
[----:B------:R-:W-:Y:S01]  /*50c90*/  MOV R9, R23 ;  /* 0x0000001700097202 */ /* 0x000fe20000000f00 */
[----:B------:R-:W2:Y:S04]  /*50ca0*/  LDL.LU R22, [R1+0x2e94] ;  /* 0x002e940001167983 */ /* 0x000ea80000300800 */
[----:B------:R-:W3:Y:S04]  /*50cb0*/  LDL.LU R23, [R1+0x2e90] ;  /* 0x002e900001177983 */ /* 0x000ee80000300800 */
[----:B------:R-:W-:Y:S04]  /*50cc0*/  STL.64 [R1+0x2e48], R8 ;  /* 0x002e480801007387 */ /* 0x000fe80000100a00 */
[----:B0-----:R-:W4:Y:S04]  /*50cd0*/  LDL.LU R16, [R1+0x160] ;  /* 0x0001600001107983 */ /* 0x001f280000300800 */
[----:B------:R-:W4:Y:S04]  /*50ce0*/  LDL.LU R17, [R1+0x164] ;  /* 0x0001640001117983 */ /* 0x000f280000300800 */
[----:B------:R-:W2:Y:S04]  /*50cf0*/  LDL.LU R18, [R1+0x168] ;  /* 0x0001680001127983 */ /* 0x000ea80000300800 */
[----:B------:R-:W2:Y:S04]  /*50d00*/  LDL.LU R19, [R1+0x16c] ;  /* 0x00016c0001137983 */ /* 0x000ea80000300800 */
[----:B--2---:R-:W-:Y:S04]  /*50d10*/  STL.64 [R1+0x2e58], R18 ;  /* 0x002e581201007387 */ /* 0x004fe80000100a00 */
[----:B----4-:R3:W-:Y:S04]  /*50d20*/  STL.64 [R1+0x2e50], R16 ;  /* 0x002e501001007387 */ /* 0x0107e80000100a00 */
[----:B------:R-:W2:Y:S04]  /*50d30*/  LDL.LU R20, [R1+0x1a0] ;  /* 0x0001a00001147983 */ /* 0x000ea80000300800 */
[----:B------:R-:W2:Y:S01]  /*50d40*/  LDL.LU R21, [R1+0x1a4] ;  /* 0x0001a40001157983 */ /* 0x000ea20000300800 */
[----:B---3--:R-:W-:-:S02]  /*50d50*/  MOV R16, R23 ;  /* 0x0000001700107202 */ /* 0x008fc40000000f00 */
[----:B------:R-:W-:Y:S02]  /*50d60*/  MOV R17, R22 ;  /* 0x0000001600117202 */ /* 0x000fe40000000f00 */
[----:B------:R-:W2:Y:S04]  /*50d70*/  LDL.LU R22, [R1+0x1a8] ;  /* 0x0001a80001167983 */ /* 0x000ea80000300800 */
[----:B------:R-:W2:Y:S04]  /*50d80*/  LDL.LU R23, [R1+0x1ac] ;  /* 0x0001ac0001177983 */ /* 0x000ea80000300800 */
[----:B------:R0:W-:Y:S04]  /*50d90*/  STL.64 [R1+0x2e68], R16 ;  /* 0x002e681001007387 */ /* 0x0001e80000100a00 */
[----:B0-----:R-:W3:Y:S04]  /*50da0*/  LDL.LU R16, [R1+0xa0] ;  /* 0x0000a00001107983 */ /* 0x001ee80000300800 */
[----:B------:R-:W3:Y:S04]  /*50db0*/  LDL.LU R17, [R1+0xa4] ;  /* 0x0000a40001117983 */ /* 0x000ee80000300800 */
[----:B---3--:R0:W-:Y:S04]  /*50dc0*/  STL.64 [R1+0x2e80], R16 ;  /* 0x002e801001007387 */ /* 0x0081e80000100a00 */
[----:B0-----:R-:W2:Y:S04]  /*50dd0*/  LDL.LU R16, [R1+0xb0] ;  /* 0x0000b00001107983 */ /* 0x001ea80000300800 */
[----:B------:R-:W2:Y:S04]  /*50de0*/  LDL.LU R17, [R1+0xb4] ;  /* 0x0000b40001117983 */ /* 0x000ea80000300800 */
[----:B------:R-:W3:Y:S04]  /*50df0*/  LDL.LU R12, [R1+0x60] ;  /* 0x00006000010c7983 */ /* 0x000ee80000300800 */
[----:B------:R-:W3:Y:S04]  /*50e00*/  LDL.LU R13, [R1+0x64] ;  /* 0x00006400010d7983 */ /* 0x000ee80000300800 */
[----:B---3--:R0:W-:Y:S04]  /*50e10*/  STL.64 [R1+0x2e60], R12 ;  /* 0x002e600c01007387 */ /* 0x0081e80000100a00 */
[----:B0-----:R-:W3:Y:S04]  /*50e20*/  LDL.LU R12, [R1+0x180] ;  /* 0x00018000010c7983 */ /* 0x001ee80000300800 */
[----:B------:R-:W3:Y:S04]  /*50e30*/  LDL.LU R13, [R1+0x184] ;  /* 0x00018400010d7983 */ /* 0x000ee80000300800 */
[----:B------:R-:W4:Y:S04]  /*50e40*/  LDL.LU R14, [R1+0x188] ;  /* 0x00018800010e7983 */ /* 0x000f280000300800 */
[----:B------:R-:W4:Y:S01]  /*50e50*/  LDL.LU R15, [R1+0x18c] ;  /* 0x00018c00010f7983 */ /* 0x000f220000300800 */
[----:B--2---:R-:W-:Y:S01]  /*50e60*/  HMMA.16816.F32 R16, R4, R16, R20 ;  /* 0x000000100410723c */ /* 0x004fe20000001814 */
[----:B------:R-:W-:Y:S01]  /*50e70*/  MOV R28, R10 ;  /* 0x0000000a001c7202 */ /* 0x000fe20000000f00 */
[----:B------:R-:W-:Y:S01]  /*50e80*/  IMAD.MOV.U32 R29, RZ, RZ, R11 ;  /* 0x000000ffff1d7224 */ /* 0x000fe200078e000b */
        /* <DEDUP_REMOVED lines=11> */
[----:B------:R-:W4:Y:S04]  /*50f40*/  LDL.LU R25, [R1+0x154] ;  /* 0x0001540001197983 */ /* 0x000f280000300800 */
[----:B------:R-:W4:Y:S04]  /*50f50*/  LDL.LU R26, [R1+0x158] ;  /* 0x00015800011a7983 */ /* 0x000f280000300800 */
[----:B------:R-:W4:Y:S04]  /*50f60*/  LDL.LU R27, [R1+0x15c] ;  /* 0x00015c00011b7983 */ /* 0x000f280000300800 */
[----:B------:R-:W-:Y:S04]  /*50f70*/  STL [R1+0x2c14], R29 ;  /* 0x002c141d01007387 */ /* 0x000fe80000100800 */
[----:B------:R-:W-:Y:S04]  /*50f80*/  STL [R1+0x2c10], R28 ;  /* 0x002c101c01007387 */ /* 0x000fe80000100800 */
[----:B------:R-:W-:Y:S04]  /*50f90*/  STL [R1+0x2c0c], R2 ;  /* 0x002c0c0201007387 */ /* 0x000fe80000100800 */
[----:B------:R-:W-:Y:S04]  /*50fa0*/  STL [R1+0x2c08], R0 ;  /* 0x002c080001007387 */ /* 0x000fe80000100800 */
[----:B------:R-:W2:Y:S04]  /*50fb0*/  LDL.LU.64 R20, [R1+0x2e88] ;  /* 0x002e880001147983 */ /* 0x000ea80000300a00 */
[----:B------:R0:W-:Y:S04]  /*50fc0*/  STL.64 [R1+0x1a0], R16 ;  /* 0x0001a01001007387 */ /* 0x0001e80000100a00 */
[----:B0-----:R-:W2:Y:S01]  /*50fd0*/  LDL.LU.64 R16, [R1+0x2e80] ;  /* 0x002e800001107983 */ /* 0x001ea20000300a00 */
[----:B------:R-:W-:Y:S01]  /*50fe0*/  IMAD.MOV.U32 R22, RZ, RZ, R18 ;  /* 0x000000ffff167224 */ /* 0x000fe200078e0012 */
[----:B------:R-:W-:-:S05]  /*50ff0*/  MOV R23, R19 ;  /* 0x0000001300177202 */ /* 0x000fca0000000f00 */
[----:B------:R-:W-:Y:S04]  /*51000*/  STL [R1+0x2c1c], R23 ;  /* 0x002c1c1701007387 */ /* 0x000fe80000100800 */
[----:B------:R0:W-:Y:S01]  /*51010*/  STL [R1+0x2c18], R22 ;  /* 0x002c181601007387 */ /* 0x0001e20000100800 */
[----:B--2---:R-:W-:Y:S03]  /*51020*/  HMMA.16816.F32 R16, R4, R16, R12 ;  /* 0x000000100410723c */ /* 0x004fe6000000180c */
[----:B------:R-:W2:Y:S04]  /*51030*/  LDL.LU.64 R14, [R1+0x2e78] ;  /* 0x002e7800010e7983 */ /* 0x000ea80000300a00 */
[----:B------:R-:W2:-:S12]  /*51040*/  LDL.LU.64 R12, [R1+0x2e70] ;  /* 0x002e7000010c7983 */ /* 0x000e980000300a00 */
[----:B------:R-:W-:Y:S02]  /*51050*/  MOV R29, R16 ;  /* 0x00000010001d7202 */ /* 0x000fe40000000f00 */
[----:B------:R-:W-:Y:S02]  /*51060*/  MOV R28, R17 ;  /* 0x00000011001c7202 */ /* 0x000fe40000000f00 */
[----:B------:R-:W2:Y:S01]  /*51070*/  LDL.LU.64 R16, [R1+0x2e68] ;  /* 0x002e680001107983 */ /* 0x000ea20000300a00 */
[----:B------:R-:W-:Y:S01]  /*51080*/  MOV R2, R18 ;  /* 0x0000001200027202 */ /* 0x000fe20000000f00 */
[----:B------:R-:W-:-:S05]  /*51090*/  IMAD.MOV.U32 R0, RZ, RZ, R19 ;  /* 0x000000ffff007224 */ /* 0x000fca00078e0013 */
[----:B------:R-:W-:Y:S04]  /*510a0*/  STL [R1+0x2c2c], R0 ;  /* 0x002c2c0001007387 */ /* 0x000fe80000100800 */
[----:B------:R-:W-:Y:S04]  /*510b0*/  STL [R1+0x2c28], R2 ;  /* 0x002c280201007387 */ /* 0x000fe80000100800 */
[----:B------:R-:W-:Y:S04]  /*510c0*/  STL [R1+0x2c24], R28 ;  /* 0x002c241c01007387 */ /* 0x000fe80000100800 */
[----:B------:R-:W-:Y:S01]  /*510d0*/  STL [R1+0x2c20], R29 ;  /* 0x002c201d01007387 */ /* 0x000fe20000100800 */
[----:B--2---:R-:W-:Y:S03]  /*510e0*/  HMMA.16816.F32 R16, R4, R16, R12 ;  /* 0x000000100410723c */ /* 0x004fe6000000180c */
[----:B------:R-:W4:-:S15]  /*510f0*/  LDL.LU.64 R12, [R1+0x2e60] ;  /* 0x002e6000010c7983 */ /* 0x000f1e0000300a00 */
[----:B------:R-:W-:Y:S01]  /*51100*/  NOP ;  /* 0x0000000000007918 */ /* 0x000fe20000000000 */
[----:B0-----:R-:W-:Y:S02]  /*51110*/  MOV R22, R19 ;  /* 0x0000001300167202 */ /* 0x001fe40000000f00 */
[----:B------:R-:W-:Y:S01]  /*51120*/  MOV R23, R18 ;  /* 0x0000001200177202 */ /* 0x000fe20000000f00 */
[----:B------:R0:W-:Y:S04]  /*51130*/  STL.64 [R1+0x180], R16 ;  /* 0x0001801001007387 */ /* 0x0001e80000100a00 */
[----:B------:R-:W2:Y:S04]  /*51140*/  LDL.LU.64 R18, [R1+0x2e58] ;  /* 0x002e580001127983 */ /* 0x000ea80000300a00 */
[----:B0-----:R-:W2:Y:S04]  /*51150*/  LDL.LU.64 R16, [R1+0x2e50] ;  /* 0x002e500001107983 */ /* 0x001ea80000300a00 */
[----:B------:R-:W-:Y:S04]  /*51160*/  STL [R1+0x2c34], R22 ;  /* 0x002c341601007387 */ /* 0x000fe80000100800 */
[----:B------:R-:W-:Y:S04]  /*51170*/  STL [R1+0x2c30], R23 ;  /* 0x002c301701007387 */ /* 0x000fe80000100800 */
[----:B------:R0:W-:Y:S04]  /*51180*/  STL.64 [R1+0x2e28], R20 ;  /* 0x002e281401007387 */ /* 0x0001e80000100a00 */
[----:B0-----:R-:W3:Y:S04]  /*51190*/  LDL.LU R20, [R1+0x80] ;  /* 0x0000800001147983 */ /* 0x001ee80000300800 */
[----:B------:R-:W3:Y:S02]  /*511a0*/  LDL.LU R21, [R1+0x84] ;  /* 0x0000840001157983 */ /* 0x000ee40000300800 */
[----:B---3--:R-:W-:Y:S02]  /*511b0*/  HMMA.16816.F32 R20, R4, R20, R8 ;  /* 0x000000140414723c */ /* 0x008fe40000001808 */
[----:B------:R-:W2:-:S15]  /*511c0*/  LDL.LU.64 R8, [R1+0x2e48] ;  /* 0x002e480001087983 */ /* 0x000e9e0000300a00 */
[----:B------:R-:W-:Y:S02]  /*511d0*/  NOP ;  /* 0x0000000000007918 */ /* 0x000fe40000000000 */
[----:B------:R-:W-:Y:S04]  /*511e0*/  STL.64 [R1+0x170], R20 ;  /* 0x0001701401007387 */ /* 0x000fe80000100a00 */
[----:B------:R-:W-:Y:S01]  /*511f0*/  STL.64 [R1+0x178], R22 ;  /* 0x0001781601007387 */ /* 0x000fe20000100a00 */
[----:B--2---:R-:W-:-:S15]  /*51200*/  HMMA.16816.F32 R8, R4, R8, R16 ;  /* 0x000000080408723c */ /* 0x004fde0000001810 */
[----:B------:R-:W-:-:S04]  /*51210*/  NOP ;  /* 0x0000000000007918 */ /* 0x000fc80000000000 */
[----:B------:R-:W-:Y:S01]  /*51220*/  MOV R29, R11 ;  /* 0x0000000b001d7202 */ /* 0x000fe20000000f00 */
[----:B------:R-:W-:Y:S01]  /*51230*/  IMAD.MOV.U32 R28, RZ, RZ, R10 ;  /* 0x000000ffff1c7224 */ /* 0x000fe200078e000a */
[----:B------:R-:W-:Y:S02]  /*51240*/  MOV R2, R9 ;  /* 0x0000000900027202 */ /* 0x000fe40000000f00 */
[----:B------:R-:W-:Y:S01]  /*51250*/  MOV R0, R8 ;  /* 0x0000000800007202 */ /* 0x000fe20000000f00 */
[----:B------:R-:W-:Y:S04]  /*51260*/  STL [R1+0x2c44], R29 ;  /* 0x002c441d01007387 */ /* 0x000fe80000100800 */
[----:B------:R-:W-:Y:S04]  /*51270*/  STL [R1+0x2c40], R28 ;  /* 0x002c401c01007387 */ /* 0x000fe80000100800 */
[----:B------:R-:W-:Y:S04]  /*51280*/  STL [R1+0x2c3c], R2 ;  /* 0x002c3c0201007387 */ /* 0x000fe80000100800 */
[----:B------:R-:W-:Y:S01]  /*51290*/  STL [R1+0x2c38], R0 ;  /* 0x002c380001007387 */ /* 0x000fe20000100800 */
[----:B----4-:R-:W-:Y:S03]  /*512a0*/  HMMA.16816.F32 R8, R4, R12, R24 ;  /* 0x0000000c0408723c */ /* 0x010fe60000001818 */
[----:B------:R-:W2:Y:S04]  /*512b0*/  LDL.LU R12, [R1+0xe0] ;  /* 0x0000e000010c7983 */ /* 0x000ea80000300800 */
[----:B------:R-:W2:Y:S04]  /*512c0*/  LDL.LU R13, [R1+0xe4] ;  /* 0x0000e400010d7983 */ /* 0x000ea80000300800 */
[----:B------:R-:W3:Y:S04]  /*512d0*/  LDL.LU R14, [R1+0xe8] ;  /* 0x0000e800010e7983 */ /* 0x000ee80000300800 */
[----:B------:R-:W3:Y:S01]  /*512e0*/  LDL.LU R15, [R1+0xec] ;  /* 0x0000ec00010f7983 */ /* 0x000ee20000300800 */
[----:B------:R-:W-:-:S03]  /*512f0*/  MOV R25, R3 ;  /* 0x0000000300197202 */ /* 0x000fc60000000f00 */
[----:B---3--:R-:W-:Y:S04]  /*51300*/  STL.64 [R1+0x2de0], R14 ;  /* 0x002de00e01007387 */ /* 0x008fe80000100a00 */
[----:B--2---:R0:W-:Y:S04]  /*51310*/  STL.64 [R1+0x2dd8], R12 ;  /* 0x002dd80c01007387 */ /* 0x0041e80000100a00 */
[----:B------:R-:W2:Y:S04]  /*51320*/  LDL.LU R24, [R1] ;  /* 0x0000000001187983 */ /* 0x000ea80000300800 */
[----:B------:R-:W3:Y:S04]  /*51330*/  LDL.LU R3, [R1+0x2e40] ;  /* 0x002e400001037983 */ /* 0x000ee80000300800 */
[----:B--2---:R-:W-:Y:S04]  /*51340*/  STL.64 [R1+0x2de8], R24 ;  /* 0x002de81801007387 */ /* 0x004fe80000100a00 */
[----:B0-----:R-:W2:Y:S04]  /*51350*/  LDL.LU R12, [R1+0x10] ;  /* 0x00001000010c7983 */ /* 0x001ea80000300800 */
[----:B------:R-:W2:Y:S04]  /*51360*/  LDL.LU R13, [R1+0x14] ;  /* 0x00001400010d7983 */ /* 0x000ea80000300800 */
[----:B------:R-:W4:Y:S04]  /*51370*/  LDL.LU R20, [R1+0x50] ;  /* 0x0000500001147983 */ /* 0x000f280000300800 */
[----:B------:R-:W4:Y:S04]  /*51380*/  LDL.LU R21, [R1+0x54] ;  /* 0x0000540001157983 */ /* 0x000f280000300800 */
[----:B--2---:R0:W-:Y:S04]  /*51390*/  STL.64 [R1+0x2df0], R12 ;  /* 0x002df00c01007387 */ /* 0x0041e80000100a00 */
[----:B0-----:R-:W2:Y:S04]  /*513a0*/  LDL.LU R12, [R1+0x110] ;  /* 0x00011000010c7983 */ /* 0x001ea80000300800 */
[----:B------:R-:W2:Y:S04]  /*513b0*/  LDL.LU R13, [R1+0x114] ;  /* 0x00011400010d7983 */ /* 0x000ea80000300800 */
[----:B------:R-:W2:Y:S04]  /*513c0*/  LDL.LU R14, [R1+0x118] ;  /* 0x00011800010e7983 */ /* 0x000ea80000300800 */
[----:B------:R-:W2:Y:S04]  /*513d0*/  LDL.LU R15, [R1+0x11c] ;  /* 0x00011c00010f7983 */ /* 0x000ea80000300800 */
[----:B--2---:R-:W-:Y:S04]  /*513e0*/  STL.64 [R1+0x2e00], R14 ;  /* 0x002e000e01007387 */ /* 0x004fe80000100a00 */
[----:B------:R0:W-:Y:S04]  /*513f0*/  STL.64 [R1+0x2df8], R12 ;  /* 0x002df80c01007387 */ /* 0x0001e80000100a00 */
[----:B0-----:R-:W2:Y:S04]  /*51400*/  LDL.LU R12, [R1+0x30] ;  /* 0x00003000010c7983 */ /* 0x001ea80000300800 */
[----:B------:R-:W2:Y:S04]  /*51410*/  LDL.LU R13, [R1+0x34] ;  /* 0x00003400010d7983 */ /* 0x000ea80000300800 */
[----:B--2---:R0:W-:Y:S04]  /*51420*/  STL.64 [R1+0x2e20], R12 ;  /* 0x002e200c01007387 */ /* 0x0041e80000100a00 */
[----:B0-----:R-:W2:Y:S04]  /*51430*/  LDL.LU R12, [R1+0x130] ;  /* 0x00013000010c7983 */ /* 0x001ea80000300800 */
[----:B------:R-:W2:Y:S04]  /*51440*/  LDL.LU R13, [R1+0x134] ;  /* 0x00013400010d7983 */ /* 0x000ea80000300800 */
[----:B------:R-:W2:Y:S04]  /*51450*/  LDL.LU R14, [R1+0x138] ;  /* 0x00013800010e7983 */ /* 0x000ea80000300800 */
[----:B------:R-:W2:Y:S04]  /*51460*/  LDL.LU R15, [R1+0x13c] ;  /* 0x00013c00010f7983 */ /* 0x000ea80000300800 */
[----:B--2---:R-:W-:Y:S04]  /*51470*/  STL.64 [R1+0x2e38], R14 ;  /* 0x002e380e01007387 */ /* 0x004fe80000100a00 */
[----:B------:R0:W-:Y:S04]  /*51480*/  STL.64 [R1+0x2e30], R12 ;  /* 0x002e300c01007387 */ /* 0x0001e80000100a00 */
[----:B0-----:R-:W4:Y:S04]  /*51490*/  LDL.LU R12, [R1+0x140] ;  /* 0x00014000010c7983 */ /* 0x001f280000300800 */
[----:B------:R-:W4:Y:S04]  /*514a0*/  LDL.LU R13, [R1+0x144] ;  /* 0x00014400010d7983 */ /* 0x000f280000300800 */
[----:B------:R-:W4:Y:S04]  /*514b0*/  LDL.LU R14, [R1+0x148] ;  /* 0x00014800010e7983 */ /* 0x000f280000300800 */
[----:B------:R-:W4:Y:S04]  /*514c0*/  LDL.LU R15, [R1+0x14c] ;  /* 0x00014c00010f7983 */ /* 0x000f280000300800 */
[----:B------:R-:W2:Y:S04]  /*514d0*/  LDL.LU R24, [R1+0x100] ;  /* 0x0001000001187983 */ /* 0x000ea80000300800 */
[----:B------:R-:W2:Y:S04]  /*514e0*/  LDL.LU R25, [R1+0x104] ;  /* 0x0001040001197983 */ /* 0x000ea80000300800 */
[----:B------:R-:W2:Y:S04]  /*514f0*/  LDL.LU R26, [R1+0x108] ;  /* 0x00010800011a7983 */ /* 0x000ea80000300800 */
[----:B------:R-:W2:Y:S01]  /*51500*/  LDL.LU R27, [R1+0x10c] ;  /* 0x00010c00011b7983 */ /* 0x000ea20000300800 */
[----:B------:R-:W-:Y:S01]  /*51510*/  MOV R19, R8 ;  /* 0x0000000800137202 */ /* 0x000fe20000000f00 */
[----:B------:R-:W-:Y:S01]  /*51520*/  IMAD.MOV.U32 R16, RZ, RZ, R11 ;  /* 0x000000ffff107224 */ /* 0x000fe200078e000b */
[----:B------:R-:W-:-:S02]  /*51530*/  MOV R18, R9 ;  /* 0x0000000900127202 */ /* 0x000fc40000000f00 */
[----:B------:R-:W-:Y:S01]  /*51540*/  MOV R17, R10 ;  /* 0x0000000a00117202 */ /* 0x000fe20000000f00 */
[----:B--2---:R-:W-:Y:S04]  /*51550*/  STL.64 [R1+0x2e10], R26 ;  /* 0x002e101a01007387 */ /* 0x004fe80000100a00 */
[----:B------:R0:W-:Y:S04]  /*51560*/  STL.64 [R1+0x2e08], R24 ;  /* 0x002e081801007387 */ /* 0x0001e80000100a00 */
        /* <DEDUP_REMOVED lines=8> */
[----:B------:R0:W-:Y:S04]  /*515f0*/  STL [R1+0x2c54], R16 ;  /* 0x002c541001007387 */ /* 0x0001e80000100800 */
[----:B------:R1:W-:Y:S04]  /*51600*/  STL [R1+0x2c50], R17 ;  /* 0x002c501101007387 */ /* 0x0003e80000100800 */
[----:B------:R-:W-:Y:S04]  /*51610*/  STL [R1+0x2c4c], R18 ;  /* 0x002c4c1201007387 */ /* 0x000fe80000100800 */
[----:B------:R2:W-:Y:S01]  /*51620*/  STL [R1+0x2c48], R19 ;  /* 0x002c481301007387 */ /* 0x0005e20000100800 */
[----:B----4-:R-:W-:Y:S03]  /*51630*/  HMMA.16816.F32 R20, R4, R20, R12 ;  /* 0x000000140414723c */ /* 0x010fe6000000180c */
[----:B0-----:R-:W2:Y:S04]  /*51640*/  LDL.LU R16, [R1+0x40] ;  /* 0x0000400001107983 */ /* 0x001ea80000300800 */
[----:B-1----:R-:W2:Y:S04]  /*51650*/  LDL.LU R17, [R1+0x44] ;  /* 0x0000440001117983 */ /* 0x002ea80000300800 */
[----:B------:R-:W2:Y:S04]  /*51660*/  LDL.LU.64 R14, [R1+0x2e38] ;  /* 0x002e3800010e7983 */ /* 0x000ea80000300a00 */
[----:B------:R-:W2:Y:S04]  /*51670*/  LDL.LU.64 R12, [R1+0x2e30] ;  /* 0x002e3000010c7983 */ /* 0x000ea80000300a00 */
[----:B------:R-:W-:Y:S01]  /*51680*/  MOV R0, R22 ;  /* 0x0000001600007202 */ /* 0x000fe20000000f00 */
[----:B------:R-:W-:Y:S01]  /*51690*/  IMAD.MOV.U32 R22, RZ, RZ, R23 ;  /* 0x000000ffff167224 */ /* 0x000fe200078e0017 */
[----:B------:R-:W-:-:S02]  /*516a0*/  MOV R2, R21 ;  /* 0x0000001500027202 */ /* 0x000fc40000000f00 */
[----:B------:R-:W-:Y:S02]  /*516b0*/  MOV R28, R20 ;  /* 0x00000014001c7202 */ /* 0x000fe40000000f00 */
[----:B------:R-:W4:Y:S04]  /*516c0*/  LDL.LU.64 R20, [R1+0x2e28] ;  /* 0x002e280001147983 */ /* 0x000f280000300a00 */
[----:B------:R-:W-:Y:S04]  /*516d0*/  STL [R1+0x2c64], R22 ;  /* 0x002c641601007387 */ /* 0x000fe80000100800 */
[----:B------:R-:W-:Y:S04]  /*516e0*/  STL [R1+0x2c60], R0 ;  /* 0x002c600001007387 */ /* 0x000fe80000100800 */
[----:B------:R-:W-:Y:S04]  /*516f0*/  STL [R1+0x2c5c], R2 ;  /* 0x002c5c0201007387 */ /* 0x000fe80000100800 */
[----:B------:R-:W-:Y:S01]  /*51700*/  STL [R1+0x2c58], R28 ;  /* 0x002c581c01007387 */ /* 0x000fe20000100800 */
[----:B--2---:R-:W-:Y:S03]  /*51710*/  HMMA.16816.F32 R16, R4, R16, R12 ;  /* 0x000000100410723c */ /* 0x004fe6000000180c */
[----:B------:R-:W2:-:S15]  /*51720*/  LDL.LU.64 R12, [R1+0x2e20] ;  /* 0x002e2000010c7983 */ /* 0x000e9e0000300a00 */
[----:B------:R-:W-:Y:S01]  /*51730*/  NOP ;  /* 0x0000000000007918 */ /* 0x000fe20000000000 */
[----:B------:R0:W-:Y:S04]  /*51740*/  STL.64 [R1+0x130], R16 ;  /* 0x0001301001007387 */ /* 0x0001e80000100a00 */
[----:B------:R-:W-:Y:S01]  /*51750*/  STL [R1+0x138], R18 ;  /* 0x0001381201007387 */ /* 0x000fe20000100800 */
[----:B0-----:R-:W-:Y:S02]  /*51760*/  MOV R16, R19 ;  /* 0x0000001300107202 */ /* 0x001fe40000000f00 */
[----:B---3--:R-:W-:-:S03]  /*51770*/  MOV R17, R3 ;  /* 0x0000000300117202 */ /* 0x008fc60000000f00 */
[----:B------:R0:W-:Y:S04]  /*51780*/  STL [R1+0x2c68], R16 ;  /* 0x002c681001007387 */ /* 0x0001e80000100800 */
[----:B0-----:R-:W3:Y:S04]  /*51790*/  LDL.LU R16, [R1+0x20] ;  /* 0x0000200001107983 */ /* 0x001ee80000300800 */
[----:B------:R-:W3:Y:S01]  /*517a0*/  LDL.LU R3, [R1+0x2e18] ;  /* 0x002e180001037983 */ /* 0x000ee20000300800 */
[----:B--2---:R-:W-:Y:S03]  /*517b0*/  HMMA.16816.F32 R12, R4, R12, R24 ;  /* 0x0000000c040c723c */ /* 0x004fe60000001818 */
[----:B------:R-:W2:Y:S04]  /*517c0*/  LDL.LU.64 R26, [R1+0x2e10] ;  /* 0x002e1000011a7983 */ /* 0x000ea80000300a00 */
[----:B------:R-:W2:-:S12]  /*517d0*/  LDL.LU.64 R24, [R1+0x2e08] ;  /* 0x002e080001187983 */ /* 0x000e980000300a00 */
[----:B------:R-:W-:Y:S01]  /*517e0*/  MOV R22, R14 ;  /* 0x0000000e00167202 */ /* 0x000fe20000000f00 */
[----:B------:R0:W-:Y:S01]  /*517f0*/  STL.64 [R1+0x120], R12 ;  /* 0x0001200c01007387 */ /* 0x0001e20000100a00 */
[----:B------:R-:W-:-:S03]  /*51800*/  MOV R0, R15 ;  /* 0x0000000f00007202 */ /* 0x000fc60000000f00 */
[----:B------:R-:W3:Y:S04]  /*51810*/  LDL.LU.64 R14, [R1+0x2e00] ;  /* 0x002e0000010e7983 */ /* 0x000ee80000300a00 */
[----:B0-----:R-:W3:Y:S04]  /*51820*/  LDL.LU.64 R12, [R1+0x2df8] ;  /* 0x002df800010c7983 */ /* 0x001ee80000300a00 */
[----:B------:R-:W-:Y:S04]  /*51830*/  STL [R1+0x2c70], R0 ;  /* 0x002c700001007387 */ /* 0x000fe80000100800 */
[----:B------:R-:W-:Y:S01]  /*51840*/  STL [R1+0x2c6c], R22 ;  /* 0x002c6c1601007387 */ /* 0x000fe20000100800 */
[----:B---3--:R-:W-:Y:S03]  /*51850*/  HMMA.16816.F32 R16, R4, R16, R12 ;  /* 0x000000100410723c */ /* 0x008fe6000000180c */
[----:B------:R-:W2:-:S15]  /*51860*/  LDL.LU.64 R12, [R1+0x2df0] ;  /* 0x002df000010c7983 */ /* 0x000e9e0000300a00 */
[----:B------:R-:W-:Y:S01]  /*51870*/  NOP ;  /* 0x0000000000007918 */ /* 0x000fe20000000000 */
[----:B------:R0:W-:Y:S04]  /*51880*/  STL.64 [R1+0x110], R16 ;  /* 0x0001101001007387 */ /* 0x0001e80000100a00 */
[----:B------:R-:W-:Y:S01]  /*51890*/  STL [R1+0x118], R18 ;  /* 0x0001181201007387 */ /* 0x000fe20000100800 */
[----:B0-----:R-:W-:-:S05]  /*518a0*/  IMAD.MOV.U32 R16, RZ, RZ, R19 ;  /* 0x000000ffff107224 */ /* 0x001fca00078e0013 */
[----:B------:R0:W-:Y:S04]  /*518b0*/  STL [R1+0x2c74], R16 ;  /* 0x002c741001007387 */ /* 0x0001e80000100800 */
[----:B0-----:R-:W3:Y:S04]  /*518c0*/  LDL.LU R16, [R1+0x1d0] ;  /* 0x0001d00001107983 */ /* 0x001ee80000300800 */
[----:B------:R-:W3:Y:S04]  /*518d0*/  LDL.LU R17, [R1+0x1d4] ;  /* 0x0001d40001117983 */ /* 0x000ee80000300800 */
[----:B------:R-:W3:Y:S04]  /*518e0*/  LDL.LU R18, [R1+0x1d8] ;  /* 0x0001d80001127983 */ /* 0x000ee80000300800 */
[----:B------:R-:W3:Y:S01]  /*518f0*/  LDL.LU R19, [R1+0x1dc] ;  /* 0x0001dc0001137983 */ /* 0x000ee20000300800 */
[----:B--2---:R-:W-:Y:S03]  /*51900*/  HMMA.16816.F32 R12, R4, R12, R24 ;  /* 0x0000000c040c723c */ /* 0x004fe60000001818 */
[----:B------:R-:W2:-:S15]  /*51910*/  LDL.LU.64 R24, [R1+0x2de8] ;  /* 0x002de80001187983 */ /* 0x000e9e0000300a00 */
[----:B------:R-:W-:Y:S01]  /*51920*/  NOP ;  /* 0x0000000000007918 */ /* 0x000fe20000000000 */
[----:B------:R-:W-:Y:S01]  /*51930*/  MOV R0, R15 ;  /* 0x0000000f00007202 */ /* 0x000fe20000000f00 */
[----:B------:R-:W-:Y:S04]  /*51940*/  STL.64 [R1+0x100], R12 ;  /* 0x0001000c01007387 */ /* 0x000fe80000100a00 */
[----:B------:R0:W-:Y:S04]  /*51950*/  STL [R1+0x108], R14 ;  /* 0x0001080e01007387 */ /* 0x0001e80000100800 */
[----:B0-----:R-:W3:Y:S04]  /*51960*/  LDL.LU.64 R14, [R1+0x2de0] ;  /* 0x002de000010e7983 */ /* 0x001ee80000300a00 */
[----:B------:R-:W3:Y:S04]  /*51970*/  LDL.LU.64 R12, [R1+0x2dd8] ;  /* 0x002dd800010c7983 */ /* 0x000ee80000300a00 */
[----:B------:R-:W-:Y:S01]  /*51980*/  STL [R1+0x2c78], R0 ;  /* 0x002c780001007387 */ /* 0x000fe20000100800 */
        /* <DEDUP_REMOVED lines=14> */
[----:B------:R-:W4:Y:S04]  /*51a70*/  LDL.LU R24, [R1+0xd0] ;  /* 0x0000d00001187983 */ /* 0x000f280000300800 */
[----:B------:R-:W4:Y:S04]  /*51a80*/  LDL.LU R25, [R1+0xd4] ;  /* 0x0000d40001197983 */ /* 0x000f280000300800 */
[----:B0-----:R-:W4:Y:S04]  /*51a90*/  LDL.LU R26, [R1+0xd8] ;  /* 0x0000d800011a7983 */ /* 0x001f280000300800 */
[----:B------:R-:W4:Y:S02]  /*51aa0*/  LDL.LU R27, [R1+0xdc] ;  /* 0x0000dc00011b7983 */ /* 0x000f240000300800 */
[----:B----4-:R-:W-:-:S15]  /*51ab0*/  HMMA.16816.F32 R24, R4, R20, R24 ;  /* 0x000000140418723c */ /* 0x010fde0000001818 */
[----:B------:R-:W-:-:S04]  /*51ac0*/  NOP ;  /* 0x0000000000007918 */ /* 0x000fc80000000000 */
[----:B------:R-:W-:Y:S02]  /*51ad0*/  MOV R21, R26 ;  /* 0x0000001a00157202 */ /* 0x000fe40000000f00 */
[----:B------:R-:W-:Y:S01]  /*51ae0*/  MOV R20, R27 ;  /* 0x0000001b00147202 */ /* 0x000fe20000000f00 */
[----:B------:R-:W-:Y:S04]  /*51af0*/  STL.64 [R1+0xd0], R24 ;  /* 0x0000d01801007387 */ /* 0x000fe80000100a00 */
[----:B------:R0:W-:Y:S04]  /*51b00*/  STL.64 [R1+0x2d98], R20 ;  /* 0x002d981401007387 */ /* 0x0001e80000100a00 */
[----:B------:R-:W2:Y:S01]  /*51b10*/  LDL.LU.64 R26, [R1+0x68] ;  /* 0x00006800011a7983 */ /* 0x000ea20000300a00 */
[----:B------:R-:W-:Y:S03]  /*51b20*/  HMMA.16816.F32 R4, R4, R8, R16 ;  /* 0x000000080404723c */ /* 0x000fe60000001810 */
[----:B--2---:R-:W-:Y:S04]  /*51b30*/  STL.64 [R1+0x2d38], R26 ;  /* 0x002d381a01007387 */ /* 0x004fe80000100a00 */
[----:B------:R1:W-:Y:S04]  /*51b40*/  STL.64 [R1+0x2d90], R10 ;  /* 0x002d900a01007387 */ /* 0x0003e80000100a00 */
[----:B------:R-:W2:Y:S04]  /*51b50*/  LDL.LU R16, [R1+0x2b0] ;  /* 0x0002b00001107983 */ /* 0x000ea80000300800 */
[----:B------:R-:W2:Y:S04]  /*51b60*/  LDL.LU R17, [R1+0x2b4] ;  /* 0x0002b40001117983 */ /* 0x000ea80000300800 */
[----:B------:R-:W2:Y:S04]  /*51b70*/  LDL.LU R18, [R1+0x2b8] ;  /* 0x0002b80001127983 */ /* 0x000ea80000300800 */
[----:B------:R-:W2:Y:S04]  /*51b80*/  LDL.LU R19, [R1+0x2bc] ;  /* 0x0002bc0001137983 */ /* 0x000ea80000300800 */
[----:B0-----:R-:W3:Y:S04]  /*51b90*/  LDL.LU R20, [R1+0x2c0] ;  /* 0x0002c00001147983 */ /* 0x001ee80000300800 */
[----:B------:R-:W3:Y:S04]  /*51ba0*/  LDL.LU R21, [R1+0x2c4] ;  /* 0x0002c40001157983 */ /* 0x000ee80000300800 */
[----:B------:R-:W3:Y:S04]  /*51bb0*/  LDL.LU R22, [R1+0x2c8] ;  /* 0x0002c80001167983 */ /* 0x000ee80000300800 */
[----:B------:R-:W3:Y:S04]  /*51bc0*/  LDL.LU R23, [R1+0x2cc] ;  /* 0x0002cc0001177983 */ /* 0x000ee80000300800 */
[----:B-1----:R-:W3:Y:S04]  /*51bd0*/  LDL.LU.64 R10, [R1+0xc8] ;  /* 0x0000c800010a7983 */ /* 0x002ee80000300a00 */
[----:B------:R-:W4:Y:S04]  /*51be0*/  LDL.LU.64 R26, [R1+0x78] ;  /* 0x00007800011a7983 */ /* 0x000f280000300a00 */
[----:B----4-:R0:W-:Y:S04]  /*51bf0*/  STL.64 [R1+0x2d40], R26 ;  /* 0x002d401a01007387 */ /* 0x0101e80000100a00 */
[----:B0-----:R-:W4:Y:S04]  /*51c00*/  LDL.LU.64 R26, [R1+0x88] ;  /* 0x00008800011a7983 */ /* 0x001f280000300a00 */
[----:B----4-:R0:W-:Y:S04]  /*51c10*/  STL.64 [R1+0x2d58], R26 ;  /* 0x002d581a01007387 */ /* 0x0101e80000100a00 */
[----:B0-----:R-:W4:Y:S04]  /*51c20*/  LDL.LU.64 R26, [R1+0x98] ;  /* 0x00009800011a7983 */ /* 0x001f280000300a00 */
[----:B----4-:R0:W-:Y:S04]  /*51c30*/  STL.64 [R1+0x2d70], R26 ;  /* 0x002d701a01007387 */ /* 0x0101e80000100a00 */
[----:B0-----:R-:W4:Y:S04]  /*51c40*/  LDL.LU.64 R26, [R1+0xa8] ;  /* 0x0000a800011a7983 */ /* 0x001f280000300a00 */
[----:B----4-:R0:W-:Y:S04]  /*51c50*/  STL.64 [R1+0x2d88], R26 ;  /* 0x002d881a01007387 */ /* 0x0101e80000100a00 */
[----:B0-----:R-:W2:Y:S04]  /*51c60*/  LDL.LU.64 R26, [R1+0xb8] ;  /* 0x0000b800011a7983 */ /* 0x001ea80000300a00 */
[----:B------:R0:W-:Y:S04]  /*51c70*/  STL.64 [R1+0x2a78], R6 ;  /* 0x002a780601007387 */ /* 0x0001e80000100a00 */
[----:B------:R1:W-:Y:S04]  /*51c80*/  STL.64 [R1+0x2a70], R4 ;  /* 0x002a700401007387 */ /* 0x0003e80000100a00 */
[----:B0-----:R-:W4:Y:S04]  /*51c90*/  LDL.LU.64 R6, [R1+0x58] ;  /* 0x0000580001067983 */ /* 0x001f280000300a00 */
[----:B----4-:R0:W-:Y:S04]  /*51ca0*/  STL.64 [R1+0x2d30], R6 ;  /* 0x002d300601007387 */ /* 0x0101e80000100a00 */
[----:B-1----:R-:W4:Y:S04]  /*51cb0*/  LDL.LU R4, [R1+0x260] ;  /* 0x0002600001047983 */ /* 0x002f280000300800 */
[----:B------:R-:W4:Y:S01]  /*51cc0*/  LDL.LU R5, [R1+0x264] ;  /* 0x0002640001057983 */ /* 0x000f220000300800 */
[----:B0-----:R-:W-:-:S03]  /*51cd0*/  MOV R6, R3 ;  /* 0x0000000300067202 */ /* 0x001fc60000000f00 */
[----:B------:R-:W2:Y:S04]  /*51ce0*/  LDL.LU R3, [R1+0x2da4] ;  /* 0x002da40001037983 */ /* 0x000ea80000300800 */
[----:B------:R-:W2:Y:S04]  /*51cf0*/  LDL.LU R7, [R1+0x26c] ;  /* 0x00026c0001077983 */ /* 0x000ea80000300800 */
[----:B--2---:R-:W-:Y:S04]  /*51d00*/  STL.64 [R1+0x2d50], R6 ;  /* 0x002d500601007387 */ /* 0x004fe80000100a00 */
[----:B----4-:R0:W-:Y:S04]  /*51d10*/  STL.64 [R1+0x2d48], R4 ;  /* 0x002d480401007387 */ /* 0x0101e80000100a00 */
[----:B0-----:R-:W2:Y:S04]  /*51d20*/  LDL.LU R4, [R1+0x280] ;  /* 0x0002800001047983 */ /* 0x001ea80000300800 */
[----:B------:R-:W2:Y:S04]  /*51d30*/  LDL.LU R5, [R1+0x284] ;  /* 0x0002840001057983 */ /* 0x000ea80000300800 */
[----:B------:R-:W4:Y:S01]  /*51d40*/  LDL.LU R6, [R1+0x288] ;  /* 0x0002880001067983 */ /* 0x000f220000300800 */
[----:B------:R-:W-:-:S03]  /*51d50*/  IMAD.MOV.U32 R7, RZ, RZ, R3 ;  /* 0x000000ffff077224 */ /* 0x000fc600078e0003 */
[----:B------:R-:W2:Y:S01]  /*51d60*/  LDL.LU R3, [R1+0x2da0] ;  /* 0x002da00001037983 */ /* 0x000ea20000300800 */
[C---:B---3--:R-:W-:Y:S03]  /*51d70*/  HMMA.16816.F32 R20, R12.reuse, R10, R20 ;  /* 0x0000000a0c14723c */ /* 0x048fe60000001814 */
[----:B----4-:R-:W-:Y:S04]  /*51d80*/  STL.64 [R1+0x2d68], R6 ;  /* 0x002d680601007387 */ /* 0x010fe80000100a00 */
[----:B--2---:R0:W-:Y:S04]  /*51d90*/  STL.64 [R1+0x2d60], R4 ;  /* 0x002d600401007387 */ /* 0x0041e80000100a00 */
[----:B0-----:R-:W2:Y:S04]  /*51da0*/  LDL.LU R4, [R1+0x290] ;  /* 0x0002900001047983 */ /* 0x001ea80000300800 */
[----:B------:R-:W2:Y:S04]  /*51db0*/  LDL.LU R5, [R1+0x294] ;  /* 0x0002940001057983 */ /* 0x000ea80000300800 */
[----:B------:R-:W3:Y:S04]  /*51dc0*/  LDL.LU R6, [R1+0x298] ;  /* 0x0002980001067983 */ /* 0x000ee80000300800 */
[----:B------:R-:W3:Y:S01]  /*51dd0*/  LDL.LU R7, [R1+0x29c] ;  /* 0x00029c0001077983 */ /* 0x000ee20000300800 */
[----:B------:R-:W-:Y:S01]  /*51de0*/  HMMA.16816.F32 R16, R12, R26, R16 ;  /* 0x0000001a0c10723c */ /* 0x000fe20000001810 */
[----:B------:R-:W-:Y:S01]  /*51df0*/  MOV R9, R11 ;  /* 0x0000000b00097202 */ /* 0x000fe20000000f00 */
[----:B------:R-:W-:Y:S01]  /*51e00*/  IMAD.MOV.U32 R29, RZ, RZ, R27 ;  /* 0x000000ffff1d7224 */ /* 0x000fe200078e001b */
[----:B---3--:R-:W-:Y:S04]  /*51e10*/  STL.64 [R1+0x2d80], R6 ;  /* 0x002d800601007387 */ /* 0x008fe80000100a00 */
[----:B--2---:R0:W-:Y:S04]  /*51e20*/  STL.64 [R1+0x2d78], R4 ;  /* 0x002d780401007387 */ /* 0x0041e80000100a00 */
[----:B0-----:R-:W2:Y:S04]  /*51e30*/  LDL.LU R4, [R1+0x2a0] ;  /* 0x0002a00001047983 */ /* 0x001ea80000300800 */
[----:B------:R-:W2:Y:S04]  /*51e40*/  LDL.LU R5, [R1+0x2a4] ;  /* 0x0002a40001057983 */ /* 0x000ea80000300800 */
[----:B------:R-:W2:Y:S04]  /*51e50*/  LDL.LU R6, [R1+0x2a8] ;  /* 0x0002a80001067983 */ /* 0x000ea80000300800 */
[----:B------:R0:W-:Y:S04]  /*51e60*/  STL.64 [R1+0x580], R20 ;  /* 0x0005801401007387 */ /* 0x0001e80000100a00 */
[----:B------:R1:W-:Y:S04]  /*51e70*/  STL.64 [R1+0x588], R22 ;  /* 0x0005881601007387 */ /* 0x0003e80000100a00 */
[----:B0-----:R-:W3:Y:S01]  /*51e80*/  LDL.LU.64 R20, [R1+0x2d98] ;  /* 0x002d980001147983 */ /* 0x001ee20000300a00 */
[----:B-1----:R-:W-:-:S03]  /*51e90*/  MOV R23, R10 ;  /* 0x0000000a00177202 */ /* 0x002fc60000000f00 */
[----:B------:R-:W4:Y:S04]  /*51ea0*/  LDL.LU.64 R10, [R1+0x2d90] ;  /* 0x002d9000010a7983 */ /* 0x000f280000300a00 */
[----:B------:R-:W-:Y:S04]  /*51eb0*/  STL [R1+0x2c80], R9 ;  /* 0x002c800901007387 */ /* 0x000fe80000100800 */
[----:B------:R-:W-:Y:S04]  /*51ec0*/  STL [R1+0x2c7c], R23 ;  /* 0x002c7c1701007387 */ /* 0x000fe80000100800 */
[----:B------:R-:W-:Y:S04]  /*51ed0*/  STL.64 [R1+0x5e0], R16 ;  /* 0x0005e01001007387 */ /* 0x000fe80000100a00 */
[----:B------:R0:W-:Y:S02]  /*51ee0*/  STL.64 [R1+0x5e8], R18 ;  /* 0x0005e81201007387 */ /* 0x0001e40000100a00 */
[----:B0-----:R-:W-:-:S02]  /*51ef0*/  MOV R19, R26 ;  /* 0x0000001a00137202 */ /* 0x001fc40000000f00 */
[----:B------:R-:W2:Y:S01]  /*51f00*/  LDL.LU.64 R26, [R1+0x2d88] ;  /* 0x002d8800011a7983 */ /* 0x000ea20000300a00 */
[----:B------:R-:W-:-:S03]  /*51f10*/  MOV R7, R3 ;  /* 0x0000000300077202 */ /* 0x000fc60000000f00 */
[----:B------:R-:W-:Y:S04]  /*51f20*/  STL [R1+0x2c98], R29 ;  /* 0x002c981d01007387 */ /* 0x000fe80000100800 */
[----:B--2---:R-:W-:Y:S01]  /*51f30*/  HMMA.16816.F32 R4, R12, R26, R4 ;  /* 0x0000001a0c04723c */ /* 0x004fe20000001804 */
[----:B------:R-:W-:Y:S02]  /*51f40*/  MOV R17, R26 ;  /* 0x0000001a00117202 */ /* 0x000fe40000000f00 */
[----:B------:R-:W-:-:S15]  /*51f50*/  MOV R18, R27 ;  /* 0x0000001b00127202 */ /* 0x000fde0000000f00 */
[----:B------:R-:W-:Y:S01]  /*51f60*/  NOP ;  /* 0x0000000000007918 */ /* 0x000fe20000000000 */
[----:B------:R-:W-:Y:S04]  /*51f70*/  STL.64 [R1+0x5f0], R4 ;  /* 0x0005f00401007387 */ /* 0x000fe80000100a00 */
[----:B------:R0:W-:Y:S04]  /*51f80*/  STL.64 [R1+0x5f8], R6 ;  /* 0x0005f80601007387 */ /* 0x0001e80000100a00 */
[----:B0-----:R-:W2:Y:S04]  /*51f90*/  LDL.LU.64 R6, [R1+0x2d80] ;  /* 0x002d800001067983 */ /* 0x001ea80000300a00 */
[----:B------:R-:W2:Y:S04]  /*51fa0*/  LDL.LU.64 R4, [R1+0x2d78] ;  /* 0x002d780001047983 */ /* 0x000ea80000300a00 */
[----:B------:R-:W2:Y:S02]  /*51fb0*/  LDL.LU.64 R26, [R1+0x2d70] ;  /* 0x002d7000011a7983 */ /* 0x000ea40000300a00 */
        /* <DEDUP_REMOVED lines=9> */
[----:B------:R-:W-:Y:S04]  /*52050*/  STL [R1+0x2ca0], R28 ;  /* 0x002ca01c01007387 */ /* 0x000fe80000100800 */
[----:B------:R-:W-:Y:S01]  /*52060*/  STL [R1+0x2c9c], R2 ;  /* 0x002c9c0201007387 */ /* 0x000fe20000100800 */
        /* <DEDUP_REMOVED lines=9> */
[----:B------:R-:W-:Y:S04]  /*52100*/  STL [R1+0x2ca4], R3 ;  /* 0x002ca40301007387 */ /* 0x000fe80000100800 */
[----:B----4-:R-:W-:Y:S04]  /*52110*/  STL.64 [R1+0x2be8], R10 ;  /* 0x002be80a01007387 */ /* 0x010fe80000100a00 */
        /* <DEDUP_REMOVED lines=13> */
[----:B------:R-:W-:Y:S01]  /*521f0*/  MOV R22, R26 ;  /* 0x0000001a00167202 */ /* 0x000fe20000000f00 */
[----:B------:R-:W-:-:S15]  /*52200*/  IMAD.MOV.U32 R11, RZ, RZ, R27 ;  /* 0x000000ffff0b7224 */ /* 0x000fde00078e001b */
[----:B------:R-:W-:Y:S02]  /*52210*/  NOP ;  /* 0x0000000000007918 */ /* 0x000fe40000000000 */
[----:B------:R-:W-:Y:S04]  /*52220*/  STL.64 [R1+0x630], R4 ;  /* 0x0006300401007387 */ /* 0x000fe80000100a00 */
[----:B------:R0:W-:Y:S04]  /*52230*/  STL.64 [R1+0x638], R6 ;  /* 0x0006380601007387 */ /* 0x0001e80000100a00 */
[----:B0-----:R-:W2:Y:S04]  /*52240*/  LDL.LU.64 R6, [R1+0x2d30] ;  /* 0x002d300001067983 */ /* 0x001ea80000300a00 */
[----:B------:R-:W4:Y:S04]  /*52250*/  LDL.LU.64 R26, [R1+0x2d28] ;  /* 0x002d2800011a7983 */ /* 0x000f280000300a00 */
[----:B------:R-:W-:Y:S04]  /*52260*/  STL.64 [R1+0x2d00], R10 ;  /* 0x002d000a01007387 */ /* 0x000fe80000100a00 */
[----:B------:R0:W-:Y:S04]  /*52270*/  STL [R1+0x2cf8], R8 ;  /* 0x002cf80801007387 */ /* 0x0001e80000100800 */
[----:B0-----:R-:W3:Y:S04]  /*52280*/  LDL.LU R8, [R1+0x250] ;  /* 0x0002500001087983 */ /* 0x001ee80000300800 */
[----:B------:R-:W3:Y:S01]  /*52290*/  LDL.LU R9, [R1+0x254] ;  /* 0x0002540001097983 */ /* 0x000ee20000300800 */
[----:B----4-:R-:W-:-:S02]  /*522a0*/  MOV R10, R26 ;  /* 0x0000001a000a7202 */ /* 0x010fc40000000f00 */
[----:B------:R-:W-:Y:S01]  /*522b0*/  MOV R11, R27 ;  /* 0x0000001b000b7202 */ /* 0x000fe20000000f00 */
[----:B------:R-:W4:Y:S01]  /*522c0*/  LDL.LU R26, [R1+0x2d24] ;  /* 0x002d2400011a7983 */ /* 0x000f220000300800 */
[----:B--2---:R-:W-:-:S03]  /*522d0*/  MOV R16, R7 ;  /* 0x0000000700107202 */ /* 0x004fc60000000f00 */
[----:B------:R-:W4:Y:S02]  /*522e0*/  LDL.LU R27, [R1+0x2d20] ;  /* 0x002d2000011b7983 */ /* 0x000f240000300800 */
[----:B---3--:R-:W-:-:S15]  /*522f0*/  HMMA.16816.F32 R8, R12, R6, R8 ;  /* 0x000000060c08723c */ /* 0x008fde0000001808 */
[----:B------:R-:W-:-:S04]  /*52300*/  NOP ;  /* 0x0000000000007918 */ /* 0x000fc80000000000 */
[----:B------:R-:W-:Y:S04]  /*52310*/  STL.64 [R1+0x640], R8 ;  /* 0x0006400801007387 */ /* 0x000fe80000100a00 */
[----:B------:R-:W-:Y:S04]  /*52320*/  STL.64 [R1+0x648], R10 ;  /* 0x0006480a01007387 */ /* 0x000fe80000100a00 */
[----:B------:R-:W-:Y:S04]  /*52330*/  STL.64 [R1+0x2c90], R18 ;  /* 0x002c901201007387 */ /* 0x000fe80000100a00 */
[----:B------:R-:W-:Y:S04]  /*52340*/  STL.64 [R1+0x2c88], R16 ;  /* 0x002c881001007387 */ /* 0x000fe80000100a00 */
[----:B------:R-:W2:Y:S04]  /*52350*/  LDL.LU R24, [R1+0x420] ;  /* 0x0004200001187983 */ /* 0x000ea80000300800 */
[----:B------:R-:W2:Y:S04]  /*52360*/  LDL.LU R25, [R1+0x424] ;  /* 0x0004240001197983 */ /* 0x000ea80000300800 */
[----:B----4-:R-:W-:Y:S04]  /*52370*/  STL.64 [R1+0x2cb0], R26 ;  /* 0x002cb01a01007387 */ /* 0x010fe80000100a00 */
[----:B--2---:R0:W-:Y:S04]  /*52380*/  STL.64 [R1+0x2ca8], R24 ;  /* 0x002ca81801007387 */ /* 0x0041e80000100a00 */
[----:B0-----:R-:W2:Y:S04]  /*52390*/  LDL.LU R24, [R1+0x200] ;  /* 0x0002000001187983 */ /* 0x001ea80000300800 */
[----:B------:R-:W2:Y:S04]  /*523a0*/  LDL.LU R25, [R1+0x204] ;  /* 0x0002040001197983 */ /* 0x000ea80000300800 */
[----:B------:R-:W3:Y:S04]  /*523b0*/  LDL.LU R26, [R1+0x208] ;  /* 0x00020800011a7983 */ /* 0x000ee80000300800 */
[----:B------:R-:W3:Y:S04]  /*523c0*/  LDL.LU R27, [R1+0x20c] ;  /* 0x00020c00011b7983 */ /* 0x000ee80000300800 */
[----:B---3--:R0:W-:Y:S04]  /*523d0*/  STL.64 [R1+0x2cc0], R26 ;  /* 0x002cc01a01007387 */ /* 0x0081e80000100a00 */
[----:B--2---:R-:W-:Y:S04]  /*523e0*/  STL.64 [R1+0x2cb8], R24 ;  /* 0x002cb81801007387 */ /* 0x004fe80000100a00 */
[----:B0-----:R-:W2:Y:S04]  /*523f0*/  LDL.LU.64 R26, [R1+0x18] ;  /* 0x00001800011a7983 */ /* 0x001ea80000300a00 */
[----:B--2---:R0:W-:Y:S04]  /*52400*/  STL.64 [R1+0x2cd8], R26 ;  /* 0x002cd81a01007387 */ /* 0x0041e80000100a00 */
[----:B0-----:R-:W2:Y:S04]  /*52410*/  LDL.LU.64 R26, [R1+0x28] ;  /* 0x00002800011a7983 */ /* 0x001ea80000300a00 */
[----:B--2---:R-:W-:Y:S04]  /*52420*/  STL.64 [R1+0x2cf0], R26 ;  /* 0x002cf01a01007387 */ /* 0x004fe80000100a00 */
[----:B------:R-:W2:Y:S04]  /*52430*/  LDL.LU R16, [R1+0x1f0] ;  /* 0x0001f00001107983 */ /* 0x000ea80000300800 */
[----:B------:R-:W2:Y:S04]  /*52440*/  LDL.LU R17, [R1+0x1f4] ;  /* 0x0001f40001117983 */ /* 0x000ea80000300800 */
[----:B------:R-:W3:Y:S04]  /*52450*/  LDL.LU R18, [R1+0x1f8] ;  /* 0x0001f80001127983 */ /* 0x000ee80000300800 */
[----:B------:R-:W3:Y:S04]  /*52460*/  LDL.LU R19, [R1+0x1fc] ;  /* 0x0001fc0001137983 */ /* 0x000ee80000300800 */
[----:B------:R-:W4:Y:S04]  /*52470*/  LDL.LU R8, [R1+0x230] ;  /* 0x0002300001087983 */ /* 0x000f280000300800 */
[----:B------:R-:W4:Y:S04]  /*52480*/  LDL.LU R9, [R1+0x234] ;  /* 0x0002340001097983 */ /* 0x000f280000300800 */
[----:B------:R-:W2:Y:S04]  /*52490*/  LDL.LU R10, [R1+0x238] ;  /* 0x00023800010a7983 */ /* 0x000ea80000300800 */
[----:B------:R-:W2:Y:S04]  /*524a0*/  LDL.LU R11, [R1+0x23c] ;  /* 0x00023c00010b7983 */ /* 0x000ea80000300800 */
[----:B--2---:R0:W-:Y:S04]  /*524b0*/  STL.64 [R1+0x2d10], R10 ;  /* 0x002d100a01007387 */ /* 0x0041e80000100a00 */
[----:B----4-:R-:W-:Y:S04]  /*524c0*/  STL.64 [R1+0x2d08], R8 ;  /* 0x002d080801007387 */ /* 0x010fe80000100a00 */
[----:B0-----:R-:W2:Y:S04]  /*524d0*/  LDL.LU.64 R10, [R1+0x48] ;  /* 0x00004800010a7983 */ /* 0x001ea80000300a00 */
[----:B------:R-:W4:Y:S04]  /*524e0*/  LDL.LU.64 R26, [R1+0x38] ;  /* 0x00003800011a7983 */ /* 0x000f280000300a00 */
[----:B----4-:R0:W-:Y:S04]  /*524f0*/  STL.64 [R1+0x2d18], R26 ;  /* 0x002d181a01007387 */ /* 0x0101e80000100a00 */
[----:B------:R-:W2:Y:S04]  /*52500*/  LDL.LU R24, [R1+0x240] ;  /* 0x0002400001187983 */ /* 0x000ea80000300800 */
[----:B------:R-:W2:Y:S04]  /*52510*/  LDL.LU R25, [R1+0x244] ;  /* 0x0002440001197983 */ /* 0x000ea80000300800 */
[----:B0-----:R-:W2:Y:S04]  /*52520*/  LDL.LU R26, [R1+0x248] ;  /* 0x00024800011a7983 */ /* 0x001ea80000300800 */
[----:B------:R-:W2:Y:S04]  /*52530*/  LDL.LU R27, [R1+0x24c] ;  /* 0x00024c00011b7983 */ /* 0x000ea80000300800 */
[----:B---3--:R-:W-:Y:S04]  /*52540*/  STL.64 [R1+0x2cd0], R18 ;  /* 0x002cd01201007387 */ /* 0x008fe80000100a00 */
        /* <DEDUP_REMOVED lines=11> */
[----:B------:R-:W4:Y:S04]  /*52600*/  LDL.LU R4, [R1+0xd0] ;  /* 0x0000d00001047983 */ /* 0x000f280000300800 */
[----:B------:R-:W4:Y:S01]  /*52610*/  LDL.LU R5, [R1+0xd4] ;  /* 0x0000d40001057983 */ /* 0x000f220000300800 */
[----:B------:R-:W-:Y:S01]  /*52620*/  MOV R0, R6 ;  /* 0x0000000600007202 */ /* 0x000fe20000000f00 */
[----:B------:R-:W-:Y:S01]  /*52630*/  IMAD.MOV.U32 R6, RZ, RZ, R21 ;  /* 0x000000ffff067224 */ /* 0x000fe200078e0015 */
[----:B------:R-:W-:-:S05]  /*52640*/  MOV R7, R20 ;  /* 0x0000001400077202 */ /* 0x000fca0000000f00 */
[----:B------:R-:W-:Y:S01]  /*52650*/  STL.64 [R1+0x2a90], R6 ;  /* 0x002a900601007387 */ /* 0x000fe20000100a00 */
[----:B--2---:R-:W-:Y:S03]  /*52660*/  HMMA.16816.F32 R24, R12, R10, R24 ;  /* 0x0000000a0c18723c */ /* 0x004fe60000001818 */
[----:B----4-:R0:W-:Y:S04]  /*52670*/  STL.64 [R1+0x2a88], R4 ;  /* 0x002a880401007387 */ /* 0x0101e80000100a00 */
[----:B0-----:R-:W2:Y:S04]  /*52680*/  LDL.LU R4, [R1+0xe0] ;  /* 0x0000e00001047983 */ /* 0x001ea80000300800 */
[----:B------:R-:W2:Y:S04]  /*52690*/  LDL.LU R5, [R1+0xe4] ;  /* 0x0000e40001057983 */ /* 0x000ea80000300800 */
[----:B------:R-:W4:Y:S04]  /*526a0*/  LDL.LU R6, [R1+0xe8] ;  /* 0x0000e80001067983 */ /* 0x000f280000300800 */
[----:B------:R-:W4:Y:S04]  /*526b0*/  LDL.LU R7, [R1+0xec] ;  /* 0x0000ec0001077983 */ /* 0x000f280000300800 */
[----:B----4-:R0:W-:Y:S04]  /*526c0*/  STL.64 [R1+0x2aa0], R6 ;  /* 0x002aa00601007387 */ /* 0x0101e80000100a00 */
[----:B--2---:R1:W-:Y:S04]  /*526d0*/  STL.64 [R1+0x2a98], R4 ;  /* 0x002a980401007387 */ /* 0x0043e80000100a00 */
[----:B0-----:R-:W2:Y:S04]  /*526e0*/  LDL.LU R6, [R1+0x8] ;  /* 0x0000080001067983 */ /* 0x001ea80000300800 */
[----:B------:R-:W2:Y:S04]  /*526f0*/  LDL.LU R7, [R1+0xc] ;  /* 0x00000c0001077983 */ /* 0x000ea80000300800 */
[----:B------:R-:W4:Y:S04]  /*52700*/  LDL.LU R20, [R1+0x470] ;  /* 0x0004700001147983 */ /* 0x000f280000300800 */
[----:B------:R-:W4:Y:S04]  /*52710*/  LDL.LU R21, [R1+0x474] ;  /* 0x0004740001157983 */ /* 0x000f280000300800 */
[----:B------:R-:W-:Y:S04]  /*52720*/  STL.64 [R1+0x650], R24 ;  /* 0x0006501801007387 */ /* 0x000fe80000100a00 */
[----:B------:R0:W-:Y:S01]  /*52730*/  STL.64 [R1+0x658], R26 ;  /* 0x0006581a01007387 */ /* 0x0001e20000100a00 */
[----:B-1----:R-:W-:-:S02]  /*52740*/  MOV R5, R10 ;  /* 0x0000000a00057202 */ /* 0x002fc40000000f00 */
[----:B------:R-:W-:Y:S01]  /*52750*/  MOV R4, R11 ;  /* 0x0000000b00047202 */ /* 0x000fe20000000f00 */
[----:B0-----:R-:W2:Y:S04]  /*52760*/  LDL.LU.64 R26, [R1+0x2d18] ;  /* 0x002d1800011a7983 */ /* 0x001ea80000300a00 */
[----:B------:R-:W2:Y:S04]  /*52770*/  LDL.LU.64 R10, [R1+0x2d10] ;  /* 0x002d1000010a7983 */ /* 0x000ea80000300a00 */
[----:B------:R-:W2:Y:S02]  /*52780*/  LDL.LU.64 R8, [R1+0x2d08] ;  /* 0x002d080001087983 */ /* 0x000ea40000300a00 */
[----:B--2---:R-:W-:Y:S01]  /*52790*/  HMMA.16816.F32 R8, R12, R26, R8 ;  /* 0x0000001a0c08723c */ /* 0x004fe20000001808 */
[----:B------:R-:W-:-:S15]  /*527a0*/  IMAD.MOV.U32 R23, RZ, RZ, R27 ;  /* 0x000000ffff177224 */ /* 0x000fde00078e001b */
[----:B------:R-:W-:-:S03]  /*527b0*/  NOP ;  /* 0x0000000000007918 */ /* 0x000fc60000000000 */
[----:B------:R0:W-:Y:S04]  /*527c0*/  STL.64 [R1+0x660], R8 ;  /* 0x0006600801007387 */ /* 0x0001e80000100a00 */
[----:B------:R1:W-:Y:S01]  /*527d0*/  STL.64 [R1+0x668], R10 ;  /* 0x0006680a01007387 */ /* 0x0003e20000100a00 */
[----:B0-----:R-:W-:-:S03]  /*527e0*/  MOV R9, R26 ;  /* 0x0000001a00097202 */ /* 0x001fc60000000f00 */
[----:B-1----:R-:W2:Y:S04]  /*527f0*/  LDL.LU.64 R10, [R1+0x2d00] ;  /* 0x002d0000010a7983 */ /* 0x002ea80000300a00 */
[----:B------:R-:W2:Y:S04]  /*52800*/  LDL.LU R8, [R1+0x2cf8] ;  /* 0x002cf80001087983 */ /* 0x000ea80000300800 */
[----:B------:R-:W3:Y:S02]  /*52810*/  LDL.LU.64 R26, [R1+0x2cf0] ;  /* 0x002cf000011a7983 */ /* 0x000ee40000300a00 */
[----:B---3--:R-:W-:Y:S01]  /*52820*/  HMMA.16816.F32 R16, R12, R26, R16 ;  /* 0x0000001a0c10723c */ /* 0x008fe20000001810 */
[----:B------:R-:W-:-:S02]  /*52830*/  MOV R2, R26 ;  /* 0x0000001a00027202 */ /* 0x000fc40000000f00 */
[----:B------:R-:W-:-:S15]  /*52840*/  MOV R29, R27 ;  /* 0x0000001b001d7202 */ /* 0x000fde0000000f00 */
[----:B------:R-:W-:Y:S01]  /*52850*/  NOP ;  /* 0x0000000000007918 */ /* 0x000fe20000000000 */
[----:B------:R-:W-:Y:S04]  /*52860*/  STL.64 [R1+0x670], R16 ;  /* 0x0006701001007387 */ /* 0x000fe80000100a00 */
[----:B------:R0:W-:Y:S04]  /*52870*/  STL.64 [R1+0x678], R18 ;  /* 0x0006781201007387 */ /* 0x0001e80000100a00 */
[----:B0-----:R-:W3:Y:S04]  /*52880*/  LDL.LU.64 R18, [R1+0x2ce8] ;  /* 0x002ce80001127983 */ /* 0x001ee80000300a00 */
[----:B------:R-:W3:Y:S04]  /*52890*/  LDL.LU.64 R16, [R1+0x2ce0] ;  /* 0x002ce00001107983 */ /* 0x000ee80000300a00 */
        /* <DEDUP_REMOVED lines=9> */
[----:B------:R-:W2:Y:S04]  /*52930*/  LDL.LU.64 R26, [R1+0x2cc0] ;  /* 0x002cc000011a7983 */ /* 0x000ea80000300a00 */
[----:B------:R-:W2:Y:S02]  /*52940*/  LDL.LU.64 R24, [R1+0x2cb8] ;  /* 0x002cb80001187983 */ /* 0x000ea40000300a00 */
[----:B--2---:R-:W-:-:S15]  /*52950*/  HMMA.16816.F32 R24, R12, R6, R24 ;  /* 0x000000060c18723c */ /* 0x004fde0000001818 */
[----:B------:R-:W-:-:S04]  /*52960*/  NOP ;  /* 0x0000000000007918 */ /* 0x000fc80000000000 */
[----:B------:R-:W-:Y:S04]  /*52970*/  STL.64 [R1+0x690], R24 ;  /* 0x0006901801007387 */ /* 0x000fe80000100a00 */
[----:B------:R0:W-:Y:S04]  /*52980*/  STL.64 [R1+0x698], R26 ;  /* 0x0006981a01007387 */ /* 0x0001e80000100a00 */
[----:B0-----:R-:W3:Y:S04]  /*52990*/  LDL.LU.64 R26, [R1+0x2cb0] ;  /* 0x002cb000011a7983 */ /* 0x001ee80000300a00 */
[----:B------:R-:W2:Y:S04]  /*529a0*/  LDL.LU.64 R24, [R1+0x2ca8] ;  /* 0x002ca80001187983 */ /* 0x000ea80000300a00 */
[----:B------:R0:W-:Y:S02]  /*529b0*/  STL.64 [R1+0x2ab8], R6 ;  /* 0x002ab80601007387 */ /* 0x0001e40000100a00 */
[----:B0-----:R-:W-:Y:S01]  /*529c0*/  IMAD.MOV.U32 R6, RZ, RZ, R3 ;  /* 0x000000ffff067224 */ /* 0x001fe200078e0003 */
[----:B------:R-:W-:Y:S01]  /*529d0*/  MOV R7, R28 ;  /* 0x0000001c00077202 */ /* 0x000fe20000000f00 */
[----:B------:R-:W2:Y:S04]  /*529e0*/  LDL.LU R3, [R1+0x2ca4] ;  /* 0x002ca40001037983 */ /* 0x000ea80000300800 */
[----:B------:R-:W2:Y:S04]  /*529f0*/  LDL.LU R28, [R1+0x2ca0] ;  /* 0x002ca000011c7983 */ /* 0x000ea80000300800 */
[----:B------:R0:W-:Y:S02]  /*52a00*/  STL.64 [R1+0x2ad0], R6 ;  /* 0x002ad00601007387 */ /* 0x0001e40000100a00 */
[----:B0-----:R-:W-:-:S02]  /*52a10*/  MOV R6, R2 ;  /* 0x0000000200067202 */ /* 0x001fc40000000f00 */
[----:B------:R-:W-:Y:S01]  /*52a20*/  MOV R7, R29 ;  /* 0x0000001d00077202 */ /* 0x000fe20000000f00 */
[----:B------:R-:W2:Y:S04]  /*52a30*/  LDL.LU R2, [R1+0x2c9c] ;  /* 0x002c9c0001027983 */ /* 0x000ea80000300800 */
[----:B------:R-:W2:Y:S04]  /*52a40*/  LDL.LU R29, [R1+0x2c98] ;  /* 0x002c9800011d7983 */ /* 0x000ea80000300800 */
[----:B------:R0:W-:Y:S02]  /*52a50*/  STL.64 [R1+0x2ae8], R6 ;  /* 0x002ae80601007387 */ /* 0x0001e40000100a00 */
[----:B0-----:R-:W-:Y:S01]  /*52a60*/  MOV R6, R9 ;  /* 0x0000000900067202 */ /* 0x001fe20000000f00 */
[----:B------:R-:W-:Y:S01]  /*52a70*/  IMAD.MOV.U32 R7, RZ, RZ, R23 ;  /* 0x000000ffff077224 */ /* 0x000fe200078e0017 */
[----:B---3--:R-:W-:-:S15]  /*52a80*/  HMMA.16816.F32 R16, R12, R26, R16 ;  /* 0x0000001a0c10723c */ /* 0x008fde0000001810 */
[----:B------:R-:W-:-:S04]  /*52a90*/  NOP ;  /* 0x0000000000007918 */ /* 0x000fc80000000000 */
[----:B------:R-:W-:Y:S04]  /*52aa0*/  STL.64 [R1+0x6a0], R16 ;  /* 0x0006a01001007387 */ /* 0x000fe80000100a00 */
[----:B------:R0:W-:Y:S04]  /*52ab0*/  STL.64 [R1+0x6a8], R18 ;  /* 0x0006a81201007387 */ /* 0x0001e80000100a00 */
[----:B0-----:R-:W3:Y:S04]  /*52ac0*/  LDL.LU.64 R18, [R1+0x2c90] ;  /* 0x002c900001127983 */ /* 0x001ee80000300a00 */
[----:B------:R-:W3:Y:S04]  /*52ad0*/  LDL.LU.64 R16, [R1+0x2c88] ;  /* 0x002c880001107983 */ /* 0x000ee80000300a00 */
[----:B------:R-:W4:Y:S04]  /*52ae0*/  LDL.LU R9, [R1+0x2c80] ;  /* 0x002c800001097983 */ /* 0x000f280000300800 */
[----:B------:R-:W4:Y:S04]  /*52af0*/  LDL.LU R23, [R1+0x2c7c] ;  /* 0x002c7c0001177983 */ /* 0x000f280000300800 */
[----:B------:R-:W-:Y:S04]  /*52b00*/  STL.64 [R1+0x2b00], R6 ;  /* 0x002b000601007387 */ /* 0x000fe80000100a00 */
[----:B------:R-:W-:Y:S04]  /*52b10*/  STL.64 [R1+0x2ab0], R26 ;  /* 0x002ab01a01007387 */ /* 0x000fe80000100a00 */
[----:B--2---:R0:W-:Y:S04]  /*52b20*/  STL.64 [R1+0x2aa8], R24 ;  /* 0x002aa81801007387 */ /* 0x0041e80000100a00 */
[----:B0-----:R-:W2:Y:S04]  /*52b30*/  LDL.LU R24, [R1+0xf0] ;  /* 0x0000f00001187983 */ /* 0x001ea80000300800 */
[----:B------:R-:W2:Y:S04]  /*52b40*/  LDL.LU R25, [R1+0xf4] ;  /* 0x0000f40001197983 */ /* 0x000ea80000300800 */
[----:B------:R-:W2:Y:S04]  /*52b50*/  LDL.LU R26, [R1+0xf8] ;  /* 0x0000f800011a7983 */ /* 0x000ea80000300800 */
[----:B------:R-:W2:Y:S01]  /*52b60*/  LDL.LU R27, [R1+0xfc] ;  /* 0x0000fc00011b7983 */ /* 0x000ea20000300800 */
[----:B------:R-:W-:-:S02]  /*52b70*/  MOV R6, R5 ;  /* 0x0000000500067202 */ /* 0x000fc40000000f00 */
[----:B------:R-:W-:-:S05]  /*52b80*/  MOV R7, R4 ;  /* 0x0000000400077202 */ /* 0x000fca0000000f00 */
[----:B------:R0:W-:Y:S02]  /*52b90*/  STL.64 [R1+0x2b18], R6 ;  /* 0x002b180601007387 */ /* 0x0001e40000100a00 */
[----:B0-----:R-:W-:Y:S02]  /*52ba0*/  MOV R6, R0 ;  /* 0x0000000000067202 */ /* 0x001fe40000000f00 */
[----:B------:R-:W4:Y:S01]  /*52bb0*/  LDL.LU R0, [R1+0x2c78] ;  /* 0x002c780001007983 */ /* 0x000f220000300800 */
[----:B---3--:R-:W-:-:S03]  /*52bc0*/  MOV R7, R16 ;  /* 0x0000001000077202 */ /* 0x008fc60000000f00 */
[----:B------:R-:W3:Y:S04]  /*52bd0*/  LDL.LU R16, [R1+0x2c74] ;  /* 0x002c740001107983 */ /* 0x000ee80000300800 */
[----:B------:R-:W-:Y:S04]  /*52be0*/  STL.64 [R1+0x2b30], R6 ;  /* 0x002b300601007387 */ /* 0x000fe80000100a00 */
[----:B--2---:R-:W-:Y:S04]  /*52bf0*/  STL.64 [R1+0x2ac8], R26 ;  /* 0x002ac81a01007387 */ /* 0x004fe80000100a00 */
[----:B------:R0:W-:Y:S04]  /*52c00*/  STL.64 [R1+0x2ac0], R24 ;  /* 0x002ac01801007387 */ /* 0x0001e80000100a00 */
[----:B0-----:R-:W2:Y:S04]  /*52c10*/  LDL.LU R24, [R1+0x100] ;  /* 0x0001000001187983 */ /* 0x001ea80000300800 */
[----:B------:R-:W2:Y:S04]  /*52c20*/  LDL.LU R25, [R1+0x104] ;  /* 0x0001040001197983 */ /* 0x000ea80000300800 */
[----:B------:R-:W2:Y:S01]  /*52c30*/  LDL.LU R26, [R1+0x108] ;  /* 0x00010800011a7983 */ /* 0x000ea20000300800 */
[----:B------:R-:W-:-:S02]  /*52c40*/  MOV R6, R22 ;  /* 0x0000001600067202 */ /* 0x000fc40000000f00 */
[----:B------:R-:W-:Y:S01]  /*52c50*/  MOV R7, R11 ;  /* 0x0000000b00077202 */ /* 0x000fe20000000f00 */
[----:B----4-:R-:W-:Y:S02]  /*52c60*/  IMAD.MOV.U32 R27, RZ, RZ, R0 ;  /* 0x000000ffff1b7224 */ /* 0x010fe400078e0000 */
[----:B------:R-:W4:Y:S04]  /*52c70*/  LDL.LU R0, [R1+0x2c70] ;  /* 0x002c700001007983 */ /* 0x000f280000300800 */
[----:B------:R-:W3:Y:S04]  /*52c80*/  LDL.LU R22, [R1+0x2c6c] ;  /* 0x002c6c0001167983 */ /* 0x000ee80000300800 */
[----:B------:R-:W-:Y:S04]  /*52c90*/  STL.64 [R1+0x2b48], R6 ;  /* 0x002b480601007387 */ /* 0x000fe80000100a00 */
[----:B--2---:R-:W-:Y:S04]  /*52ca0*/  STL.64 [R1+0x2ae0], R26 ;  /* 0x002ae01a01007387 */ /* 0x004fe80000100a00 */
[----:B------:R0:W-:Y:S04]  /*52cb0*/  STL.64 [R1+0x2ad8], R24 ;  /* 0x002ad81801007387 */ /* 0x0001e80000100a00 */
[----:B0-----:R-:W2:Y:S04]  /*52cc0*/  LDL.LU R24, [R1+0x110] ;  /* 0x0001100001187983 */ /* 0x001ea80000300800 */
[----:B------:R-:W2:Y:S04]  /*52cd0*/  LDL.LU R25, [R1+0x114] ;  /* 0x0001140001197983 */ /* 0x000ea80000300800 */
[----:B------:R-:W2:Y:S01]  /*52ce0*/  LDL.LU R26, [R1+0x118] ;  /* 0x00011800011a7983 */ /* 0x000ea20000300800 */
[----:B------:R-:W-:Y:S01]  /*52cf0*/  MOV R6, R10 ;  /* 0x0000000a00067202 */ /* 0x000fe20000000f00 */
[----:B------:R-:W-:Y:S01]  /*52d00*/  IMAD.MOV.U32 R7, RZ, RZ, R8 ;  /* 0x000000ffff077224 */ /* 0x000fe200078e0008 */
[----:B---3--:R-:W-:-:S02]  /*52d10*/  MOV R27, R16 ;  /* 0x00000010001b7202 */ /* 0x008fc40000000f00 */
[----:B------:R-:W3:Y:S04]  /*52d20*/  LDL.LU R16, [R1+0x2c68] ;  /* 0x002c680001107983 */ /* 0x000ee80000300800 */
[----:B------:R-:W-:Y:S04]  /*52d30*/  STL.64 [R1+0x2b60], R6 ;  /* 0x002b600601007387 */ /* 0x000fe80000100a00 */
[----:B--2---:R0:W-:Y:S04]  /*52d40*/  STL.64 [R1+0x2af8], R26 ;  /* 0x002af81a01007387 */ /* 0x0041e80000100a00 */
[----:B------:R1:W-:Y:S01]  /*52d50*/  STL.64 [R1+0x2af0], R24 ;  /* 0x002af01801007387 */ /* 0x0003e20000100a00 */
[----:B0-----:R-:W-:-:S03]  /*52d60*/  MOV R26, R22 ;  /* 0x00000016001a7202 */ /* 0x001fc60000000f00 */
[----:B-1----:R-:W2:Y:S04]  /*52d70*/  LDL.LU R24, [R1+0x120] ;  /* 0x0001200001187983 */ /* 0x002ea80000300800 */
[----:B------:R-:W2:Y:S04]  /*52d80*/  LDL.LU R25, [R1+0x124] ;  /* 0x0001240001197983 */ /* 0x000ea80000300800 */
[----:B------:R-:W2:Y:S01]  /*52d90*/  LDL.LU R22, [R1+0x2c64] ;  /* 0x002c640001167983 */ /* 0x000ea20000300800 */
[----:B----4-:R-:W-:-:S03]  /*52da0*/  MOV R27, R0 ;  /* 0x00000000001b7202 */ /* 0x010fc60000000f00 */
[----:B------:R-:W4:Y:S04]  /*52db0*/  LDL.LU R0, [R1+0x2c60] ;  /* 0x002c600001007983 */ /* 0x000f280000300800 */
[----:B------:R-:W2:Y:S04]  /*52dc0*/  LDL.LU R4, [R1+0x170] ;  /* 0x0001700001047983 */ /* 0x000ea80000300800 */
[----:B------:R-:W2:Y:S04]  /*52dd0*/  LDL.LU R5, [R1+0x174] ;  /* 0x0001740001057983 */ /* 0x000ea80000300800 */
[----:B------:R-:W2:Y:S04]  /*52de0*/  LDL.LU R6, [R1+0x178] ;  /* 0x0001780001067983 */ /* 0x000ea80000300800 */
[----:B------:R-:W2:Y:S04]  /*52df0*/  LDL.LU R7, [R1+0x17c] ;  /* 0x00017c0001077983 */ /* 0x000ea80000300800 */
[----:B--2---:R0:W-:Y:S04]  /*52e00*/  STL.64 [R1+0x2b70], R6 ;  /* 0x002b700601007387 */ /* 0x0041e80000100a00 */
[----:B------:R-:W-:Y:S01]  /*52e10*/  STL.64 [R1+0x2b68], R4 ;  /* 0x002b680401007387 */ /* 0x000fe20000100a00 */
[----:B0-----:R-:W-:-:S02]  /*52e20*/  MOV R6, R2 ;  /* 0x0000000200067202 */ /* 0x001fc40000000f00 */
[----:B------:R-:W-:Y:S01]  /*52e30*/  MOV R7, R28 ;  /* 0x0000001c00077202 */ /* 0x000fe20000000f00 */
[----:B------:R-:W2:Y:S04]  /*52e40*/  LDL.LU R2, [R1+0x2c5c] ;  /* 0x002c5c0001027983 */ /* 0x000ea80000300800 */
[----:B------:R-:W2:Y:S04]  /*52e50*/  LDL.LU R28, [R1+0x2c58] ;  /* 0x002c5800011c7983 */ /* 0x000ea80000300800 */
[----:B------:R-:W-:Y:S04]  /*52e60*/  STL.64 [R1+0x2b88], R6 ;  /* 0x002b880601007387 */ /* 0x000fe80000100a00 */
[----:B------:R-:W-:Y:S04]  /*52e70*/  STL.64 [R1+0x2b10], R26 ;  /* 0x002b101a01007387 */ /* 0x000fe80000100a00 */
[----:B------:R0:W-:Y:S04]  /*52e80*/  STL.64 [R1+0x2b08], R24 ;  /* 0x002b081801007387 */ /* 0x0001e80000100a00 */
[----:B0-----:R-:W2:Y:S04]  /*52e90*/  LDL.LU R24, [R1+0x130] ;  /* 0x0001300001187983 */ /* 0x001ea80000300800 */
[----:B------:R-:W2:Y:S04]  /*52ea0*/  LDL.LU R25, [R1+0x134] ;  /* 0x0001340001197983 */ /* 0x000ea80000300800 */
[----:B------:R-:W2:Y:S01]  /*52eb0*/  LDL.LU R26, [R1+0x138] ;  /* 0x00013800011a7983 */ /* 0x000ea20000300800 */
[----:B------:R-:W-:-:S02]  /*52ec0*/  MOV R6, R17 ;  /* 0x0000001100067202 */ /* 0x000fc40000000f00 */
[----:B------:R-:W-:Y:S01]  /*52ed0*/  MOV R7, R18 ;  /* 0x0000001200077202 */ /* 0x000fe20000000f00 */
[----:B---3--:R-:W-:Y:S02]  /*52ee0*/  IMAD.MOV.U32 R27, RZ, RZ, R16 ;  /* 0x000000ffff1b7224 */ /* 0x008fe400078e0010 */
[----:B------:R-:W3:Y:S04]  /*52ef0*/  LDL.LU R16, [R1+0x2c54] ;  /* 0x002c540001107983 */ /* 0x000ee80000300800 */
[----:B------:R-:W3:Y:S04]  /*52f00*/  LDL.LU R17, [R1+0x2c50] ;  /* 0x002c500001117983 */ /* 0x000ee80000300800 */
[----:B------:R-:W3:Y:S04]  /*52f10*/  LDL.LU R18, [R1+0x2c4c] ;  /* 0x002c4c0001127983 */ /* 0x000ee80000300800 */
[----:B------:R0:W-:Y:S02]  /*52f20*/  STL.64 [R1+0x2ba0], R6 ;  /* 0x002ba00601007387 */ /* 0x0001e40000100a00 */
[----:B0-----:R-:W-:-:S02]  /*52f30*/  MOV R6, R19 ;  /* 0x0000001300067202 */ /* 0x001fc40000000f00 */
[----:B------:R-:W-:Y:S01]  /*52f40*/  MOV R7, R29 ;  /* 0x0000001d00077202 */ /* 0x000fe20000000f00 */
[----:B------:R-:W3:Y:S04]  /*52f50*/  LDL.LU R19, [R1+0x2c48] ;  /* 0x002c480001137983 */ /* 0x000ee80000300800 */
[----:B------:R-:W3:Y:S04]  /*52f60*/  LDL.LU R29, [R1+0x2c44] ;  /* 0x002c4400011d7983 */ /* 0x000ee80000300800 */
[----:B------:R0:W-:Y:S02]  /*52f70*/  STL.64 [R1+0x2bb8], R6 ;  /* 0x002bb80601007387 */ /* 0x0001e40000100a00 */
[----:B0-----:R-:W-:-:S02]  /*52f80*/  MOV R6, R23 ;  /* 0x0000001700067202 */ /* 0x001fc40000000f00 */
[----:B--2---:R-:W-:Y:S04]  /*52f90*/  STL.64 [R1+0x2b28], R26 ;  /* 0x002b281a01007387 */ /* 0x004fe80000100a00 */
[----:B------:R0:W-:Y:S02]  /*52fa0*/  STL.64 [R1+0x2b20], R24 ;  /* 0x002b201801007387 */ /* 0x0001e40000100a00 */
[----:B0-----:R-:W-:Y:S01]  /*52fb0*/  IMAD.MOV.U32 R24, RZ, RZ, R28 ;  /* 0x000000ffff187224 */ /* 0x001fe200078e001c */
[----:B------:R-:W-:Y:S01]  /*52fc0*/  MOV R25, R2 ;  /* 0x0000000200197202 */ /* 0x000fe20000000f00 */
[----:B------:R-:W2:Y:S04]  /*52fd0*/  LDL.LU R28, [R1+0x2c40] ;  /* 0x002c4000011c7983 */ /* 0x000ea80000300800 */
[----:B------:R-:W2:Y:S01]  /*52fe0*/  LDL.LU R2, [R1+0x2c3c] ;  /* 0x002c3c0001027983 */ /* 0x000ea20000300800 */
[----:B----4-:R-:W-:-:S03]  /*52ff0*/  MOV R26, R0 ;  /* 0x00000000001a7202 */ /* 0x010fc60000000f00 */
[----:B------:R-:W4:Y:S01]  /*53000*/  LDL.LU R0, [R1+0x2c38] ;  /* 0x002c380001007983 */ /* 0x000f220000300800 */
[----:B------:R-:W-:-:S03]  /*53010*/  MOV R27, R22 ;  /* 0x00000016001b7202 */ /* 0x000fc60000000f00 */
[----:B------:R-:W4:Y:S04]  /*53020*/  LDL.LU R22, [R1+0x2c34] ;  /* 0x002c340001167983 */ /* 0x000f280000300800 */
[----:B------:R-:W4:Y:S04]  /*53030*/  LDL.LU R23, [R1+0x2c30] ;  /* 0x002c300001177983 */ /* 0x000f280000300800 */
[----:B------:R3:W-:Y:S04]  /*53040*/  STL.64 [R1+0x2b40], R26 ;  /* 0x002b401a01007387 */ /* 0x0007e80000100a00 */
[----:B------:R0:W-:Y:S01]  /*53050*/  STL.64 [R1+0x2b38], R24 ;  /* 0x002b381801007387 */ /* 0x0001e20000100a00 */
[----:B------:R-:W-:Y:S01]  /*53060*/  IMAD.MOV.U32 R7, RZ, RZ, R9 ;  /* 0x000000ffff077224 */ /* 0x000fe200078e0009 */
[----:B---3--:R-:W-:-:S02]  /*53070*/  MOV R27, R16 ;  /* 0x00000010001b7202 */ /* 0x008fc40000000f00 */
[----:B------:R-:W-:Y:S01]  /*53080*/  MOV R26, R17 ;  /* 0x00000011001a7202 */ /* 0x000fe20000000f00 */
[----:B------:R-:W3:Y:S01]  /*53090*/  LDL.LU R16, [R1+0x1c0] ;  /* 0x0001c00001107983 */ /* 0x000ee20000300800 */
[----:B0-----:R-:W-:-:S03]  /*530a0*/  MOV R25, R18 ;  /* 0x0000001200197202 */ /* 0x001fc60000000f00 */
[----:B------:R-:W3:Y:S01]  /*530b0*/  LDL.LU R17, [R1+0x1c4] ;  /* 0x0001c40001117983 */ /* 0x000ee20000300800 */
[----:B------:R-:W-:-:S03]  /*530c0*/  MOV R24, R19 ;  /* 0x0000001300187202 */ /* 0x000fc60000000f00 */
[----:B------:R-:W3:Y:S04]  /*530d0*/  LDL.LU R18, [R1+0x1c8] ;  /* 0x0001c80001127983 */ /* 0x000ee80000300800 */
[----:B------:R-:W3:Y:S04]  /*530e0*/  LDL.LU R19, [R1+0x1cc] ;  /* 0x0001cc0001137983 */ /* 0x000ee80000300800 */
[----:B------:R-:W3:Y:S04]  /*530f0*/  LDL.LU R8, [R1+0x1e0] ;  /* 0x0001e00001087983 */ /* 0x000ee80000300800 */
[----:B------:R-:W3:Y:S04]  /*53100*/  LDL.LU R9, [R1+0x1e4] ;  /* 0x0001e40001097983 */ /* 0x000ee80000300800 */
[----:B------:R-:W3:Y:S04]  /*53110*/  LDL.LU R10, [R1+0x1e8] ;  /* 0x0001e800010a7983 */ /* 0x000ee80000300800 */
[----:B------:R-:W3:Y:S04]  /*53120*/  LDL.LU R11, [R1+0x1ec] ;  /* 0x0001ec00010b7983 */ /* 0x000ee80000300800 */
[----:B------:R0:W-:Y:S04]  /*53130*/  STL.64 [R1+0x2b58], R26 ;  /* 0x002b581a01007387 */ /* 0x0001e80000100a00 */
[----:B------:R1:W-:Y:S01]  /*53140*/  STL.64 [R1+0x2b50], R24 ;  /* 0x002b501801007387 */ /* 0x0003e20000100a00 */
[----:B0-----:R-:W-:-:S02]  /*53150*/  MOV R27, R29 ;  /* 0x0000001d001b7202 */ /* 0x001fc40000000f00 */
[----:B--2---:R-:W-:Y:S02]  /*53160*/  MOV R26, R28 ;  /* 0x0000001c001a7202 */ /* 0x004fe40000000f00 */
[----:B-1----:R-:W-:Y:S01]  /*53170*/  MOV R25, R2 ;  /* 0x0000000200197202 */ /* 0x002fe20000000f00 */
[----:B----4-:R-:W-:Y:S02]  /*53180*/  IMAD.MOV.U32 R24, RZ, RZ, R0 ;  /* 0x000000ffff187224 */ /* 0x010fe400078e0000 */
[----:B------:R-:W2:Y:S04]  /*53190*/  LDL.LU R0, [R1+0x2c2c] ;  /* 0x002c2c0001007983 */ /* 0x000ea80000300800 */
[----:B------:R-:W4:Y:S04]  /*531a0*/  LDL.LU R2, [R1+0x2c28] ;  /* 0x002c280001027983 */ /* 0x000f280000300800 */
[----:B------:R-:W3:Y:S04]  /*531b0*/  LDL.LU R28, [R1+0x2c24] ;  /* 0x002c2400011c7983 */ /* 0x000ee80000300800 */
[----:B------:R-:W3:Y:S04]  /*531c0*/  LDL.LU R29, [R1+0x2c20] ;  /* 0x002c2000011d7983 */ /* 0x000ee80000300800 */
[----:B------:R-:W-:Y:S04]  /*531d0*/  STL.64 [R1+0x2b80], R26 ;  /* 0x002b801a01007387 */ /* 0x000fe80000100a00 */
[----:B------:R0:W-:Y:S04]  /*531e0*/  STL.64 [R1+0x2b78], R24 ;  /* 0x002b781801007387 */ /* 0x0001e80000100a00 */
[----:B0-----:R-:W3:Y:S04]  /*531f0*/  LDL.LU R24, [R1+0x180] ;  /* 0x0001800001187983 */ /* 0x001ee80000300800 */
[----:B------:R-:W3:Y:S01]  /*53200*/  LDL.LU R25, [R1+0x184] ;  /* 0x0001840001197983 */ /* 0x000ee20000300800 */
[----:B------:R-:W-:Y:S01]  /*53210*/  MOV R26, R23 ;  /* 0x00000017001a7202 */ /* 0x000fe20000000f00 */
[----:B------:R-:W-:-:S02]  /*53220*/  IMAD.MOV.U32 R27, RZ, RZ, R22 ;  /* 0x000000ffff1b7224 */ /* 0x000fc400078e0016 */
[----:B------:R-:W3:Y:S04]  /*53230*/  LDL.LU R23, [R1+0x2c1c] ;  /* 0x002c1c0001177983 */ /* 0x000ee80000300800 */
[----:B------:R-:W3:Y:S04]  /*53240*/  LDL.LU R22, [R1+0x2c18] ;  /* 0x002c180001167983 */ /* 0x000ee80000300800 */
[----:B------:R2:W-:Y:S02]  /*53250*/  STL.64 [R1+0x2b98], R26 ;  /* 0x002b981a01007387 */ /* 0x0005e40000100a00 */
[----:B--2---:R-:W-:-:S02]  /*53260*/  MOV R27, R0 ;  /* 0x00000000001b7202 */ /* 0x004fc40000000f00 */
[----:B----4-:R-:W-:Y:S01]  /*53270*/  MOV R26, R2 ;  /* 0x00000002001a7202 */ /* 0x010fe20000000f00 */
[----:B---3--:R0:W-:Y:S02]  /*53280*/  STL.64 [R1+0x2b90], R24 ;  /* 0x002b901801007387 */ /* 0x0081e40000100a00 */
[----:B0-----:R-:W-:Y:S02]  /*53290*/  MOV R24, R29 ;  /* 0x0000001d00187202 */ /* 0x001fe40000000f00 */
[----:B------:R-:W-:Y:S01]  /*532a0*/  MOV R25, R28 ;  /* 0x0000001c00197202 */ /* 0x000fe20000000f00 */
[----:B------:R-:W2:Y:S04]  /*532b0*/  LDL.LU R29, [R1+0x2c14] ;  /* 0x002c1400011d7983 */ /* 0x000ea80000300800 */
[----:B------:R-:W3:Y:S04]  /*532c0*/  LDL.LU R28, [R1+0x2c10] ;  /* 0x002c1000011c7983 */ /* 0x000ee80000300800 */
[----:B------:R-:W4:Y:S04]  /*532d0*/  LDL.LU R2, [R1+0x2c0c] ;  /* 0x002c0c0001027983 */ /* 0x000f280000300800 */
[----:B------:R-:W4:Y:S04]  /*532e0*/  LDL.LU R0, [R1+0x2c08] ;  /* 0x002c080001007983 */ /* 0x000f280000300800 */
[----:B------:R0:W-:Y:S04]  /*532f0*/  STL.64 [R1+0x2bb0], R26 ;  /* 0x002bb01a01007387 */ /* 0x0001e80000100a00 */
[----:B------:R1:W-:Y:S01]  /*53300*/  STL.64 [R1+0x2ba8], R24 ;  /* 0x002ba81801007387 */ /* 0x0003e20000100a00 */
[----:B0-----:R-:W-:-:S03]  /*53310*/  IMAD.MOV.U32 R26, RZ, RZ, R22 ;  /* 0x000000ffff1a7224 */ /* 0x001fc600078e0016 */
[----:B-1----:R-:W4:Y:S04]  /*53320*/  LDL.LU R24, [R1+0x1a0] ;  /* 0x0001a00001187983 */ /* 0x002f280000300800 */
[----:B------:R-:W4:Y:S04]  /*53330*/  LDL.LU R25, [R1+0x1a4] ;  /* 0x0001a40001197983 */ /* 0x000f280000300800 */
[----:B------:R-:W4:Y:S01]  /*53340*/  LDL.LU R22, [R1+0x2c04] ;  /* 0x002c040001167983 */ /* 0x000f220000300800 */
[----:B------:R-:W-:-:S03]  /*53350*/  MOV R27, R23 ;  /* 0x00000017001b7202 */ /* 0x000fc60000000f00 */
[----:B------:R-:W4:Y:S04]  /*53360*/  LDL.LU R23, [R1+0x2c00] ;  /* 0x002c000001177983 */ /* 0x000f280000300800 */
[----:B------:R2:W-:Y:S02]  /*53370*/  STL.64 [R1+0x2bc8], R26 ;  /* 0x002bc81a01007387 */ /* 0x0005e40000100a00 */
[----:B--2---:R-:W-:Y:S01]  /*53380*/  IMAD.MOV.U32 R27, RZ, RZ, R29 ;  /* 0x000000ffff1b7224 */ /* 0x004fe200078e001d */
[----:B---3--:R-:W-:Y:S01]  /*53390*/  MOV R26, R28 ;  /* 0x0000001c001a7202 */ /* 0x008fe20000000f00 */
[----:B----4-:R-:W-:Y:S01]  /*533a0*/  HMMA.16816.F32 R8, R12, R22, R8 ;  /* 0x000000160c08723c */ /* 0x010fe20000001808 */
[----:B------:R0:W-:Y:S02]  /*533b0*/  STL.64 [R1+0x2bc0], R24 ;  /* 0x002bc01801007387 */ /* 0x0001e40000100a00 */
[----:B0-----:R-:W-:-:S02]  /*533c0*/  MOV R24, R0 ;  /* 0x0000000000187202 */ /* 0x001fc40000000f00 */
[----:B------:R-:W-:Y:S01]  /*533d0*/  MOV R25, R2 ;  /* 0x0000000200197202 */ /* 0x000fe20000000f00 */
[----:B------:R-:W2:Y:S04]  /*533e0*/  LDL.LU R0, [R1+0x2bfc] ;  /* 0x002bfc0001007983 */ /* 0x000ea80000300800 */
[----:B------:R-:W3:Y:S04]  /*533f0*/  LDL.LU R2, [R1+0x2bf8] ;  /* 0x002bf80001027983 */ /* 0x000ee80000300800 */
[----:B------:R-:W4:Y:S04]  /*53400*/  LDL.LU R28, [R1+0x2bf4] ;  /* 0x002bf400011c7983 */ /* 0x000f280000300800 */
[----:B------:R-:W2:Y:S04]  /*53410*/  LDL.LU R29, [R1+0x2bf0] ;  /* 0x002bf000011d7983 */ /* 0x000ea80000300800 */
[----:B------:R-:W-:Y:S04]  /*53420*/  STL.64 [R1+0x6b0], R8 ;  /* 0x0006b00801007387 */ /* 0x000fe80000100a00 */
[----:B------:R0:W-:Y:S04]  /*53430*/  STL.64 [R1+0x6b8], R10 ;  /* 0x0006b80a01007387 */ /* 0x0001e80000100a00 */
[----:B0-----:R-:W2:Y:S04]  /*53440*/  LDL.LU.64 R10, [R1+0x2be8] ;  /* 0x002be800010a7983 */ /* 0x001ea80000300a00 */
[----:B------:R-:W3:Y:S01]  /*53450*/  LDL.LU R8, [R1+0x2be0] ;  /* 0x002be00001087983 */ /* 0x000ee20000300800 */
[----:B--2---:R-:W-:Y:S03]  /*53460*/  HMMA.16816.F32 R12, R12, R10, R16 ;  /* 0x0000000a0c0c723c */ /* 0x004fe60000001810 */
[----:B------:R-:W2:Y:S04]  /*53470*/  LDL.LU.64 R18, [R1+0x2bd8] ;  /* 0x002bd80001127983 */ /* 0x000ea80000300a00 */
[----:B------:R-:W2:-:S12]  /*53480*/  LDL.LU.64 R16, [R1+0x2bd0] ;  /* 0x002bd00001107983 */ /* 0x000e980000300a00 */
[----:B------:R-:W-:Y:S04]  /*53490*/  STL.64 [R1+0x6c0], R12 ;  /* 0x0006c00c01007387 */ /* 0x000fe80000100a00 */
[----:B------:R-:W-:Y:S01]  /*534a0*/  STL.64 [R1+0x6c8], R14 ;  /* 0x0006c80e01007387 */ /* 0x000fe20000100a00 */
        /* <DEDUP_REMOVED lines=24> */
[----:B------:R-:W2:Y:S01]  /*53630*/  LDL.LU.64 R4, [R1+0x2b68] ;  /* 0x002b680001047983 */ /* 0x000ea20000300a00 */
[----:B---3--:R-:W-:-:S02]  /*53640*/  MOV R14, R8 ;  /* 0x00000008000e7202 */ /* 0x008fc40000000f00 */
[----:B------:R-:W-:Y:S01]  /*53650*/  MOV R15, R3 ;  /* 0x00000003000f7202 */ /* 0x000fe20000000f00 */
[----:B------:R-:W0:Y:S08]  /*53660*/  LDC R8, c[0x0][0x3d4] ;  /* 0x0000f500ff087b82 */ /* 0x000e300000000800 */
[----:B------:R-:W1:Y:S01]  /*53670*/  LDC R3, c[0x0][0x3c4] ;  /* 0x0000f100ff037b82 */ /* 0x000e620000000800 */
[----:B--2---:R-:W-:Y:S01]  /*53680*/  HMMA.16816.F32 R12, R16, R14, R4 ;  /* 0x0000000e100c723c */ /* 0x004fe20000001804 */
[----:B------:R-:W2:-:S15]  /*53690*/  LDL.LU.64 R6, [R1+0x2b60] ;  /* 0x002b600001067983 */ /* 0x000e9e0000300a00 */
[----:B------:R-:W-:-:S03]  /*536a0*/  NOP ;  /* 0x0000000000007918 */ /* 0x000fc60000000000 */
[----:B------:R-:W-:Y:S04]  /*536b0*/  STL.64 [R1+0x710], R12 ;  /* 0x0007100c01007387 */ /* 0x000fe80000100a00 */
[----:B------:R3:W-:Y:S04]  /*536c0*/  STL.64 [R1+0x718], R14 ;  /* 0x0007180e01007387 */ /* 0x0007e80000100a00 */
[----:B---3--:R-:W3:Y:S04]  /*536d0*/  LDL.LU.64 R14, [R1+0xa90] ;  /* 0x000a9000010e7983 */ /* 0x008ee80000300a00 */
[----:B------:R-:W3:Y:S01]  /*536e0*/  LDL.LU.64 R12, [R1+0xa98] ;  /* 0x000a9800010c7983 */ /* 0x000ee20000300a00 */
        /* <DEDUP_REMOVED lines=54> */
[----:B------:R-:W2:Y:S01]  /*53a50*/  LDL.LU.64 R4, [R1+0x2a88] ;  /* 0x002a880001047983 */ /* 0x000ea20000300a00 */
[----:B------:R-:W-:-:S02]  /*53a60*/  MOV R26, R2 ;  /* 0x00000002001a7202 */ /* 0x000fc40000000f00 */
[----:B------:R-:W-:Y:S01]  /*53a70*/  MOV R27, R0 ;  /* 0x00000000001b7202 */ /* 0x000fe20000000f00 */
[----:B------:R-:W3:Y:S04]  /*53a80*/  LDL.LU R2, [R1+0x2a84] ;  /* 0x002a840001027983 */ /* 0x000ee80000300800 */
[----:B------:R-:W1:Y:S01]  /*53a90*/  LDL.LU R0, [R1+0x2a80] ;  /* 0x002a800001007983 */ /* 0x000e620000300800 */
[----:B--2---:R-:W-:-:S15]  /*53aa0*/  HMMA.16816.F32 R4, R16, R22, R4 ;  /* 0x000000161004723c */ /* 0x004fde0000001804 */
[----:B------:R-:W-:-:S04]  /*53ab0*/  NOP ;  /* 0x0000000000007918 */ /* 0x000fc80000000000 */
[----:B------:R-:W-:Y:S04]  /*53ac0*/  STL.64 [R1+0x7b0], R4 ;  /* 0x0007b00401007387 */ /* 0x000fe80000100a00 */
[----:B------:R0:W-:Y:S04]  /*53ad0*/  STL.64 [R1+0x7b8], R6 ;  /* 0x0007b80601007387 */ /* 0x0001e80000100a00 */
[----:B0-----:R-:W2:Y:S04]  /*53ae0*/  LDL.LU.64 R6, [R1+0x2a78] ;  /* 0x002a780001067983 */ /* 0x001ea80000300a00 */
[----:B------:R-:W2:Y:S04]  /*53af0*/  LDL.LU.64 R4, [R1+0x2a70] ;  /* 0x002a700001047983 */ /* 0x000ea80000300a00 */
[----:B------:R-:W4:Y:S04]  /*53b00*/  LDL.LU R22, [R1+0x478] ;  /* 0x0004780001167983 */ /* 0x000f280000300800 */
[----:B------:R-:W4:Y:S01]  /*53b10*/  LDL.LU R23, [R1+0x47c] ;  /* 0x00047c0001177983 */ /* 0x000f220000300800 */
[----:B---3--:R-:W-:-:S02]  /*53b20*/  LEA R2, R8, R2, 0x7 ;  /* 0x0000000208027211 */ /* 0x008fc400078e38ff */
[----:B-1----:R-:W-:Y:S01]  /*53b30*/  LEA R0, R3, R0, 0x7 ;  /* 0x0000000003007211 */ /* 0x002fe200078e38ff */
[----:B------:R-:W0:Y:S01]  /*53b40*/  S2R R9, SR_CTAID.X ;  /* 0x0000000000097919 */ /* 0x000e220000002500 */
[----:B--2---:R-:W-:-:S15]  /*53b50*/  HMMA.16816.F32 R4, R16, R10, R4 ;  /* 0x0000000a1004723c */ /* 0x004fde0000001804 */
[----:B------:R-:W-:-:S04]  /*53b60*/  NOP ;  /* 0x0000000000007918 */ /* 0x000fc80000000000 */
[----:B------:R4:W-:Y:S04]  /*53b70*/  STL.64 [R1+0x7c0], R4 ;  /* 0x0007c00401007387 */ /* 0x0009e80000100a00 */
[----:B------:R1:W-:Y:S04]  /*53b80*/  STL.64 [R1+0x7c8], R6 ;  /* 0x0007c80601007387 */ /* 0x0003e80000100a00 */
[----:B------:R-:W2:Y:S04]  /*53b90*/  LDL R8, [R1+0x460] ;  /* 0x0004600001087983 */ /* 0x000ea80000100800 */
[----:B------:R-:W3:Y:S01]  /*53ba0*/  LDL R3, [R1+0x45c] ;  /* 0x00045c0001037983 */ /* 0x000ee20000100800 */
[----:B0-----:R-:W-:Y:S01]  /*53bb0*/  IMAD.SHL.U32 R9, R9, 0x20, RZ ;  /* 0x0000002009097824 */ /* 0x001fe200078e00ff */
[----:B------:R-:W-:-:S04]  /*53bc0*/  UIADD3 UR4, UPT, UPT, UR4, 0x80, URZ ;  /* 0x0000008004047890 */ /* 0x000fc8000fffe0ff */
[----:B------:R-:W-:Y:S01]  /*53bd0*/  IADD3 R9, PT, PT, R9, 0x20, RZ ;  /* 0x0000002009097810 */ /* 0x000fe20007ffe0ff */
[----:B----4-:R-:W-:Y:S02]  /*53be0*/  FFMA2 R4, R14.F32x2.HI_LO, R26.F32x2.HI_LO, R22.F32x2.HI_LO ;  /* 0x0000001a0e047249 */ /* 0x010fe40000000016 */
[----:B-1----:R-:W-:Y:S01]  /*53bf0*/  FFMA2 R6, R12.F32x2.HI_LO, R24.F32x2.HI_LO, R20.F32x2.HI_LO ;  /* 0x000000180c067249 */ /* 0x002fe20000000014 */
[----:B------:R-:W-:Y:S02]  /*53c00*/  ISETP.LE.AND P1, PT, R9, UR4, PT ;  /* 0x0000000409007c0c */ /* 0x000fe4000bf23270 */
[----:B------:R-:W-:Y:S02]  /*53c10*/  MOV R9, R5 ;  /* 0x0000000500097202 */ /* 0x000fe40000000f00 */
[----:B------:R-:W-:Y:S01]  /*53c20*/  MOV R5, R7 ;  /* 0x0000000700057202 */ /* 0x000fe20000000f00 */
[----:B--2---:R0:W-:Y:S02]  /*53c30*/  STL [R1+0xa7c], R8 ;  /* 0x000a7c0801007387 */ /* 0x0041e40000100800 */
[----:B0-----:R-:W-:-:S02]  /*53c40*/  MOV R8, R29 ;  /* 0x0000001d00087202 */ /* 0x001fc40000000f00 */
[----:B------:R1:W5:Y:S04]  /*53c50*/  LDL.LU R29, [R1+0x2a68] ;  /* 0x002a6800011d7983 */ /* 0x0003680000300800 */
[----:B---3--:R0:W-:Y:S02]  /*53c60*/  STL [R1+0xa80], R3 ;  /* 0x000a800301007387 */ /* 0x0081e40000100800 */
[----:B0-----:R-:W-:Y:S02]  /*53c70*/  IMAD.MOV.U32 R3, RZ, RZ, R28 ;  /* 0x000000ffff037224 */ /* 0x001fe400078e001c */
[----:B------:R1:W5:Y:S04]  /*53c80*/  LDL.LU R28, [R1+0x2a64] ;  /* 0x002a6400011c7983 */ /* 0x0003680000300800 */
[----:B------:R0:W-:Y:S04]  /*53c90*/  STL [R1+0xa84], R8 ;  /* 0x000a840801007387 */ /* 0x0001e80000100800 */
[----:B------:R1:W-:Y:S01]  /*53ca0*/  STL [R1+0xa88], R3 ;  /* 0x000a880301007387 */ /* 0x0003e20000100800 */
[----:B0-----:R-:W-:-:S02]  /*53cb0*/  MOV R8, R4 ;  /* 0x0000000400087202 */ /* 0x001fc40000000f00 */
[----:B------:R-:W-:-:S05]  /*53cc0*/  MOV R4, R6 ;  /* 0x0000000600047202 */ /* 0x000fca0000000f00 */
[----:B------:R1:W-:Y:S04]  /*53cd0*/  STL.64 [R1+0xa98], R4 ;  /* 0x000a980401007387 */ /* 0x0003e80000100a00 */
[----:B------:R1:W-:Y:S01]  /*53ce0*/  STL.64 [R1+0xa90], R8 ;  /* 0x000a900801007387 */ /* 0x0003e20000100a00 */
[----:B------:R-:W-:Y:S05]  /*53cf0*/  @!P1 BRA `(.L_x_1) ;  /* 0xfffffc3c00389947 */ /* 0x000fea000383ffff */
.L_x_0:
[----:B------:R-:W2:Y:S01]  /*53d00*/  LDL.LU.64 R6, [R1+0xa90] ;  /* 0x000a900001067983 */ /* 0x000ea20000300a00 */
[----:B------:R-:W0:Y:S03]  /*53d10*/  LDCU.64 UR4, c[0x0][0x3e0] ;  /* 0x00007c00ff0477ac */ /* 0x000e260008000a00 */
[----:B-1----:R-:W3:Y:S01]  /*53d20*/  LDL.LU.64 R4, [R1+0xa98] ;  /* 0x000a980001047983 */ /* 0x002ee20000300a00 */
[----:B------:R-:W1:Y:S02]  /*53d30*/  S2R R3, SR_TID.X ;  /* 0x0000000000037919 */ /* 0x000e640000002100 */
[----:B-1----:R-:W-:Y:S01]  /*53d40*/  LOP3.LUT R3, R3, 0x7f, RZ, 0xc0, !PT ;  /* 0x0000007f03037812 */ /* 0x002fe200078ec0ff */
[----:B------:R-:W-:Y:S03]  /*53d50*/  BAR.SYNC.DEFER_BLOCKING 0x0 ;  /* 0x0000000000007b1d */ /* 0x000fe60000010000 */
[----:B------:R-:W-:-:S02]  /*53d60*/  ISETP.GE.U32.AND P0, PT, R3, 0x20, PT ;  /* 0x000000200300780c */ /* 0x000fc40003f06070 */
[----:B--2--5:R-:W-:Y:S01]  /*53d70*/  MOV R28, R7 ;  /* 0x00000007001c7202 */ /* 0x024fe20000000f00 */
[----:B------:R-:W-:Y:S01]  /*53d80*/  IMAD.MOV.U32 R29, RZ, RZ, R6 ;  /* 0x000000ffff1d7224 */ /* 0x000fe200078e0006 */
[----:B---3--:R-:W-:Y:S02]  /*53d90*/  MOV R27, R4 ;  /* 0x00000004001b7202 */ /* 0x008fe40000000f00 */
[----:B------:R-:W-:-:S03]  /*53da0*/  MOV R26, R5 ;  /* 0x00000005001a7202 */ /* 0x000fc60000000f00 */
[----:B------:R1:W-:Y:S04]  /*53db0*/  STL [R1+0x2db0], R27 ;  /* 0x002db01b01007387 */ /* 0x0003e80000100800 */
[----:B------:R-:W-:Y:S04]  /*53dc0*/  STL [R1+0x2e24], R26 ;  /* 0x002e241a01007387 */ /* 0x000fe80000100800 */
[----:B-1----:R-:W2:Y:S04]  /*53dd0*/  LDL.LU R27, [R1+0x580] ;  /* 0x00058000011b7983 */ /* 0x002ea80000300800 */
[----:B--2---:R-:W-:Y:S04]  /*53de0*/  STL [R1+0x2df8], R27 ;  /* 0x002df81b01007387 */ /* 0x004fe80000100800 */
[----:B------:R-:W2:Y:S04]  /*53df0*/  LDL.LU R2, [R1+0x584] ;  /* 0x0005840001027983 */ /* 0x000ea80000300800 */
[----:B------:R-:W3:Y:S04]  /*53e00*/  LDL.LU R0, [R1+0x588] ;  /* 0x0005880001007983 */ /* 0x000ee80000300800 */
[----:B--2---:R1:W-:Y:S04]  /*53e10*/  STL [R1+0x198], R2 ;  /* 0x0001980201007387 */ /* 0x0043e80000100800 */
[----:B-1----:R-:W2:Y:S04]  /*53e20*/  LDL.LU R2, [R1+0x58c] ;  /* 0x00058c0001027983 */ /* 0x002ea80000300800 */
[----:B---3--:R1:W-:Y:S04]  /*53e30*/  STL [R1+0x190], R0 ;  /* 0x0001900001007387 */ /* 0x0083e80000100800 */
[----:B-1----:R-:W3:Y:S04]  /*53e40*/  LDL.LU R0, [R1+0x5e0] ;  /* 0x0005e00001007983 */ /* 0x002ee80000300800 */
[----:B--2---:R1:W-:Y:S04]  /*53e50*/  STL [R1+0x188], R2 ;  /* 0x0001880201007387 */ /* 0x0043e80000100800 */
[----:B-1----:R-:W2:Y:S04]  /*53e60*/  LDL.LU R2, [R1+0x5e4] ;  /* 0x0005e40001027983 */ /* 0x002ea80000300800 */
[----:B---3--:R1:W-:Y:S04]  /*53e70*/  STL [R1+0x194], R0 ;  /* 0x0001940001007387 */ /* 0x0083e80000100800 */
[----:B-1----:R-:W3:Y:S04]  /*53e80*/  LDL.LU R0, [R1+0x5e8] ;  /* 0x0005e80001007983 */ /* 0x002ee80000300800 */
[----:B--2---:R1:W-:Y:S04]  /*53e90*/  STL [R1+0x18c], R2 ;  /* 0x00018c0201007387 */ /* 0x0043e80000100800 */
[----:B------:R-:W2:Y:S04]  /*53ea0*/  LDL.LU R26, [R1+0x5ec] ;  /* 0x0005ec00011a7983 */ /* 0x000ea80000300800 */
[----:B---3--:R3:W-:Y:S04]  /*53eb0*/  STL [R1+0x180], R0 ;  /* 0x0001800001007387 */ /* 0x0087e80000100800 */
[----:B--2---:R-:W-:Y:S04]  /*53ec0*/  STL [R1+0x2e88], R26 ;  /* 0x002e881a01007387 */ /* 0x004fe80000100800 */
[----:B-1----:R-:W2:Y:S04]  /*53ed0*/  LDL.LU R2, [R1+0x5f0] ;  /* 0x0005f00001027983 */ /* 0x002ea80000300800 */
[----:B---3--:R-:W3:Y:S04]  /*53ee0*/  LDL.LU R0, [R1+0x5f4] ;  /* 0x0005f40001007983 */ /* 0x008ee80000300800 */
        /* <DEDUP_REMOVED lines=12> */
[----:B--2---:R-:W-:Y:S04]  /*53fb0*/  STL [R1+0x160], R2 ;  /* 0x0001600201007387 */ /* 0x004fe80000100800 */
[----:B------:R-:W2:Y:S04]  /*53fc0*/  LDL.LU R27, [R1+0x610] ;  /* 0x00061000011b7983 */ /* 0x000ea80000300800 */
[----:B---3--:R1:W-:Y:S04]  /*53fd0*/  STL [R1+0x158], R0 ;  /* 0x0001580001007387 */ /* 0x0083e80000100800 */
[----:B--2---:R-:W-:Y:S04]  /*53fe0*/  STL [R1+0x2dfc], R27 ;  /* 0x002dfc1b01007387 */ /* 0x004fe80000100800 */
[----:B-1----:R-:W2:Y:S04]  /*53ff0*/  LDL.LU R0, [R1+0x614] ;  /* 0x0006140001007983 */ /* 0x002ea80000300800 */
[----:B------:R-:W3:Y:S04]  /*54000*/  LDL.LU R25, [R1+0x618] ;  /* 0x0006180001197983 */ /* 0x000ee80000300800 */
[----:B--2---:R1:W-:Y:S04]  /*54010*/  STL [R1+0x15c], R0 ;  /* 0x00015c0001007387 */ /* 0x0043e80000100800 */
[----:B---3--:R-:W-:Y:S04]  /*54020*/  STL [R1+0x2e8c], R25 ;  /* 0x002e8c1901007387 */ /* 0x008fe80000100800 */
[----:B------:R-:W2:Y:S04]  /*54030*/  LDL.LU R24, [R1+0x61c] ;  /* 0x00061c0001187983 */ /* 0x000ea80000300800 */
[----:B--2---:R-:W-:Y:S04]  /*54040*/  STL [R1+0x2e90], R24 ;  /* 0x002e901801007387 */ /* 0x004fe80000100800 */
[----:B------:R-:W2:Y:S04]  /*54050*/  LDL.LU R23, [R1+0x620] ;  /* 0x0006200001177983 */ /* 0x000ea80000300800 */
[----:B--2---:R-:W-:Y:S04]  /*54060*/  STL [R1+0x2e00], R23 ;  /* 0x002e001701007387 */ /* 0x004fe80000100800 */
[----:B------:R-:W2:Y:S04]  /*54070*/  LDL.LU R22, [R1+0x624] ;  /* 0x0006240001167983 */ /* 0x000ea80000300800 */
[----:B--2---:R-:W-:Y:S04]  /*54080*/  STL [R1+0x2e04], R22 ;  /* 0x002e041601007387 */ /* 0x004fe80000100800 */
[----:B------:R-:W2:Y:S04]  /*54090*/  LDL.LU R21, [R1+0x628] ;  /* 0x0006280001157983 */ /* 0x000ea80000300800 */
[----:B--2---:R-:W-:Y:S04]  /*540a0*/  STL [R1+0x2e94], R21 ;  /* 0x002e941501007387 */ /* 0x004fe80000100800 */
[----:B------:R-:W2:Y:S04]  /*540b0*/  LDL.LU R20, [R1+0x62c] ;  /* 0x00062c0001147983 */ /* 0x000ea80000300800 */
[----:B------:R-:W3:Y:S04]  /*540c0*/  LDL.LU R19, [R1+0x630] ;  /* 0x0006300001137983 */ /* 0x000ee80000300800 */
[----:B---3--:R-:W-:Y:S04]  /*540d0*/  STL [R1+0x2e08], R19 ;  /* 0x002e081301007387 */ /* 0x008fe80000100800 */
[----:B------:R-:W3:Y:S04]  /*540e0*/  LDL.LU R18, [R1+0x634] ;  /* 0x0006340001127983 */ /* 0x000ee80000300800 */
[----:B---3--:R-:W-:Y:S04]  /*540f0*/  STL [R1+0x2e0c], R18 ;  /* 0x002e0c1201007387 */ /* 0x008fe80000100800 */
[----:B------:R-:W3:Y:S04]  /*54100*/  LDL.LU R17, [R1+0x638] ;  /* 0x0006380001117983 */ /* 0x000ee80000300800 */
[----:B------:R-:W4:Y:S04]  /*54110*/  LDL.LU R16, [R1+0x63c] ;  /* 0x00063c0001107983 */ /* 0x000f280000300800 */
[----:B------:R-:W2:Y:S04]  /*54120*/  LDL.LU R15, [R1+0x640] ;  /* 0x00064000010f7983 */ /* 0x000ea80000300800 */
[----:B--2---:R-:W-:Y:S04]  /*54130*/  STL [R1+0x2e10], R15 ;  /* 0x002e100f01007387 */ /* 0x004fe80000100800 */
[----:B------:R-:W2:Y:S04]  /*54140*/  LDL.LU R14, [R1+0x644] ;  /* 0x00064400010e7983 */ /* 0x000ea80000300800 */
[----:B--2---:R-:W-:Y:S04]  /*54150*/  STL [R1+0x2e14], R14 ;  /* 0x002e140e01007387 */ /* 0x004fe80000100800 */
[----:B------:R-:W2:Y:S04]  /*54160*/  LDL.LU R13, [R1+0x648] ;  /* 0x00064800010d7983 */ /* 0x000ea80000300800 */
[----:B------:R-:W2:Y:S04]  /*54170*/  LDL.LU R12, [R1+0x64c] ;  /* 0x00064c00010c7983 */ /* 0x000ea80000300800 */
        /* <DEDUP_REMOVED lines=15> */
[----:B--2---:R2:W-:Y:S04]  /*54270*/  STL [R1+0x2e30], R2 ;  /* 0x002e300201007387 */ /* 0x0045e80000100800 */
[----:B-1----:R-:W3:Y:S04]  /*54280*/  LDL.LU R0, [R1+0x678] ;  /* 0x0006780001007983 */ /* 0x002ee80000300800 */
[----:B--2---:R-:W2:Y:S04]  /*54290*/  LDL.LU R2, [R1+0x67c] ;  /* 0x00067c0001027983 */ /* 0x004ea80000300800 */
[----:B------:R-:W3:Y:S04]  /*542a0*/  LDL.LU R23, [R1+0x680] ;  /* 0x0006800001177983 */ /* 0x000ee80000300800 */
[----:B--2---:R1:W-:Y:S04]  /*542b0*/  STL [R1], R2 ;  /* 0x0000000201007387 */ /* 0x0043e80000100800 */
[----:B---3--:R-:W-:Y:S04]  /*542c0*/  STL [R1+0x2e34], R23 ;  /* 0x002e341701007387 */ /* 0x008fe80000100800 */
[----:B------:R-:W2:Y:S04]  /*542d0*/  LDL.LU R22, [R1+0x684] ;  /* 0x0006840001167983 */ /* 0x000ea80000300800 */
[----:B--2---:R-:W-:Y:S04]  /*542e0*/  STL [R1+0x2e38], R22 ;  /* 0x002e381601007387 */ /* 0x004fe80000100800 */
[----:B------:R-:W2:Y:S04]  /*542f0*/  LDL.LU R3, [R1+0x688] ;  /* 0x0006880001037983 */ /* 0x000ea80000300800 */
        /* <DEDUP_REMOVED lines=17> */
[----:B--2---:R-:W-:Y:S04]  /*54410*/  STL [R1+0x2c], R3 ;  /* 0x00002c0301007387 */ /* 0x004fe80000100800 */
[----:B------:R-:W2:Y:S04]  /*54420*/  LDL.LU R18, [R1+0x6b0] ;  /* 0x0006b00001127983 */ /* 0x000ea80000300800 */
[----:B---3--:R-:W-:Y:S04]  /*54430*/  STL [R1+0x30], R2 ;  /* 0x0000300201007387 */ /* 0x008fe80000100800 */
[----:B--2---:R-:W-:Y:S04]  /*54440*/  STL [R1+0x2e44], R18 ;  /* 0x002e441201007387 */ /* 0x004fe80000100800 */
[----:B------:R-:W2:Y:S04]  /*54450*/  LDL.LU R27, [R1+0x6b4] ;  /* 0x0006b400011b7983 */ /* 0x000ea80000300800 */
[----:B--2---:R1:W-:Y:S04]  /*54460*/  STL [R1+0x2e48], R27 ;  /* 0x002e481b01007387 */ /* 0x0043e80000100800 */
[----:B------:R-:W2:Y:S04]  /*54470*/  LDL.LU R26, [R1+0x6b8] ;  /* 0x0006b800011a7983 */ /* 0x000ea80000300800 */
[----:B------:R-:W3:Y:S04]  /*54480*/  LDL.LU R25, [R1+0x6bc] ;  /* 0x0006bc0001197983 */ /* 0x000ee80000300800 */
[----:B-1----:R-:W2:Y:S04]  /*54490*/  LDL.LU R27, [R1+0x6c0] ;  /* 0x0006c000011b7983 */ /* 0x002ea80000300800 */
[----:B------:R-:W2:Y:S04]  /*544a0*/  LDL.LU R18, [R1+0x6c4] ;  /* 0x0006c40001127983 */ /* 0x000ea80000300800 */
[----:B--2---:R-:W-:Y:S04]  /*544b0*/  STL [R1+0x2e4c], R18 ;  /* 0x002e4c1201007387 */ /* 0x004fe80000100800 */
[----:B------:R-:W2:Y:S04]  /*544c0*/  LDL.LU R24, [R1+0x6c8] ;  /* 0x0006c80001187983 */ /* 0x000ea80000300800 */
[----:B------:R-:W2:Y:S04]  /*544d0*/  LDL.LU R21, [R1+0x6cc] ;  /* 0x0006cc0001157983 */ /* 0x000ea80000300800 */
[----:B------:R-:W-:Y:S04]  /*544e0*/  STL [R1+0x44], R27 ;  /* 0x0000441b01007387 */ /* 0x000fe80000100800 */
[----:B------:R-:W-:Y:S04]  /*544f0*/  STL [R1+0x2e50], R27 ;  /* 0x002e501b01007387 */ /* 0x000fe80000100800 */
        /* <DEDUP_REMOVED lines=101> */
[----:B-1----:R-:W3:Y:S01]  /*54b50*/  LDL.LU R2, [R1+0x79c] ;  /* 0x00079c0001027983 */ /* 0x002ee20000300800 */
[----:B------:R-:W1:Y:S03]  /*54b60*/  S2R R14, SR_TID.X ;  /* 0x00000000000e7919 */ /* 0x000e660000002100 */
[----:B--2---:R2:W-:Y:S04]  /*54b70*/  STL [R1+0xb4], R3 ;  /* 0x0000b40301007387 */ /* 0x0045e80000100800 */
[----:B--2---:R-:W2:Y:S04]  /*54b80*/  LDL.LU R3, [R1+0x7a0] ;  /* 0x0007a00001037983 */ /* 0x004ea80000300800 */
[----:B---3--:R3:W-:Y:S04]  /*54b90*/  STL [R1+0xb8], R2 ;  /* 0x0000b80201007387 */ /* 0x0087e80000100800 */
[----:B---3--:R-:W3:Y:S04]  /*54ba0*/  LDL.LU R2, [R1+0x7a4] ;  /* 0x0007a40001027983 */ /* 0x008ee80000300800 */
[----:B--2---:R1:W-:Y:S04]  /*54bb0*/  STL [R1+0x120], R3 ;  /* 0x0001200301007387 */ /* 0x0043e80000100800 */
[----:B------:R-:W2:Y:S01]  /*54bc0*/  LDL.LU R6, [R1+0x7a8] ;  /* 0x0007a80001067983 */ /* 0x000ea20000300800 */
[----:B-1----:R-:W-:-:S03]  /*54bd0*/  SHF.L.U32 R3, R14, 0xb, RZ ;  /* 0x0000000b0e037819 */ /* 0x002fc600000006ff */
[----:B---3--:R1:W-:Y:S04]  /*54be0*/  STL [R1+0x124], R2 ;  /* 0x0001240201007387 */ /* 0x0083e80000100800 */
[----:B-1----:R-:W3:Y:S04]  /*54bf0*/  LDL.LU R2, [R1+0x7ac] ;  /* 0x0007ac0001027983 */ /* 0x002ee80000300800 */
[----:B--2---:R1:W-:Y:S04]  /*54c00*/  STL [R1+0xbc], R6 ;  /* 0x0000bc0601007387 */ /* 0x0043e80000100800 */
[----:B-1----:R-:W2:Y:S01]  /*54c10*/  LDL.LU R6, [R1+0x7b0] ;  /* 0x0007b00001067983 */ /* 0x002ea20000300800 */
[----:B------:R-:W-:-:S03]  /*54c20*/  LOP3.LUT R3, R3, 0x3000, RZ, 0xc0, !PT ;  /* 0x0000300003037812 */ /* 0x000fc600078ec0ff */
[----:B---3--:R1:W-:Y:S02]  /*54c30*/  STL [R1+0xc0], R2 ;  /* 0x0000c00201007387 */ /* 0x0083e40000100800 */
[----:B-1----:R-:W-:Y:S02]  /*54c40*/  LOP3.LUT R2, R14, 0x3f, RZ, 0xc0, !PT ;  /* 0x0000003f0e027812 */ /* 0x002fe400078ec0ff */
[----:B--2---:R1:W-:Y:S04]  /*54c50*/  STL [R1+0x128], R6 ;  /* 0x0001280601007387 */ /* 0x0043e80000100800 */
[----:B------:R-:W2:Y:S04]  /*54c60*/  LDL.LU R22, [R1+0x7b4] ;  /* 0x0007b40001167983 */ /* 0x000ea80000300800 */
[----:B------:R-:W3:Y:S04]  /*54c70*/  LDL.LU R7, [R1+0x7b8] ;  /* 0x0007b80001077983 */ /* 0x000ee80000300800 */
[----:B-1----:R-:W2:Y:S01]  /*54c80*/  LDL.LU R6, [R1+0x7bc] ;  /* 0x0007bc0001067983 */ /* 0x002ea20000300800 */
[----:B------:R-:W-:-:S03]  /*54c90*/  IMAD R2, R2, 0x10, R3 ;  /* 0x0000001002027824 */ /* 0x000fc600078e0203 */
[----:B---3--:R-:W-:Y:S04]  /*54ca0*/  STL [R1+0xc4], R7 ;  /* 0x0000c40701007387 */ /* 0x008fe80000100800 */
[----:B--2---:R-:W-:Y:S04]  /*54cb0*/  STL [R1+0x12c], R22 ;  /* 0x00012c1601007387 */ /* 0x004fe80000100800 */
[----:B------:R1:W-:Y:S04]  /*54cc0*/  STL [R1+0xc8], R6 ;  /* 0x0000c80601007387 */ /* 0x0003e80000100800 */
[----:B------:R-:W-:Y:S04]  /*54cd0*/  STL [R1+0x2e54], R22 ;  /* 0x002e541601007387 */ /* 0x000fe80000100800 */
[----:B------:R-:W2:Y:S04]  /*54ce0*/  LDL.LU R19, [R1+0x7c0] ;  /* 0x0007c00001137983 */ /* 0x000ea80000300800 */
[----:B------:R-:W3:Y:S04]  /*54cf0*/  LDL.LU R15, [R1+0x7c4] ;  /* 0x0007c400010f7983 */ /* 0x000ee80000300800 */
[----:B---3--:R-:W-:Y:S04]  /*54d00*/  STL [R1+0x2e58], R15 ;  /* 0x002e580f01007387 */ /* 0x008fe80000100800 */
[----:B------:R-:W3:Y:S01]  /*54d10*/  LDL.LU R2, [R1+0x7c8] ;  /* 0x0007c80001027983 */ /* 0x000ee20000300800 */
[----:B------:R-:W-:-:S02]  /*54d20*/  SHF.L.U32 R3, R14, 0x4, RZ ;  /* 0x000000040e037819 */ /* 0x000fc400000006ff */
[----:B-1----:R-:W-:Y:S01]  /*54d30*/  SHF.L.U32 R6, R14, 0x5, RZ ;  /* 0x000000050e067819 */ /* 0x002fe200000006ff */
[----:B--2---:R-:W-:Y:S01]  /*54d40*/  STL [R1+0x130], R19 ;  /* 0x0001301301007387 */ /* 0x004fe20000100800 */
[----:B------:R-:W-:Y:S02]  /*54d50*/  LOP3.LUT R3, R3, 0x70, RZ, 0xc0, !PT ;  /* 0x0000007003037812 */ /* 0x000fe400078ec0ff */
[----:B------:R-:W-:Y:S01]  /*54d60*/  FSETP.GT.AND P1, PT, |R28|, 8.50705917302346158658e+37, PT ;  /* 0x7e8000001c00780b */ /* 0x000fe20003f24200 */
[----:B---3--:R1:W-:Y:S04]  /*54d70*/  STL [R1+0xcc], R2 ;  /* 0x0000cc0201007387 */ /* 0x0083e80000100800 */
[----:B------:R2:W-:Y:S01]  /*54d80*/  STL [R1+0x2e5c], R19 ;  /* 0x002e5c1301007387 */ /* 0x0005e20000100800 */
[----:B------:R-:W-:-:S02]  /*54d90*/  IADD3 R3, PT, PT, R3, UR6, RZ ;  /* 0x0000000603037c10 */ /* 0x000fc4000fffe0ff */
[----:B-1----:R-:W-:Y:S01]  /*54da0*/  LOP3.LUT R2, R14, 0x18, RZ, 0xc0, !PT ;  /* 0x000000180e027812 */ /* 0x002fe200078ec0ff */
[----:B--2---:R-:W2:Y:S04]  /*54db0*/  LDL.LU R19, [R1+0x20] ;  /* 0x0000200001137983 */ /* 0x004ea80000300800 */
[----:B------:R-:W3:Y:S04]  /*54dc0*/  LDL.LU R15, [R1+0x1c] ;  /* 0x00001c00010f7983 */ /* 0x000ee80000300800 */
[----:B------:R-:W2:Y:S04]  /*54dd0*/  LDL.LU R22, [R1+0x10] ;  /* 0x0000100001167983 */ /* 0x000ea80000300800 */
[----:B------:R-:W2:Y:S04]  /*54de0*/  LDL.LU R27, [R1+0xc] ;  /* 0x00000c00011b7983 */ /* 0x000ea80000300800 */
[----:B------:R-:W2:Y:S01]  /*54df0*/  LDL.LU R18, [R1] ;  /* 0x0000000001127983 */ /* 0x000ea20000300800 */
[----:B------:R-:W-:-:S03]  /*54e00*/  LOP3.LUT R6, R6, 0xc60, RZ, 0xc0, !PT ;  /* 0x00000c6006067812 */ /* 0x000fc600078ec0ff */
[----:B------:R-:W2:Y:S01]  /*54e10*/  LDL.LU R7, [R1+0x7cc] ;  /* 0x0007cc0001077983 */ /* 0x000ea20000300800 */
[C---:B------:R-:W-:Y:S01]  /*54e20*/  LEA.HI R3, R2.reuse, R3, RZ, 0x1f ;  /* 0x0000000302037211 */ /* 0x040fe200078ff8ff */
[C---:B------:R-:W-:Y:S01]  /*54e30*/  FMUL R14, R29.reuse, 8388608 ;  /* 0x4b0000001d0e7820 */ /* 0x040fe20000400000 */
[----:B------:R-:W-:Y:S01]  /*54e40*/  LEA R6, R2, R6, 0x9 ;  /* 0x0000000602067211 */ /* 0x000fe200078e48ff */
[C---:B------:R-:W-:Y:S01]  /*54e50*/  FMUL R2, R28.reuse, 8388608 ;  /* 0x4b0000001c027820 */ /* 0x040fe20000400000 */
[C---:B------:R-:W-:Y:S02]  /*54e60*/  FSETP.GEU.AND P2, PT, R28.reuse, 1.175494350822287508e-38, PT ;  /* 0x008000001c00780b */ /* 0x040fe40003f4e000 */
[C---:B------:R-:W-:Y:S02]  /*54e70*/  FSETP.GEU.AND P4, PT, R29.reuse, 1.175494350822287508e-38, PT ;  /* 0x008000001d00780b */ /* 0x040fe40003f8e000 */
[----:B------:R-:W-:Y:S02]  /*54e80*/  FSETP.GT.AND P3, PT, |R29|, 8.50705917302346158658e+37, PT ;  /* 0x7e8000001d00780b */ /* 0x000fe40003f64200 */
[----:B------:R-:W-:Y:S01]  /*54e90*/  FSETP.GEU.AND P5, PT, |R28|, 1.175494350822287508e-38, PT ;  /* 0x008000001c00780b */ /* 0x000fe20003fae200 */
[----:B--2---:R-:W-:Y:S04]  /*54ea0*/  STL [R1+0xd0], R7 ;  /* 0x0000d00701007387 */ /* 0x004fe80000100800 */
[----:B------:R-:W-:Y:S04]  /*54eb0*/  STL [R1+0x278], R3 ;  /* 0x0002780301007387 */ /* 0x000fe80000100800 */
[----:B------:R1:W-:Y:S04]  /*54ec0*/  STL [R1+0x2e64], R14 ;  /* 0x002e640e01007387 */ /* 0x0003e80000100800 */
[----:B-1----:R-:W2:Y:S01]  /*54ed0*/  LDL.LU R14, [R1+0x30] ;  /* 0x00003000010e7983 */ /* 0x002ea20000300800 */
[----:B------:R-:W-:-:S03]  /*54ee0*/  FSEL R3, R2, R28, !P2 ;  /* 0x0000001c02037208 */ /* 0x000fc60005000000 */
[----:B------:R1:W-:Y:S01]  /*54ef0*/  STL [R1+0x2e60], R29 ;  /* 0x002e601d01007387 */ /* 0x0003e20000100800 */
[----:B------:R-:W-:Y:S01]  /*54f00*/  @P1 FMUL R21, R21, 0.25 ;  /* 0x3e80000015151820 */ /* 0x000fe20000400000 */
[----:B------:R-:W-:Y:S02]  /*54f10*/  @P1 FMUL R24, R24, 0.25 ;  /* 0x3e80000018181820 */ /* 0x000fe40000400000 */
[----:B-1----:R-:W3:Y:S04]  /*54f20*/  LDL.LU R29, [R1+0x2c] ;  /* 0x00002c00011d7983 */ /* 0x002ee80000300800 */
[----:B------:R-:W3:Y:S04]  /*54f30*/  LDL.LU R23, [R1+0x158] ;  /* 0x0001580001177983 */ /* 0x000ee80000300800 */
[----:B------:R-:W3:Y:S04]  /*54f40*/  LDL.LU R2, [R1+0x160] ;  /* 0x0001600001027983 */ /* 0x000ee80000300800 */
[----:B------:R1:W-:Y:S01]  /*54f50*/  STL [R1+0x154], R3 ;  /* 0x0001540301007387 */ /* 0x0003e20000100800 */
[----:B------:R-:W-:Y:S01]  /*54f60*/  @P1 FMUL R25, R25, 0.25 ;  /* 0x3e80000019191820 */ /* 0x000fe20000400000 */
[----:B------:R-:W-:-:S02]  /*54f70*/  @P1 FMUL R26, R26, 0.25 ;  /* 0x3e8000001a1a1820 */ /* 0x000fc40000400000 */
[----:B-1----:R-:W3:Y:S04]  /*54f80*/  LDL.LU R3, [R1+0x168] ;  /* 0x0001680001037983 */ /* 0x002ee80000300800 */
[----:B------:R-:W3:Y:S04]  /*54f90*/  LDL.LU R6, [R1+0x170] ;  /* 0x0001700001067983 */ /* 0x000ee80000300800 */
[----:B------:R-:W3:Y:S04]  /*54fa0*/  LDL.LU R7, [R1+0x180] ;  /* 0x0001800001077983 */ /* 0x000ee80000300800 */
[----:B------:R-:W3:Y:S04]  /*54fb0*/  LDL.LU R10, [R1+0x188] ;  /* 0x00018800010a7983 */ /* 0x000ee80000300800 */
[----:B------:R-:W3:Y:S04]  /*54fc0*/  LDL.LU R11, [R1+0x190] ;  /* 0x00019000010b7983 */ /* 0x000ee80000300800 */
[----:B------:R1:W-:Y:S04]  /*54fd0*/  STL [R1+0x50], R21 ;  /* 0x0000501501007387 */ /* 0x0003e80000100800 */
[----:B-1----:R-:W3:Y:S04]  /*54fe0*/  LDL.LU R21, [R1+0x2e94] ;  /* 0x002e940001157983 */ /* 0x002ee80000300800 */
[----:B------:R1:W-:Y:S04]  /*54ff0*/  STL [R1+0x4c], R24 ;  /* 0x00004c1801007387 */ /* 0x0003e80000100800 */
[----:B-1----:R-:W3:Y:S04]  /*55000*/  LDL.LU R24, [R1+0x2e90] ;  /* 0x002e900001187983 */ /* 0x002ee80000300800 */
[----:B------:R1:W-:Y:S04]  /*55010*/  STL [R1+0x40], R25 ;  /* 0x0000401901007387 */ /* 0x0003e80000100800 */
[----:B-1----:R-:W3:Y:S04]  /*55020*/  LDL.LU R25, [R1+0x2e8c] ;  /* 0x002e8c0001197983 */ /* 0x002ee80000300800 */
[----:B------:R1:W-:Y:S04]  /*55030*/  STL [R1+0x3c], R26 ;  /* 0x00003c1a01007387 */ /* 0x0003e80000100800 */
[----:B-1----:R-:W3:Y:S01]  /*55040*/  LDL.LU R26, [R1+0x2e88] ;  /* 0x002e8800011a7983 */ /* 0x002ee20000300800 */
[----:B--2---:R-:W-:-:S05]  /*55050*/  @P1 FMUL R14, R14, 0.25 ;  /* 0x3e8000000e0e1820 */ /* 0x004fca0000400000 */
[----:B------:R1:W-:Y:S04]  /*55060*/  STL [R1+0x2e78], R14 ;  /* 0x002e780e01007387 */ /* 0x0003e80000100800 */
[----:B-1----:R-:W2:Y:S04]  /*55070*/  LDL R14, [R1+0x3c] ;  /* 0x00003c00010e7983 */ /* 0x002ea80000100800 */
[----:B--2---:R1:W-:Y:S04]  /*55080*/  STL [R1+0x2e7c], R14 ;  /* 0x002e7c0e01007387 */ /* 0x0043e80000100800 */
[----:B-1----:R-:W2:Y:S04]  /*55090*/  LDL R14, [R1+0x40] ;  /* 0x00004000010e7983 */ /* 0x002ea80000100800 */
[----:B--2---:R1:W-:Y:S04]  /*550a0*/  STL [R1+0x2e80], R14 ;  /* 0x002e800e01007387 */ /* 0x0043e80000100800 */
[----:B-1----:R-:W2:Y:S04]  /*550b0*/  LDL R14, [R1+0x4c] ;  /* 0x00004c00010e7983 */ /* 0x002ea80000100800 */
[----:B--2---:R1:W-:Y:S04]  /*550c0*/  STL [R1+0x2e84], R14 ;  /* 0x002e840e01007387 */ /* 0x0043e80000100800 */
[----:B-1----:R-:W2:Y:S01]  /*550d0*/  LDL R14, [R1+0x50] ;  /* 0x00005000010e7983 */ /* 0x002ea20000100800 */
[----:B------:R-:W-:Y:S01]  /*550e0*/  @P1 FMUL R28, R28, 0.25 ;  /* 0x3e8000001c1c1820 */ /* 0x000fe20000400000 */
[----:B---3--:R-:W-:Y:S01]  /*550f0*/  @P1 FMUL R29, R29, 0.25 ;  /* 0x3e8000001d1d1820 */ /* 0x008fe20000400000 */
[----:B------:R-:W-:Y:S01]  /*55100*/  @P1 FMUL R19, R19, 0.25 ;  /* 0x3e80000013131820 */ /* 0x000fe20000400000 */
        /* <DEDUP_REMOVED lines=11> */
[----:B----4-:R-:W-:Y:S01]  /*551c0*/  @P1 FMUL R16, R16, 0.25 ;  /* 0x3e80000010101820 */ /* 0x010fe20000400000 */
        /* <DEDUP_REMOVED lines=13> */
[----:B--2---:R-:W-:-:S05]  /*552a0*/  @!P5 FMUL R14, R14, 16777216 ;  /* 0x4b8000000e0ed820 */ /* 0x004fca0000400000 */
[----:B------:R1:W-:Y:S04]  /*552b0*/  @!P5 STL [R1+0x50], R14 ;  /* 0x0000500e0100d387 */ /* 0x0003e80000100800 */
[----:B-1----:R-:W2:Y:S02]  /*552c0*/  LDL.LU R14, [R1+0x2e84] ;  /* 0x002e8400010e7983 */ /* 0x002ea40000300800 */
        /* <DEDUP_REMOVED lines=10> */
[----:B------:R1:W-:Y:S04]  /*55370*/  STL [R1+0x2e68], R14 ;  /* 0x002e680e01007387 */ /* 0x0003e80000100800 */
[----:B-1----:R-:W2:Y:S04]  /*55380*/  LDL.LU R14, [R1+0x3c] ;  /* 0x00003c00010e7983 */ /* 0x002ea80000300800 */
[----:B--2---:R1:W-:Y:S04]  /*55390*/  STL [R1+0x2e6c], R14 ;  /* 0x002e6c0e01007387 */ /* 0x0043e80000100800 */
[----:B-1----:R-:W2:Y:S04]  /*553a0*/  LDL.LU R14, [R1+0x40] ;  /* 0x00004000010e7983 */ /* 0x002ea80000300800 */
[----:B--2---:R1:W-:Y:S04]  /*553b0*/  STL [R1+0x2e70], R14 ;  /* 0x002e700e01007387 */ /* 0x0043e80000100800 */
[----:B-1----:R-:W2:Y:S01]  /*553c0*/  LDL.LU R14, [R1+0x4c] ;  /* 0x00004c00010e7983 */ /* 0x002ea20000300800 */
[----:B------:R-:W-:-:S06]  /*553d0*/  @!P5 FMUL R28, R28, 16777216 ;  /* 0x4b8000001c1cd820 */ /* 0x000fcc0000400000 */
[----:B------:R-:W1:Y:S01]  /*553e0*/  MUFU.RCP R28, R28 ;  /* 0x0000001c001c7308 */ /* 0x000e620000001000 */
[----:B--2---:R2:W-:Y:S04]  /*553f0*/  STL [R1+0x2e74], R14 ;  /* 0x002e740e01007387 */ /* 0x0045e80000100800 */
[----:B--2---:R-:W1:Y:S01]  /*55400*/  LDL.LU R14, [R1+0x50] ;  /* 0x00005000010e7983 */ /* 0x004e620000300800 */
[----:B------:R-:W-:Y:S01]  /*55410*/  @!P5 FMUL R29, R29, 16777216 ;  /* 0x4b8000001d1dd820 */ /* 0x000fe20000400000 */
        /* <DEDUP_REMOVED lines=26> */
[----:B-1----:R-:W-:-:S05]  /*555c0*/  FMUL R14, R28, R14 ;  /* 0x0000000e1c0e7220 */ /* 0x002fca0000400000 */
[----:B------:R1:W-:Y:S04]  /*555d0*/  STL [R1+0x274], R14 ;  /* 0x0002740e01007387 */ /* 0x0003e80000100800 */
[----:B-1----:R-:W2:Y:S02]  /*555e0*/  LDL.LU R14, [R1+0x2e74] ;  /* 0x002e7400010e7983 */ /* 0x002ea40000300800 */
[----:B--2---:R-:W-:-:S05]  /*555f0*/  FMUL R14, R28, R14 ;  /* 0x0000000e1c0e7220 */ /* 0x004fca0000400000 */
[----:B------:R1:W-:Y:S04]  /*55600*/  STL [R1+0x270], R14 ;  /* 0x0002700e01007387 */ /* 0x0003e80000100800 */
[----:B-1----:R-:W2:Y:S02]  /*55610*/  LDL.LU R14, [R1+0x2e70] ;  /* 0x002e7000010e7983 */ /* 0x002ea40000300800 */
[----:B--2---:R-:W-:-:S05]  /*55620*/  FMUL R14, R28, R14 ;  /* 0x0000000e1c0e7220 */ /* 0x004fca0000400000 */
[----:B------:R1:W-:Y:S04]  /*55630*/  STL [R1+0x26c], R14 ;  /* 0x00026c0e01007387 */ /* 0x0003e80000100800 */
[----:B-1----:R-:W2:Y:S02]  /*55640*/  LDL.LU R14, [R1+0x2e6c] ;  /* 0x002e6c00010e7983 */ /* 0x002ea40000300800 */
[----:B--2---:R-:W-:-:S05]  /*55650*/  FMUL R14, R28, R14 ;  /* 0x0000000e1c0e7220 */ /* 0x004fca0000400000 */
[----:B------:R1:W-:Y:S04]  /*55660*/  STL [R1+0x268], R14 ;  /* 0x0002680e01007387 */ /* 0x0003e80000100800 */
[----:B-1----:R-:W2:Y:S01]  /*55670*/  LDL.LU R14, [R1+0x2e68] ;  /* 0x002e6800010e7983 */ /* 0x002ea20000300800 */
[C---:B------:R-:W-:Y:S01]  /*55680*/  FMUL R29, R28.reuse, R29 ;  /* 0x0000001d1c1d7220 */ /* 0x040fe20000400000 */
[C---:B------:R-:W-:Y:S01]  /*55690*/  FMUL R19, R28.reuse, R19 ;  /* 0x000000131c137220 */ /* 0x040fe20000400000 */
[C---:B------:R-:W-:Y:S01]  /*556a0*/  FMUL R15, R28.reuse, R15 ;  /* 0x0000000f1c0f7220 */ /* 0x040fe20000400000 */
[C---:B------:R-:W-:Y:S01]  /*556b0*/  FMUL R22, R28.reuse, R22 ;  /* 0x000000161c167220 */ /* 0x040fe20000400000 */
[C---:B------:R-:W-:Y:S01]  /*556c0*/  FMUL R27, R28.reuse, R27 ;  /* 0x0000001b1c1b7220 */ /* 0x040fe20000400000 */
[C---:B------:R-:W-:Y:S01]  /*556d0*/  FMUL R18, R28.reuse, R18 ;  /* 0x000000121c127220 */ /* 0x040fe20000400000 */
[----:B--2---:R-:W-:-:S05]  /*556e0*/  FMUL R14, R28, R14 ;  /* 0x0000000e1c0e7220 */ /* 0x004fca0000400000 */
[----:B------:R1:W-:Y:S04]  /*556f0*/  STL [R1+0x264], R14 ;  /* 0x0002640e01007387 */ /* 0x0003e80000100800 */
[----:B-1----:R-:W2:Y:S04]  /*55700*/  LDL.LU R14, [R1+0x2e64] ;  /* 0x002e6400010e7983 */ /* 0x002ea80000300800 */
[----:B------:R1:W-:Y:S04]  /*55710*/  STL [R1+0x260], R29 ;  /* 0x0002601d01007387 */ /* 0x0003e80000100800 */
[----:B-1----:R-:W2:Y:S04]  /*55720*/  LDL.LU R29, [R1+0x2e60] ;  /* 0x002e6000011d7983 */ /* 0x002ea80000300800 */
[----:B------:R1:W-:Y:S04]  /*55730*/  STL [R1+0x25c], R19 ;  /* 0x00025c1301007387 */ /* 0x0003e80000100800 */
[----:B-1----:R-:W3:Y:S04]  /*55740*/  LDL.LU R19, [R1+0x2e5c] ;  /* 0x002e5c0001137983 */ /* 0x002ee80000300800 */
[----:B------:R1:W-:Y:S04]  /*55750*/  STL [R1+0x250], R15 ;  /* 0x0002500f01007387 */ /* 0x0003e80000100800 */
[----:B-1----:R-:W4:Y:S04]  /*55760*/  LDL.LU R15, [R1+0x2e58] ;  /* 0x002e5800010f7983 */ /* 0x002f280000300800 */
[----:B------:R1:W-:Y:S04]  /*55770*/  STL [R1+0x244], R22 ;  /* 0x0002441601007387 */ /* 0x0003e80000100800 */
[----:B-1----:R-:W2:Y:S04]  /*55780*/  LDL.LU R22, [R1+0x2e54] ;  /* 0x002e540001167983 */ /* 0x002ea80000300800 */
[----:B------:R1:W-:Y:S04]  /*55790*/  STL [R1+0x240], R27 ;  /* 0x0002401b01007387 */ /* 0x0003e80000100800 */
[----:B-1----:R-:W2:Y:S04]  /*557a0*/  LDL.LU R27, [R1+0x2e50] ;  /* 0x002e5000011b7983 */ /* 0x002ea80000300800 */
[----:B------:R1:W-:Y:S04]  /*557b0*/  STL [R1+0x23c], R18 ;  /* 0x00023c1201007387 */ /* 0x0003e80000100800 */
[----:B-1----:R-:W3:Y:S01]  /*557c0*/  LDL.LU R18, [R1+0x2e4c] ;  /* 0x002e4c0001127983 */ /* 0x002ee20000300800 */
[C---:B------:R-:W-:Y:S01]  /*557d0*/  FMUL R0, R28.reuse, R0 ;  /* 0x000000001c007220 */ /* 0x040fe20000400000 */
[C---:B------:R-:W-:Y:S01]  /*557e0*/  FMUL R4, R28.reuse, R4 ;  /* 0x000000041c047220 */ /* 0x040fe20000400000 */
[----:B------:R-:W-:-:S03]  /*557f0*/  FMUL R5, R28, R5 ;  /* 0x000000051c057220 */ /* 0x000fc60000400000 */
[----:B------:R2:W-:Y:S01]  /*55800*/  STL [R1+0x238], R0 ;  /* 0x0002380001007387 */ /* 0x0005e20000100800 */
[C---:B------:R-:W-:Y:S01]  /*55810*/  FMUL R8, R28.reuse, R8 ;  /* 0x000000081c087220 */ /* 0x040fe20000400000 */
[C---:B------:R-:W-:Y:S01]  /*55820*/  FMUL R9, R28.reuse, R9 ;  /* 0x000000091c097220 */ /* 0x040fe20000400000 */
[C---:B------:R-:W-:Y:S01]  /*55830*/  FMUL R12, R28.reuse, R12 ;  /* 0x0000000c1c0c7220 */ /* 0x040fe20000400000 */
[----:B------:R-:W-:Y:S01]  /*55840*/  FMUL R13, R28, R13 ;  /* 0x0000000d1c0d7220 */ /* 0x000fe20000400000 */
[----:B--2---:R-:W-:Y:S02]  /*55850*/  IMAD.MOV.U32 R0, RZ, RZ, R27 ;  /* 0x000000ffff007224 */ /* 0x004fe400078e001b */
[----:B------:R-:W2:Y:S04]  /*55860*/  LDL.LU R27, [R1+0x2e48] ;  /* 0x002e4800011b7983 */ /* 0x000ea80000300800 */
[----:B------:R3:W-:Y:S02]  /*55870*/  STL [R1+0x234], R4 ;  /* 0x0002340401007387 */ /* 0x0007e40000100800 */
[----:B---3--:R-:W-:-:S02]  /*55880*/  MOV R4, R18 ;  /* 0x0000001200047202 */ /* 0x008fc40000000f00 */
[----:B------:R-:W3:Y:S04]  /*55890*/  LDL.LU R18, [R1+0x2e44] ;  /* 0x002e440001127983 */ /* 0x000ee80000300800 */
[----:B------:R4:W-:Y:S02]  /*558a0*/  STL [R1+0x22c], R5 ;  /* 0x00022c0501007387 */ /* 0x0009e40000100800 */
[----:B----4-:R-:W-:Y:S02]  /*558b0*/  MOV R5, R15 ;  /* 0x0000000f00057202 */ /* 0x010fe40000000f00 */
[----:B------:R-:W4:Y:S04]  /*558c0*/  LDL.LU R15, [R1+0x2e40] ;  /* 0x002e4000010f7983 */ /* 0x000f280000300800 */
[----:B------:R1:W-:Y:S02]  /*558d0*/  STL [R1+0x224], R8 ;  /* 0x0002240801007387 */ /* 0x0003e40000100800 */
[----:B-1----:R-:W-:-:S02]  /*558e0*/  MOV R8, R19 ;  /* 0x0000001300087202 */ /* 0x002fc40000000f00 */
[----:B------:R-:W2:Y:S04]  /*558f0*/  LDL.LU R19, [R1+0x2e3c] ;  /* 0x002e3c0001137983 */ /* 0x000ea80000300800 */
[----:B------:R1:W-:Y:S02]  /*55900*/  STL [R1+0x220], R9 ;  /* 0x0002200901007387 */ /* 0x0003e40000100800 */
[----:B-1----:R-:W-:Y:S02]  /*55910*/  MOV R9, R22 ;  /* 0x0000001600097202 */ /* 0x002fe40000000f00 */
[----:B------:R-:W2:Y:S04]  /*55920*/  LDL.LU R22, [R1+0x2e38] ;  /* 0x002e380001167983 */ /* 0x000ea80000300800 */
[----:B------:R1:W-:Y:S04]  /*55930*/  STL [R1+0x1d8], R12 ;  /* 0x0001d80c01007387 */ /* 0x0003e80000100800 */
[----:B------:R0:W-:Y:S01]  /*55940*/  STL [R1+0x1d4], R13 ;  /* 0x0001d40d01007387 */ /* 0x0001e20000100800 */
[----:B-1----:R-:W-:-:S02]  /*55950*/  IMAD.MOV.U32 R12, RZ, RZ, R0 ;  /* 0x000000ffff0c7224 */ /* 0x002fc400078e0000 */
[C---:B------:R-:W-:Y:S01]  /*55960*/  FMUL R0, R28.reuse, R16 ;  /* 0x000000101c007220 */ /* 0x040fe20000400000 */
[C---:B------:R-:W-:Y:S01]  /*55970*/  FMUL R16, R28.reuse, R17 ;  /* 0x000000111c107220 */ /* 0x040fe20000400000 */
[----:B0-----:R-:W-:-:S03]  /*55980*/  FMUL R13, R28, R20 ;  /* 0x000000141c0d7220 */ /* 0x001fc60000400000 */
[----:B------:R0:W-:Y:S04]  /*55990*/  STL [R1+0x1d0], R0 ;  /* 0x0001d00001007387 */ /* 0x0001e80000100800 */
[----:B0-----:R-:W2:Y:S04]  /*559a0*/  LDL.LU R0, [R1+0x18] ;  /* 0x0000180001007983 */ /* 0x001ea80000300800 */
[----:B------:R0:W-:Y:S04]  /*559b0*/  STL [R1+0x1cc], R16 ;  /* 0x0001cc1001007387 */ /* 0x0001e80000100800 */
[----:B------:R1:W-:Y:S01]  /*559c0*/  STL [R1+0x1c8], R13 ;  /* 0x0001c80d01007387 */ /* 0x0003e20000100800 */
[C---:B0-----:R-:W-:Y:S01]  /*559d0*/  FMUL R16, R28.reuse, R21 ;  /* 0x000000151c107220 */ /* 0x041fe20000400000 */
[C---:B-1----:R-:W-:Y:S01]  /*559e0*/  FMUL R13, R28.reuse, R24 ;  /* 0x000000181c0d7220 */ /* 0x042fe20000400000 */
[----:B------:R-:W-:Y:S01]  /*559f0*/  MOV R24, R12 ;  /* 0x0000000c00187202 */ /* 0x000fe20000000f00 */
[----:B------:R-:W-:-:S02]  /*55a00*/  FMUL R12, R28, R25 ;  /* 0x000000191c0c7220 */ /* 0x000fc40000400000 */
[----:B------:R-:W-:Y:S04]  /*55a10*/  STL [R1+0x1c4], R16 ;  /* 0x0001c41001007387 */ /* 0x000fe80000100800 */
[----:B------:R0:W-:Y:S02]  /*55a20*/  STL [R1+0x1c0], R13 ;  /* 0x0001c00d01007387 */ /* 0x0001e40000100800 */
[C---:B0-----:R-:W-:Y:S02]  /*55a30*/  FMUL R13, R28.reuse, R23 ;  /* 0x000000171c0d7220 */ /* 0x041fe40000400000 */
[----:B------:R-:W2:Y:S04]  /*55a40*/  LDL.LU R23, [R1+0x2e34] ;  /* 0x002e340001177983 */ /* 0x000ea80000300800 */
[----:B------:R0:W-:Y:S02]  /*55a50*/  STL [R1+0x1bc], R12 ;  /* 0x0001bc0c01007387 */ /* 0x0001e40000100800 */
[----:B0-----:R-:W-:-:S02]  /*55a60*/  FMUL R12, R28, R2 ;  /* 0x000000021c0c7220 */ /* 0x001fc40000400000 */
[----:B------:R-:W2:Y:S04]  /*55a70*/  LDL.LU R2, [R1+0x2e30] ;  /* 0x002e300001027983 */ /* 0x000ea80000300800 */
        /* <DEDUP_REMOVED lines=9> */
[----:B------:R0:W-:Y:S01]  /*55b10*/  STL [R1+0x1ac], R12 ;  /* 0x0001ac0c01007387 */ /* 0x0001e20000100800 */
[C---:B------:R-:W-:Y:S01]  /*55b20*/  FMUL R16, R28.reuse, R10 ;  /* 0x0000000a1c107220 */ /* 0x040fe20000400000 */
[----:B0-----:R-:W-:-:S02]  /*55b30*/  FMUL R12, R28, R7 ;  /* 0x000000071c0c7220 */ /* 0x001fc40000400000 */
[----:B------:R-:W4:Y:S04]  /*55b40*/  LDL.LU R7, [R1+0x2e20] ;  /* 0x002e200001077983 */ /* 0x000f280000300800 */
[----:B------:R-:W-:Y:S04]  /*55b50*/  STL [R1+0x1a8], R13 ;  /* 0x0001a80d01007387 */ /* 0x000fe80000100800 */
[----:B------:R-:W4:Y:S04]  /*55b60*/  LDL.LU R10, [R1+0x2e1c] ;  /* 0x002e1c00010a7983 */ /* 0x000f280000300800 */
[----:B------:R0:W-:Y:S04]  /*55b70*/  STL [R1+0x1a4], R12 ;  /* 0x0001a40c01007387 */ /* 0x0001e80000100800 */
[----:B------:R-:W-:Y:S01]  /*55b80*/  STL [R1+0x2cf4], R16 ;  /* 0x002cf41001007387 */ /* 0x000fe20000100800 */
[----:B0-----:R-:W-:Y:S01]  /*55b90*/  FMUL R12, R28, R11 ;  /* 0x0000000b1c0c7220 */ /* 0x001fe20000400000 */
[----:B------:R-:W-:-:S02]  /*55ba0*/  FSEL R28, R14, R29, !P4 ;  /* 0x0000001d0e1c7208 */ /* 0x000fc40006000000 */
[----:B------:R-:W4:Y:S01]  /*55bb0*/  LDL.LU R11, [R1+0x2e18] ;  /* 0x002e1800010b7983 */ /* 0x000f220000300800 */
[----:B------:R-:W-:-:S03]  /*55bc0*/  FSETP.GEU.AND P5, PT, |R29|, 1.175494350822287508e-38, PT ;  /* 0x008000001d00780b */ /* 0x000fc60003fae200 */
[----:B------:R-:W-:Y:S04]  /*55bd0*/  STL [R1+0x2cf8], R12 ;  /* 0x002cf80c01007387 */ /* 0x000fe80000100800 */
[----:B--2---:R-:W-:Y:S01]  /*55be0*/  STL [R1+0x2db4], R26 ;  /* 0x002db41a01007387 */ /* 0x004fe20000100800 */
[----:B------:R-:W-:-:S03]  /*55bf0*/  FSETP.GT.AND P1, PT, |R26|, 8.50705917302346158658e+37, PT ;  /* 0x7e8000001a00780b */ /* 0x000fc60003f24200 */
[----:B------:R-:W2:Y:S01]  /*55c00*/  LDL.LU R14, [R1+0x2e14] ;  /* 0x002e1400010e7983 */ /* 0x000ea20000300800 */
[----:B------:R-:W-:Y:S01]  /*55c10*/  @P3 FMUL R27, R27, 0.25 ;  /* 0x3e8000001b1b3820 */ /* 0x000fe20000400000 */
[----:B---3--:R-:W-:Y:S01]  /*55c20*/  @P3 FMUL R18, R18, 0.25 ;  /* 0x3e80000012123820 */ /* 0x008fe20000400000 */
[----:B------:R-:W-:Y:S01]  /*55c30*/  MOV R20, R9 ;  /* 0x0000000900147202 */ /* 0x000fe20000000f00 */
[----:B------:R-:W3:Y:S04]  /*55c40*/  LDL R21, [R1+0x15c] ;  /* 0x00015c0001157983 */ /* 0x000ee80000100800 */
[----:B------:R0:W-:Y:S04]  /*55c50*/  STL [R1+0x2de4], R28 ;  /* 0x002de41c01007387 */ /* 0x0001e80000100800 */
[----:B0-----:R-:W2:Y:S01]  /*55c60*/  LDL.LU R28, [R1+0x24] ;  /* 0x00002400011c7983 */ /* 0x001ea20000300800 */
[----:B------:R-:W-:-:S03]  /*55c70*/  @P3 FMUL R24, R24, 0.25 ;  /* 0x3e80000018183820 */ /* 0x000fc60000400000 */
[----:B------:R-:W3:Y:S04]  /*55c80*/  LDL.LU R17, [R1+0x16c] ;  /* 0x00016c0001117983 */ /* 0x000ee80000300800 */
[----:B------:R-:W3:Y:S01]  /*55c90*/  LDL.LU R26, [R1+0x174] ;  /* 0x00017400011a7983 */ /* 0x000ee20000300800 */
[----:B----4-:R-:W-:-:S03]  /*55ca0*/  @P3 FMUL R15, R15, 0.25 ;  /* 0x3e8000000f0f3820 */ /* 0x010fc60000400000 */
[----:B------:R-:W4:Y:S04]  /*55cb0*/  LDL.LU R12, [R1+0x17c] ;  /* 0x00017c00010c7983 */ /* 0x000f280000300800 */
[----:B------:R-:W3:Y:S04]  /*55cc0*/  LDL.LU R13, [R1+0x184] ;  /* 0x00018400010d7983 */ /* 0x000ee80000300800 */
[----:B------:R-:W3:Y:S04]  /*55cd0*/  LDL.LU R16, [R1+0x18c] ;  /* 0x00018c0001107983 */ /* 0x000ee80000300800 */
[----:B------:R-:W3:Y:S01]  /*55ce0*/  LDL.LU R25, [R1+0x194] ;  /* 0x0001940001197983 */ /* 0x000ee20000300800 */
[----:B------:R-:W-:-:S03]  /*55cf0*/  @P3 FMUL R0, R0, 0.25 ;  /* 0x3e80000000003820 */ /* 0x000fc60000400000 */
[----:B------:R-:W3:Y:S01]  /*55d00*/  LDL.LU R9, [R1+0x198] ;  /* 0x0001980001097983 */ /* 0x000ee20000300800 */
[----:B------:R-:W-:-:S03]  /*55d10*/  @P3 FMUL R4, R4, 0.25 ;  /* 0x3e80000004043820 */ /* 0x000fc60000400000 */
[----:B------:R-:W-:Y:S04]  /*55d20*/  @P3 STL [R1+0x44], R24 ;  /* 0x0000441801003387 */ /* 0x000fe80000100800 */
[----:B------:R-:W-:Y:S01]  /*55d30*/  STL [R1+0x38], R27 ;  /* 0x0000381b01007387 */ /* 0x000fe20000100800 */
[----:B------:R-:W-:-:S03]  /*55d40*/  @P3 FMUL R19, R19, 0.25 ;  /* 0x3e80000013133820 */ /* 0x000fc60000400000 */
[----:B------:R-:W-:Y:S04]  /*55d50*/  STL [R1+0x34], R18 ;  /* 0x0000341201007387 */ /* 0x000fe80000100800 */
[----:B------:R-:W-:Y:S01]  /*55d60*/  STL [R1+0x28], R15 ;  /* 0x0000280f01007387 */ /* 0x000fe20000100800 */
[----:B------:R-:W-:Y:S01]  /*55d70*/  @P3 FMUL R22, R22, 0.25 ;  /* 0x3e80000016163820 */ /* 0x000fe20000400000 */
[----:B------:R-:W-:Y:S01]  /*55d80*/  @P3 FMUL R23, R23, 0.25 ;  /* 0x3e80000017173820 */ /* 0x000fe20000400000 */
[----:B--2---:R-:W-:-:S05]  /*55d90*/  @P3 FMUL R28, R28, 0.25 ;  /* 0x3e8000001c1c3820 */ /* 0x004fca0000400000 */
[----:B------:R0:W-:Y:S02]  /*55da0*/  STL [R1+0x2de8], R28 ;  /* 0x002de81c01007387 */ /* 0x0001e40000100800 */
[----:B0-----:R-:W-:Y:S02]  /*55db0*/  MOV R28, R15 ;  /* 0x0000000f001c7202 */ /* 0x001fe40000000f00 */
[----:B------:R-:W2:Y:S04]  /*55dc0*/  LDL.LU R15, [R1+0x2e10] ;  /* 0x002e1000010f7983 */ /* 0x000ea80000300800 */
[----:B------:R0:W-:Y:S02]  /*55dd0*/  STL [R1+0x2dec], R0 ;  /* 0x002dec0001007387 */ /* 0x0001e40000100800 */
[----:B0-----:R-:W-:-:S02]  /*55de0*/  MOV R0, R18 ;  /* 0x0000001200007202 */ /* 0x001fc40000000f00 */
[----:B------:R-:W4:Y:S04]  /*55df0*/  LDL.LU R18, [R1+0x2e0c] ;  /* 0x002e0c0001127983 */ /* 0x000f280000300800 */
[----:B------:R0:W-:Y:S04]  /*55e00*/  STL [R1+0x14], R19 ;  /* 0x0000141301007387 */ /* 0x0001e80000100800 */
[----:B0-----:R-:W4:Y:S04]  /*55e10*/  LDL.LU R19, [R1+0x2e08] ;  /* 0x002e080001137983 */ /* 0x001f280000300800 */
[----:B------:R0:W-:Y:S04]  /*55e20*/  STL [R1+0x8], R22 ;  /* 0x0000081601007387 */ /* 0x0001e80000100800 */
[----:B0-----:R-:W4:Y:S04]  /*55e30*/  LDL.LU R22, [R1+0x2e04] ;  /* 0x002e040001167983 */ /* 0x001f280000300800 */
[----:B------:R0:W-:Y:S04]  /*55e40*/  STL [R1+0x4], R23 ;  /* 0x0000041701007387 */ /* 0x0001e80000100800 */
[----:B0-----:R-:W4:Y:S04]  /*55e50*/  LDL.LU R23, [R1+0x2e00] ;  /* 0x002e000001177983 */ /* 0x001f280000300800 */
[----:B------:R0:W-:Y:S04]  /*55e60*/  STL [R1+0x2df0], R28 ;  /* 0x002df01c01007387 */ /* 0x0001e80000100800 */
[----:B------:R1:W-:Y:S01]  /*55e70*/  STL [R1+0x2df4], R0 ;  /* 0x002df40001007387 */ /* 0x0003e20000100800 */
[----:B0-----:R-:W-:-:S03]  /*55e80*/  IMAD.MOV.U32 R28, RZ, RZ, R27 ;  /* 0x000000ffff1c7224 */ /* 0x001fc600078e001b */
[----:B------:R-:W4:Y:S01]  /*55e90*/  LDL.LU R27, [R1+0x2dfc] ;  /* 0x002dfc00011b7983 */ /* 0x000f220000300800 */
[----:B---3--:R-:W-:Y:S01]  /*55ea0*/  @P3 FMUL R21, R21, 0.25 ;  /* 0x3e80000015153820 */ /* 0x008fe20000400000 */
[----:B-1----:R-:W-:Y:S01]  /*55eb0*/  MOV R0, R24 ;  /* 0x0000001800007202 */ /* 0x002fe20000000f00 */
[----:B------:R-:W-:Y:S01]  /*55ec0*/  @P3 FMUL R29, R29, 0.25 ;  /* 0x3e8000001d1d3820 */ /* 0x000fe20000400000 */
[----:B------:R-:W-:Y:S01]  /*55ed0*/  MOV R24, R5 ;  /* 0x0000000500187202 */ /* 0x000fe20000000f00 */
[----:B------:R-:W-:Y:S01]  /*55ee0*/  @P3 FMUL R2, R2, 0.25 ;  /* 0x3e80000002023820 */ /* 0x000fe20000400000 */
[----:B------:R-:W-:Y:S01]  /*55ef0*/  FSEL R5, RZ, -23, P2 ;  /* 0xc1b80000ff057808 */ /* 0x000fe20001000000 */
[----:B------:R-:W-:Y:S01]  /*55f00*/  @!P5 FMUL R0, R0, 16777216 ;  /* 0x4b8000000000d820 */ /* 0x000fe20000400000 */
[----:B------:R-:W-:Y:S01]  /*55f10*/  @!P5 FMUL R28, R28, 16777216 ;  /* 0x4b8000001c1cd820 */ /* 0x000fe20000400000 */
[----:B------:R-:W-:Y:S01]  /*55f20*/  @!P5 FMUL R4, R4, 16777216 ;  /* 0x4b8000000404d820 */ /* 0x000fe20000400000 */
[----:B------:R-:W-:Y:S01]  /*55f30*/  @P3 FMUL R3, R3, 0.25 ;  /* 0x3e80000003033820 */ /* 0x000fe20000400000 */
[----:B------:R-:W-:Y:S01]  /*55f40*/  @P3 FMUL R6, R6, 0.25 ;  /* 0x3e80000006063820 */ /* 0x000fe20000400000 */
[----:B------:R-:W-:Y:S01]  /*55f50*/  @P3 FMUL R7, R7, 0.25 ;  /* 0x3e80000007073820 */ /* 0x000fe20000400000 */
[----:B------:R-:W-:Y:S01]  /*55f60*/  @P3 FMUL R10, R10, 0.25 ;  /* 0x3e8000000a0a3820 */ /* 0x000fe20000400000 */
[----:B------:R-:W-:Y:S01]  /*55f70*/  @P3 FMUL R11, R11, 0.25 ;  /* 0x3e8000000b0b3820 */ /* 0x000fe20000400000 */
[----:B------:R-:W-:Y:S01]  /*55f80*/  @P3 FMUL R14, R14, 0.25 ;  /* 0x3e8000000e0e3820 */ /* 0x000fe20000400000 */
[----:B--2---:R-:W-:Y:S01]  /*55f90*/  @P3 FMUL R15, R15, 0.25 ;  /* 0x3e8000000f0f3820 */ /* 0x004fe20000400000 */
[----:B----4-:R-:W-:Y:S01]  /*55fa0*/  @P3 FMUL R18, R18, 0.25 ;  /* 0x3e80000012123820 */ /* 0x010fe20000400000 */
[----:B------:R-:W-:Y:S01]  /*55fb0*/  @P3 FMUL R19, R19, 0.25 ;  /* 0x3e80000013133820 */ /* 0x000fe20000400000 */
[----:B------:R-:W-:Y:S01]  /*55fc0*/  @P3 FMUL R22, R22, 0.25 ;  /* 0x3e80000016163820 */ /* 0x000fe20000400000 */
[----:B------:R-:W-:Y:S01]  /*55fd0*/  @P3 FMUL R23, R23, 0.25 ;  /* 0x3e80000017173820 */ /* 0x000fe20000400000 */
[----:B------:R-:W-:-:S05]  /*55fe0*/  @P3 FMUL R27, R27, 0.25 ;  /* 0x3e8000001b1b3820 */ /* 0x000fca0000400000 */
[----:B------:R0:W-:Y:S04]  /*55ff0*/  STL [R1+0x164], R27 ;  /* 0x0001641b01007387 */ /* 0x0001e80000100800 */
[----:B0-----:R-:W2:Y:S04]  /*56000*/  LDL.LU R27, [R1+0x2df8] ;  /* 0x002df800011b7983 */ /* 0x001ea80000300800 */
[----:B------:R0:W-:Y:S04]  /*56010*/  @P3 STL [R1+0x15c], R21 ;  /* 0x00015c1501003387 */ /* 0x0001e80000100800 */
[----:B------:R1:W-:Y:S01]  /*56020*/  STL [R1+0x2dc0], R20 ;  /* 0x002dc01401007387 */ /* 0x0003e20000100800 */
[----:B0-----:R-:W-:-:S02]  /*56030*/  MOV R21, R8 ;  /* 0x0000000800157202 */ /* 0x001fc40000000f00 */
[----:B------:R-:W-:Y:S01]  /*56040*/  FSEL R8, RZ, -23, P4 ;  /* 0xc1b80000ff087808 */ /* 0x000fe20002000000 */
[----:B-1----:R-:W3:Y:S04]  /*56050*/  LDL.LU R20, [R1+0x4] ;  /* 0x0000040001147983 */ /* 0x002ee80000300800 */
[----:B------:R0:W-:Y:S04]  /*56060*/  STL [R1+0x2dc4], R21 ;  /* 0x002dc41501007387 */ /* 0x0001e80000100800 */
[----:B0-----:R-:W4:Y:S04]  /*56070*/  LDL.LU R21, [R1+0x8] ;  /* 0x0000080001157983 */ /* 0x001f280000300800 */
[----:B------:R0:W-:Y:S04]  /*56080*/  STL [R1+0x2dc8], R24 ;  /* 0x002dc81801007387 */ /* 0x0001e80000100800 */
[----:B0-----:R-:W3:Y:S01]  /*56090*/  LDL.LU R24, [R1+0x14] ;  /* 0x0000140001187983 */ /* 0x001ee20000300800 */
[----:B------:R-:W-:Y:S01]  /*560a0*/  @P3 FMUL R17, R17, 0.25 ;  /* 0x3e80000011113820 */ /* 0x000fe20000400000 */
[----:B------:R-:W-:Y:S01]  /*560b0*/  @P3 FMUL R26, R26, 0.25 ;  /* 0x3e8000001a1a3820 */ /* 0x000fe20000400000 */
[----:B------:R-:W-:Y:S01]  /*560c0*/  @P3 FMUL R12, R12, 0.25 ;  /* 0x3e8000000c0c3820 */ /* 0x000fe20000400000 */
[----:B------:R0:W-:Y:S01]  /*560d0*/  STL [R1+0x2db8], R5 ;  /* 0x002db80501007387 */ /* 0x0001e20000100800 */
[----:B------:R-:W-:Y:S01]  /*560e0*/  @P3 FMUL R13, R13, 0.25 ;  /* 0x3e8000000d0d3820 */ /* 0x000fe20000400000 */
[----:B------:R-:W-:Y:S01]  /*560f0*/  @P3 FMUL R16, R16, 0.25 ;  /* 0x3e80000010103820 */ /* 0x000fe20000400000 */
[----:B------:R-:W-:Y:S01]  /*56100*/  @P3 FMUL R25, R25, 0.25 ;  /* 0x3e80000019193820 */ /* 0x000fe20000400000 */
[----:B------:R-:W-:Y:S01]  /*56110*/  @P3 FMUL R9, R9, 0.25 ;  /* 0x3e80000009093820 */ /* 0x000fe20000400000 */
[----:B0-----:R-:W3:Y:S04]  /*56120*/  LDL.LU R5, [R1+0x164] ;  /* 0x0001640001057983 */ /* 0x001ee80000300800 */
[----:B------:R0:W-:Y:S04]  /*56130*/  STL [R1+0x2dbc], R8 ;  /* 0x002dbc0801007387 */ /* 0x0001e80000100800 */
[----:B0-----:R-:W3:Y:S04]  /*56140*/  LDL.LU R8, [R1+0x15c] ;  /* 0x00015c0001087983 */ /* 0x001ee80000300800 */
[----:B------:R0:W-:Y:S04]  /*56150*/  @!P5 STL [R1+0x44], R0 ;  /* 0x000044000100d387 */ /* 0x0001e80000100800 */
[----:B0-----:R-:W3:Y:S04]  /*56160*/  LDL.LU R0, [R1+0x2df4] ;  /* 0x002df40001007983 */ /* 0x001ee80000300800 */
[----:B------:R0:W-:Y:S04]  /*56170*/  @!P5 STL [R1+0x38], R28 ;  /* 0x0000381c0100d387 */ /* 0x0001e80000100800 */
[----:B0-----:R-:W4:Y:S01]  /*56180*/  LDL.LU R28, [R1+0x2df0] ;  /* 0x002df000011c7983 */ /* 0x001f220000300800 */
        /* <DEDUP_REMOVED lines=13> */
[----:B--2---:R-:W-:Y:S01]  /*56260*/  @P3 FMUL R27, R27, 0.25 ;  /* 0x3e8000001b1b3820 */ /* 0x004fe20000400000 */
[----:B---3--:R-:W-:-:S05]  /*56270*/  @!P5 FMUL R0, R0, 16777216 ;  /* 0x4b8000000000d820 */ /* 0x008fca0000400000 */
[----:B------:R0:W-:Y:S01]  /*56280*/  @!P5 STL [R1+0x34], R0 ;  /* 0x000034000100d387 */ /* 0x0001e20000100800 */
[----:B----4-:R-:W-:-:S03]  /*56290*/  @!P5 FMUL R28, R28, 16777216 ;  /* 0x4b8000001c1cd820 */ /* 0x010fc60000400000 */
[----:B0-----:R-:W2:Y:S04]  /*562a0*/  LDL.LU R0, [R1+0x2dec] ;  /* 0x002dec0001007983 */ /* 0x001ea80000300800 */
[----:B------:R0:W-:Y:S04]  /*562b0*/  @!P5 STL [R1+0x28], R28 ;  /* 0x0000281c0100d387 */ /* 0x0001e80000100800 */
[----:B0-----:R-:W3:Y:S01]  /*562c0*/  LDL.LU R28, [R1+0x2de8] ;  /* 0x002de800011c7983 */ /* 0x001ee20000300800 */
[----:B------:R-:W-:Y:S01]  /*562d0*/  @!P5 FMUL R24, R24, 16777216 ;  /* 0x4b8000001818d820 */ /* 0x000fe20000400000 */
[----:B--2---:R-:W-:Y:S01]  /*562e0*/  @!P5 FMUL R0, R0, 16777216 ;  /* 0x4b8000000000d820 */ /* 0x004fe20000400000 */
[----:B---3--:R-:W-:-:S05]  /*562f0*/  @!P5 FMUL R28, R28, 16777216 ;  /* 0x4b8000001c1cd820 */ /* 0x008fca0000400000 */
[----:B------:R0:W-:Y:S04]  /*56300*/  STL [R1+0x24], R28 ;  /* 0x0000241c01007387 */ /* 0x0001e80000100800 */
[----:B0-----:R-:W2:Y:S04]  /*56310*/  LDL.LU R28, [R1+0x2de4] ;  /* 0x002de400011c7983 */ /* 0x001ea80000300800 */
[----:B------:R0:W-:Y:S04]  /*56320*/  STL [R1+0x18], R0 ;  /* 0x0000180001007387 */ /* 0x0001e80000100800 */
[----:B0-----:R-:W3:Y:S04]  /*56330*/  LDL R0, [R1+0x154] ;  /* 0x0001540001007983 */ /* 0x001ee80000100800 */
[----:B------:R0:W-:Y:S04]  /*56340*/  STL [R1+0x2dcc], R24 ;  /* 0x002dcc1801007387 */ /* 0x0001e80000100800 */
[----:B0-----:R-:W4:Y:S04]  /*56350*/  LDL.LU R24, [R1+0x24] ;  /* 0x0000240001187983 */ /* 0x001f280000300800 */
[----:B----4-:R0:W-:Y:S04]  /*56360*/  STL [R1+0x2dd0], R24 ;  /* 0x002dd01801007387 */ /* 0x0101e80000100800 */
[----:B0-----:R-:W4:Y:S04]  /*56370*/  LDL.LU R24, [R1+0x28] ;  /* 0x0000280001187983 */ /* 0x001f280000300800 */
[----:B----4-:R0:W-:Y:S04]  /*56380*/  STL [R1+0x2dd4], R24 ;  /* 0x002dd41801007387 */ /* 0x0101e80000100800 */
[----:B0-----:R-:W4:Y:S04]  /*56390*/  LDL.LU R24, [R1+0x34] ;  /* 0x0000340001187983 */ /* 0x001f280000300800 */
[----:B----4-:R0:W-:Y:S04]  /*563a0*/  STL [R1+0x2dd8], R24 ;  /* 0x002dd81801007387 */ /* 0x0101e80000100800 */
[----:B0-----:R-:W4:Y:S01]  /*563b0*/  LDL.LU R24, [R1+0x38] ;  /* 0x0000380001187983 */ /* 0x001f220000300800 */
[----:B------:R-:W0:Y:S03]  /*563c0*/  MUFU.RCP R29, R29 ;  /* 0x0000001d001d7308 */ /* 0x000e260000001000 */
[----:B----4-:R1:W-:Y:S04]  /*563d0*/  STL [R1+0x2ddc], R24 ;  /* 0x002ddc1801007387 */ /* 0x0103e80000100800 */
[----:B-1----:R-:W4:Y:S01]  /*563e0*/  LDL.LU R24, [R1+0x44] ;  /* 0x0000440001187983 */ /* 0x002f220000300800 */
[----:B---3--:R-:W-:-:S04]  /*563f0*/  IADD3 R0, PT, PT, R0, -0x3f3504f3, RZ ;  /* 0xc0cafb0d00007810 */ /* 0x008fc80007ffe0ff */
[----:B------:R-:W-:Y:S01]  /*56400*/  LOP3.LUT R0, R0, 0xff800000, RZ, 0xc0, !PT ;  /* 0xff80000000007812 */ /* 0x000fe200078ec0ff */
[----:B----4-:R1:W-:Y:S02]  /*56410*/  STL [R1+0x2de0], R24 ;  /* 0x002de01801007387 */ /* 0x0103e40000100800 */
[----:B-1----:R-:W-:Y:S01]  /*56420*/  MOV R24, R4 ;  /* 0x0000000400187202 */ /* 0x002fe20000000f00 */
[----:B--2---:R-:W-:Y:S01]  /*56430*/  VIADD R4, R28, 0xc0cafb0d ;  /* 0xc0cafb0d1c047836 */ /* 0x004fe20000000000 */
[----:B------:R1:W-:Y:S03]  /*56440*/  STL [R1+0x2cd4], R28 ;  /* 0x002cd41c01007387 */ /* 0x0003e60000100800 */
[C---:B0-----:R-:W-:Y:S01]  /*56450*/  FMUL R24, R29.reuse, R24 ;  /* 0x000000181d187220 */ /* 0x041fe20000400000 */
[----:B-1----:R-:W2:Y:S04]  /*56460*/  LDL.LU R28, [R1+0x18] ;  /* 0x00001800011c7983 */ /* 0x002ea80000300800 */
[----:B------:R-:W-:Y:S04]  /*56470*/  STL [R1+0x158], R0 ;  /* 0x0001580001007387 */ /* 0x000fe80000100800 */
[----:B------:R0:W-:Y:S04]  /*56480*/  STL [R1+0x21c], R24 ;  /* 0x00021c1801007387 */ /* 0x0001e80000100800 */
[----:B0-----:R-:W3:Y:S02]  /*56490*/  LDL.LU R24, [R1+0x2de0] ;  /* 0x002de00001187983 */ /* 0x001ee40000300800 */
[----:B---3--:R-:W-:-:S05]  /*564a0*/  FMUL R24, R29, R24 ;  /* 0x000000181d187220 */ /* 0x008fca0000400000 */
        /* <DEDUP_REMOVED lines=13> */
[----:B0-----:R-:W3:Y:S01]  /*56580*/  LDL.LU R24, [R1+0x2dcc] ;  /* 0x002dcc0001187983 */ /* 0x001ee20000300800 */
[----:B--2---:R-:W-:Y:S01]  /*56590*/  FMUL R28, R29, R28 ;  /* 0x0000001c1d1c7220 */ /* 0x004fe20000400000 */
[----:B------:R-:W-:-:S04]  /*565a0*/  @!P5 FMUL R21, R21, 16777216 ;  /* 0x4b8000001515d820 */ /* 0x000fc80000400000 */
[----:B------:R3:W-:Y:S01]  /*565b0*/  STL [R1+0x210], R28 ;  /* 0x0002101c01007387 */ /* 0x0007e20000100800 */
[----:B------:R-:W-:Y:S01]  /*565c0*/  @!P5 FMUL R20, R20, 16777216 ;  /* 0x4b8000001414d820 */ /* 0x000fe20000400000 */
[----:B------:R-:W-:Y:S01]  /*565d0*/  FMUL R3, R29, R3 ;  /* 0x000000031d037220 */ /* 0x000fe20000400000 */
[----:B------:R-:W-:Y:S01]  /*565e0*/  @!P5 FMUL R8, R8, 16777216 ;  /* 0x4b8000000808d820 */ /* 0x000fe20000400000 */
[----:B------:R-:W-:Y:S01]  /*565f0*/  @!P5 FMUL R5, R5, 16777216 ;  /* 0x4b8000000505d820 */ /* 0x000fe20000400000 */
[C---:B---3--:R-:W-:Y:S02]  /*56600*/  FMUL R28, R29.reuse, R24 ;  /* 0x000000181d1c7220 */ /* 0x048fe40000400000 */
[----:B------:R-:W2:Y:S04]  /*56610*/  LDL.LU R24, [R1+0x2dc8] ;  /* 0x002dc80001187983 */ /* 0x000ea80000300800 */
[----:B------:R0:W-:Y:S02]  /*56620*/  STL [R1+0x1e8], R28 ;  /* 0x0001e81c01007387 */ /* 0x0001e40000100800 */
[----:B0-----:R-:W-:-:S02]  /*56630*/  FMUL R28, R29, R21 ;  /* 0x000000151d1c7220 */ /* 0x001fc40000400000 */
[----:B------:R-:W3:Y:S04]  /*56640*/  LDL.LU R21, [R1+0x2dc4] ;  /* 0x002dc40001157983 */ /* 0x000ee80000300800 */
[----:B------:R0:W-:Y:S02]  /*56650*/  STL [R1+0x204], R28 ;  /* 0x0002041c01007387 */ /* 0x0001e40000100800 */
[C---:B0-----:R-:W-:Y:S02]  /*56660*/  FMUL R28, R29.reuse, R20 ;  /* 0x000000141d1c7220 */ /* 0x041fe40000400000 */
[----:B------:R-:W4:Y:S04]  /*56670*/  LDL.LU R20, [R1+0x2dc0] ;  /* 0x002dc00001147983 */ /* 0x000f280000300800 */
[----:B------:R0:W-:Y:S02]  /*56680*/  STL [R1+0x1e4], R28 ;  /* 0x0001e41c01007387 */ /* 0x0001e40000100800 */
[C---:B0-----:R-:W-:Y:S01]  /*56690*/  FMUL R28, R29.reuse, R2 ;  /* 0x000000021d1c7220 */ /* 0x041fe20000400000 */
[C---:B------:R-:W-:Y:S01]  /*566a0*/  FMUL R2, R29.reuse, R6 ;  /* 0x000000061d027220 */ /* 0x040fe20000400000 */
[----:B------:R-:W-:-:S03]  /*566b0*/  FMUL R6, R29, R7 ;  /* 0x000000071d067220 */ /* 0x000fc60000400000 */
[----:B------:R-:W-:Y:S04]  /*566c0*/  STL [R1+0x200], R28 ;  /* 0x0002001c01007387 */ /* 0x000fe80000100800 */
[----:B------:R0:W-:Y:S04]  /*566d0*/  STL [R1+0x1e0], R3 ;  /* 0x0001e00301007387 */ /* 0x0001e80000100800 */
[----:B------:R1:W-:Y:S01]  /*566e0*/  STL [R1+0x1fc], R2 ;  /* 0x0001fc0201007387 */ /* 0x0003e20000100800 */
[----:B0-----:R-:W-:-:S03]  /*566f0*/  FMUL R3, R29, R10 ;  /* 0x0000000a1d037220 */ /* 0x001fc60000400000 */
[----:B------:R-:W-:Y:S01]  /*56700*/  STL [R1+0x1a0], R6 ;  /* 0x0001a00601007387 */ /* 0x000fe20000100800 */
[----:B-1----:R-:W-:-:S03]  /*56710*/  FMUL R2, R29, R11 ;  /* 0x0000000b1d027220 */ /* 0x002fc60000400000 */
[----:B------:R0:W-:Y:S04]  /*56720*/  STL [R1+0x1f8], R3 ;  /* 0x0001f80301007387 */ /* 0x0001e80000100800 */
[----:B------:R1:W-:Y:S01]  /*56730*/  STL [R1+0x190], R2 ;  /* 0x0001900201007387 */ /* 0x0003e20000100800 */
[C---:B0-----:R-:W-:Y:S01]  /*56740*/  FMUL R3, R29.reuse, R15 ;  /* 0x0000000f1d037220 */ /* 0x041fe20000400000 */
[C---:B-1----:R-:W-:Y:S01]  /*56750*/  FMUL R2, R29.reuse, R14 ;  /* 0x0000000e1d027220 */ /* 0x042fe20000400000 */
[----:B------:R-:W-:-:S04]  /*56760*/  FMUL R6, R29, R19 ;  /* 0x000000131d067220 */ /* 0x000fc80000400000 */
[----:B------:R0:W-:Y:S04]  /*56770*/  STL [R1+0x188], R2 ;  /* 0x0001880201007387 */ /* 0x0001e80000100800 */
[----:B------:R1:W-:Y:S01]  /*56780*/  STL [R1+0x178], R3 ;  /* 0x0001780301007387 */ /* 0x0003e20000100800 */
[C---:B0-----:R-:W-:Y:S01]  /*56790*/  FMUL R2, R29.reuse, R18 ;  /* 0x000000121d027220 */ /* 0x041fe20000400000 */
[C---:B------:R-:W-:Y:S01]  /*567a0*/  FMUL R19, R29.reuse, R8 ;  /* 0x000000081d137220 */ /* 0x040fe20000400000 */
[----:B-1----:R-:W-:-:S03]  /*567b0*/  FMUL R3, R29, R22 ;  /* 0x000000161d037220 */ /* 0x002fc60000400000 */
[----:B------:R0:W-:Y:S04]  /*567c0*/  STL [R1+0x180], R2 ;  /* 0x0001800201007387 */ /* 0x0001e80000100800 */
[----:B------:R-:W-:Y:S01]  /*567d0*/  STL [R1+0x170], R6 ;  /* 0x0001700601007387 */ /* 0x000fe20000100800 */
[----:B0-----:R-:W-:-:S03]  /*567e0*/  FMUL R2, R29, R23 ;  /* 0x000000171d027220 */ /* 0x001fc60000400000 */
[----:B------:R-:W-:Y:S01]  /*567f0*/  STL [R1+0x168], R3 ;  /* 0x0001680301007387 */ /* 0x000fe20000100800 */
[----:B------:R-:W-:-:S03]  /*56800*/  FMUL R18, R29, R5 ;  /* 0x000000051d127220 */ /* 0x000fc60000400000 */
[----:B------:R-:W2:Y:S04]  /*56810*/  LDL.LU R8, [R1+0x2dbc] ;  /* 0x002dbc0001087983 */ /* 0x000ea80000300800 */
[----:B------:R2:W-:Y:S04]  /*56820*/  STL [R1+0x160], R2 ;  /* 0x0001600201007387 */ /* 0x0005e80000100800 */
[----:B------:R-:W-:Y:S04]  /*56830*/  STL [R1+0x2cfc], R19 ;  /* 0x002cfc1301007387 */ /* 0x000fe80000100800 */
[----:B------:R-:W3:Y:S01]  /*56840*/  LDL.LU R5, [R1+0x2db8] ;  /* 0x002db80001057983 */ /* 0x000ee20000300800 */
[----:B------:R-:W-:Y:S01]  /*56850*/  @!P5 FMUL R17, R17, 16777216 ;  /* 0x4b8000001111d820 */ /* 0x000fe20000400000 */
[----:B------:R-:W-:Y:S01]  /*56860*/  @!P5 FMUL R26, R26, 16777216 ;  /* 0x4b8000001a1ad820 */ /* 0x000fe20000400000 */
[----:B------:R-:W-:Y:S01]  /*56870*/  @!P5 FMUL R12, R12, 16777216 ;  /* 0x4b8000000c0cd820 */ /* 0x000fe20000400000 */
[----:B------:R-:W-:Y:S01]  /*56880*/  @!P5 FMUL R13, R13, 16777216 ;  /* 0x4b8000000d0dd820 */ /* 0x000fe20000400000 */
[----:B------:R-:W-:Y:S01]  /*56890*/  FMUL R17, R29, R17 ;  /* 0x000000111d117220 */ /* 0x000fe20000400000 */
[----:B------:R-:W-:Y:S01]  /*568a0*/  @!P5 FMUL R16, R16, 16777216 ;  /* 0x4b8000001010d820 */ /* 0x000fe20000400000 */
[----:B------:R-:W-:Y:S01]  /*568b0*/  LOP3.LUT R4, R4, 0xff800000, RZ, 0xc0, !PT ;  /* 0xff80000004047812 */ /* 0x000fe200078ec0ff */
[----:B------:R-:W-:Y:S01]  /*568c0*/  @!P5 FMUL R25, R25, 16777216 ;  /* 0x4b8000001919d820 */ /* 0x000fe20000400000 */
[----:B------:R-:W-:Y:S01]  /*568d0*/  FMUL R15, R29, R26 ;  /* 0x0000001a1d0f7220 */ /* 0x000fe20000400000 */
[----:B------:R-:W-:Y:S01]  /*568e0*/  @!P5 FMUL R9, R9, 16777216 ;  /* 0x4b8000000909d820 */ /* 0x000fe20000400000 */
[C---:B------:R-:W-:Y:S01]  /*568f0*/  FMUL R14, R29.reuse, R12 ;  /* 0x0000000c1d0e7220 */ /* 0x040fe20000400000 */
[----:B------:R-:W-:Y:S01]  /*56900*/  STL [R1+0x2d00], R18 ;  /* 0x002d001201007387 */ /* 0x000fe20000100800 */
[----:B------:R-:W-:Y:S01]  /*56910*/  FMUL R13, R29, R13 ;  /* 0x0000000d1d0d7220 */ /* 0x000fe20000400000 */
[----:B------:R-:W-:Y:S01]  /*56920*/  @!P5 FMUL R27, R27, 16777216 ;  /* 0x4b8000001b1bd820 */ /* 0x000fe20000400000 */
[----:B------:R-:W-:Y:S01]  /*56930*/  I2FP.F32.S32 R4, R4 ;  /* 0x0000000400047245 */ /* 0x000fe20000201400 */
[----:B------:R-:W-:Y:S01]  /*56940*/  STL [R1+0x2d04], R17 ;  /* 0x002d041101007387 */ /* 0x000fe20000100800 */
[C---:B------:R-:W-:Y:S01]  /*56950*/  FMUL R11, R29.reuse, R16 ;  /* 0x000000101d0b7220 */ /* 0x040fe20000400000 */
[----:B------:R-:W-:Y:S01]  /*56960*/  I2FP.F32.S32 R0, R0 ;  /* 0x0000000000007245 */ /* 0x000fe20000201400 */
[C---:B------:R-:W-:Y:S01]  /*56970*/  FMUL R10, R29.reuse, R25 ;  /* 0x000000191d0a7220 */ /* 0x040fe20000400000 */
[----:B------:R-:W4:Y:S01]  /*56980*/  LDL.LU R26, [R1+0x2db4] ;  /* 0x002db400011a7983 */ /* 0x000f220000300800 */
[C---:B------:R-:W-:Y:S01]  /*56990*/  FMUL R9, R29.reuse, R9 ;  /* 0x000000091d097220 */ /* 0x040fe20000400000 */
[----:B------:R-:W-:-:S02]  /*569a0*/  FMUL R7, R29, R27 ;  /* 0x0000001b1d077220 */ /* 0x000fc40000400000 */
[----:B------:R-:W-:Y:S04]  /*569b0*/  STL [R1+0x2d08], R15 ;  /* 0x002d080f01007387 */ /* 0x000fe80000100800 */
[----:B------:R-:W-:Y:S04]  /*569c0*/  STL [R1+0x2d0c], R14 ;  /* 0x002d0c0e01007387 */ /* 0x000fe80000100800 */
[----:B------:R-:W-:Y:S04]  /*569d0*/  STL [R1+0x2d10], R13 ;  /* 0x002d100d01007387 */ /* 0x000fe80000100800 */
[----:B------:R-:W-:Y:S04]  /*569e0*/  STL [R1+0x2d14], R11 ;  /* 0x002d140b01007387 */ /* 0x000fe80000100800 */
[----:B------:R-:W-:Y:S04]  /*569f0*/  STL [R1+0x2d18], R10 ;  /* 0x002d180a01007387 */ /* 0x000fe80000100800 */
[----:B------:R-:W-:Y:S04]  /*56a00*/  STL [R1+0x2d1c], R9 ;  /* 0x002d1c0901007387 */ /* 0x000fe80000100800 */
[----:B------:R-:W4:Y:S04]  /*56a10*/  LDL.LU R27, [R1+0x2db0] ;  /* 0x002db000011b7983 */ /* 0x000f280000300800 */
[----:B------:R-:W-:Y:S01]  /*56a20*/  STL [R1+0x2d20], R7 ;  /* 0x002d200701007387 */ /* 0x000fe20000100800 */
[----:B--2---:R-:W-:-:S05]  /*56a30*/  FFMA.FTZ R2, R4, 1.1920928955078125e-07, R8 ;  /* 0x3400000004027823 */ /* 0x004fca0000010008 */
[----:B------:R-:W-:Y:S01]  /*56a40*/  STL [R1+0x164], R2 ;  /* 0x0001640201007387 */ /* 0x000fe20000100800 */
[----:B---3--:R-:W-:-:S05]  /*56a50*/  FFMA.FTZ R0, R0, 1.1920928955078125e-07, R5 ;  /* 0x3400000000007823 */ /* 0x008fca0000010005 */
[----:B------:R-:W-:Y:S04]  /*56a60*/  STL [R1+0x15c], R0 ;  /* 0x00015c0001007387 */ /* 0x000fe80000100800 */
[----:B------:R-:W-:Y:S04]  /*56a70*/  STL [R1+0x2d88], R21 ;  /* 0x002d881501007387 */ /* 0x000fe80000100800 */
[----:B----4-:R0:W-:Y:S04]  /*56a80*/  STL [R1+0x2d8c], R20 ;  /* 0x002d8c1401007387 */ /* 0x0101e80000100800 */
[----:B0-----:R-:W2:Y:S04]  /*56a90*/  LDL.LU R20, [R1+0xc0] ;  /* 0x0000c00001147983 */ /* 0x001ea80000300800 */
[----:B--2---:R0:W-:Y:S04]  /*56aa0*/  STL [R1+0x2da0], R20 ;  /* 0x002da01401007387 */ /* 0x0041e80000100800 */
[----:B0-----:R-:W2:Y:S04]  /*56ab0*/  LDL R20, [R1+0xc4] ;  /* 0x0000c40001147983 */ /* 0x001ea80000100800 */
[----:B--2---:R0:W-:Y:S04]  /*56ac0*/  STL [R1+0x2da4], R20 ;  /* 0x002da41401007387 */ /* 0x0041e80000100800 */
[----:B0-----:R-:W2:Y:S04]  /*56ad0*/  LDL R20, [R1+0xc8] ;  /* 0x0000c80001147983 */ /* 0x001ea80000100800 */
[----:B--2---:R0:W-:Y:S04]  /*56ae0*/  STL [R1+0x2da8], R20 ;  /* 0x002da81401007387 */ /* 0x0041e80000100800 */
[----:B0-----:R-:W2:Y:S01]  /*56af0*/  LDL R20, [R1+0xcc] ;  /* 0x0000cc0001147983 */ /* 0x001ea20000100800 */
[----:B------:R-:W-:Y:S01]  /*56b00*/  MOV R3, R24 ;  /* 0x0000001800037202 */ /* 0x000fe20000000f00 */
[C---:B------:R-:W-:Y:S01]  /*56b10*/  FMUL R0, R26.reuse, 8388608 ;  /* 0x4b0000001a007820 */ /* 0x040fe20000400000 */
[----:B------:R-:W-:Y:S01]  /*56b20*/  FSETP.GEU.AND P4, PT, R26, 1.175494350822287508e-38, PT ;  /* 0x008000001a00780b */ /* 0x000fe20003f8e000 */
[----:B------:R-:W-:Y:S01]  /*56b30*/  FMUL R2, R27, 8388608 ;  /* 0x4b0000001b027820 */ /* 0x000fe20000400000 */
[----:B--2---:R0:W-:Y:S04]  /*56b40*/  STL [R1+0x2dac], R20 ;  /* 0x002dac1401007387 */ /* 0x0041e80000100800 */
[----:B0-----:R-:W2:Y:S04]  /*56b50*/  LDL R20, [R1+0xd0] ;  /* 0x0000d00001147983 */ /* 0x001ea80000100800 */
[----:B------:R-:W3:Y:S04]  /*56b60*/  LDL.LU R21, [R1+0xbc] ;  /* 0x0000bc0001157983 */ /* 0x000ee80000300800 */
[----:B------:R0:W-:Y:S04]  /*56b70*/  STL [R1+0x2d64], R3 ;  /* 0x002d640301007387 */ /* 0x0001e80000100800 */
[----:B0-----:R-:W4:Y:S04]  /*56b80*/  LDL.LU R3, [R1+0xb0] ;  /* 0x0000b00001037983 */ /* 0x001f280000300800 */
        /* <DEDUP_REMOVED lines=17> */
[----:B------:R-:W3:Y:S01]  /*56ca0*/  LDL.LU R28, [R1+0x64] ;  /* 0x00006400011c7983 */ /* 0x000ee20000300800 */
[----:B------:R-:W-:-:S03]  /*56cb0*/  FSEL R0, R0, R26, !P4 ;  /* 0x0000001a00007208 */ /* 0x000fc60006000000 */
[----:B------:R-:W3:Y:S04]  /*56cc0*/  LDL.LU R12, [R1+0x60] ;  /* 0x00006000010c7983 */ /* 0x000ee80000300800 */
[----:B------:R-:W3:Y:S04]  /*56cd0*/  LDL.LU R16, [R1+0x5c] ;  /* 0x00005c0001107983 */ /* 0x000ee80000300800 */
[----:B------:R-:W3:Y:S01]  /*56ce0*/  LDL.LU R25, [R1+0x58] ;  /* 0x0000580001197983 */ /* 0x000ee20000300800 */
[----:B------:R-:W-:-:S03]  /*56cf0*/  FSETP.GEU.AND P3, PT, R27, 1.175494350822287508e-38, PT ;  /* 0x008000001b00780b */ /* 0x000fc60003f6e000 */
[----:B------:R-:W3:Y:S01]  /*56d00*/  LDL.LU R24, [R1+0x54] ;  /* 0x0000540001187983 */ /* 0x000ee20000300800 */
[----:B------:R-:W-:-:S03]  /*56d10*/  FSETP.GT.AND P2, PT, |R27|, 8.50705917302346158658e+37, PT ;  /* 0x7e8000001b00780b */ /* 0x000fc60003f44200 */
[----:B------:R0:W-:Y:S04]  /*56d20*/  STL [R1+0x2d6c], R2 ;  /* 0x002d6c0201007387 */ /* 0x0001e80000100800 */
[----:B0-----:R-:W3:Y:S04]  /*56d30*/  LDL.LU R2, [R1+0xb8] ;  /* 0x0000b80001027983 */ /* 0x001ee80000300800 */
[----:B------:R0:W-:Y:S04]  /*56d40*/  STL [R1+0x2d68], R27 ;  /* 0x002d681b01007387 */ /* 0x0001e80000100800 */
[----:B0-----:R-:W3:Y:S04]  /*56d50*/  LDL.LU R27, [R1+0xb4] ;  /* 0x0000b400011b7983 */ /* 0x001ee80000300800 */
[----:B------:R0:W-:Y:S04]  /*56d60*/  STL [R1+0x2d44], R0 ;  /* 0x002d440001007387 */ /* 0x0001e80000100800 */
[----:B0-----:R-:W3:Y:S01]  /*56d70*/  LDL.LU R0, [R1+0xac] ;  /* 0x0000ac0001007983 */ /* 0x001ee20000300800 */
[----:B--2---:R-:W-:-:S05]  /*56d80*/  @P1 FMUL R20, R20, 0.25 ;  /* 0x3e80000014141820 */ /* 0x004fca0000400000 */
[----:B------:R0:W-:Y:S04]  /*56d90*/  @P1 STL [R1+0xd0], R20 ;  /* 0x0000d01401001387 */ /* 0x0001e80000100800 */
[----:B0-----:R-:W2:Y:S02]  /*56da0*/  LDL.LU R20, [R1+0x2dac] ;  /* 0x002dac0001147983 */ /* 0x001ea40000300800 */
        /* <DEDUP_REMOVED lines=10> */
[----:B------:R0:W-:Y:S04]  /*56e50*/  STL [R1+0x2d90], R20 ;  /* 0x002d901401007387 */ /* 0x0001e80000100800 */
[----:B0-----:R-:W2:Y:S04]  /*56e60*/  LDL R20, [R1+0xc4] ;  /* 0x0000c40001147983 */ /* 0x001ea80000100800 */
[----:B--2---:R0:W-:Y:S04]  /*56e70*/  STL [R1+0x2d94], R20 ;  /* 0x002d941401007387 */ /* 0x0041e80000100800 */
[----:B0-----:R-:W2:Y:S04]  /*56e80*/  LDL R20, [R1+0xc8] ;  /* 0x0000c80001147983 */ /* 0x001ea80000100800 */
[----:B--2---:R0:W-:Y:S04]  /*56e90*/  STL [R1+0x2d98], R20 ;  /* 0x002d981401007387 */ /* 0x0041e80000100800 */
[----:B0-----:R-:W2:Y:S01]  /*56ea0*/  LDL R20, [R1+0xcc] ;  /* 0x0000cc0001147983 */ /* 0x001ea20000100800 */
[----:B------:R-:W-:-:S03]  /*56eb0*/  FSETP.GEU.AND P5, PT, |R26|, 1.175494350822287508e-38, PT ;  /* 0x008000001a00780b */ /* 0x000fc60003fae200 */
[----:B--2---:R0:W-:Y:S04]  /*56ec0*/  STL [R1+0x2d9c], R20 ;  /* 0x002d9c1401007387 */ /* 0x0041e80000100800 */
[----:B0-----:R-:W2:Y:S06]  /*56ed0*/  LDL R20, [R1+0xd0] ;  /* 0x0000d00001147983 */ /* 0x001eac0000100800 */
[----:B--2---:R-:W-:-:S05]  /*56ee0*/  @!P5 FMUL R20, R20, 16777216 ;  /* 0x4b8000001414d820 */ /* 0x004fca0000400000 */
[----:B------:R0:W-:Y:S04]  /*56ef0*/  @!P5 STL [R1+0xd0], R20 ;  /* 0x0000d0140100d387 */ /* 0x0001e80000100800 */
[----:B0-----:R-:W2:Y:S02]  /*56f00*/  LDL.LU R20, [R1+0x2d9c] ;  /* 0x002d9c0001147983 */ /* 0x001ea40000300800 */
        /* <DEDUP_REMOVED lines=8> */
[----:B0-----:R-:W2:Y:S01]  /*56f90*/  LDL.LU R20, [R1+0x2d90] ;  /* 0x002d900001147983 */ /* 0x001ea20000300800 */
[----:B---3--:R-:W-:-:S04]  /*56fa0*/  @P1 FMUL R21, R21, 0.25 ;  /* 0x3e80000015151820 */ /* 0x008fc80000400000 */
[----:B------:R-:W-:Y:S01]  /*56fb0*/  @!P5 FMUL R21, R21, 16777216 ;  /* 0x4b8000001515d820 */ /* 0x000fe20000400000 */
[----:B--2---:R-:W-:-:S05]  /*56fc0*/  @!P5 FMUL R20, R20, 16777216 ;  /* 0x4b8000001414d820 */ /* 0x004fca0000400000 */
[----:B------:R0:W-:Y:S04]  /*56fd0*/  STL [R1+0xc0], R20 ;  /* 0x0000c01401007387 */ /* 0x0001e80000100800 */
[----:B0-----:R-:W2:Y:S04]  /*56fe0*/  LDL.LU R20, [R1+0x2d8c] ;  /* 0x002d8c0001147983 */ /* 0x001ea80000300800 */
[----:B------:R0:W-:Y:S04]  /*56ff0*/  STL [R1+0xbc], R21 ;  /* 0x0000bc1501007387 */ /* 0x0001e80000100800 */
[----:B0-----:R-:W3:Y:S04]  /*57000*/  LDL.LU R21, [R1+0x2d88] ;  /* 0x002d880001157983 */ /* 0x001ee80000300800 */
[----:B--2---:R0:W-:Y:S04]  /*57010*/  STL [R1+0x2d78], R20 ;  /* 0x002d781401007387 */ /* 0x0041e80000100800 */
[----:B0-----:R-:W2:Y:S04]  /*57020*/  LDL.LU R20, [R1+0xd0] ;  /* 0x0000d00001147983 */ /* 0x001ea80000300800 */
[----:B---3--:R0:W-:Y:S04]  /*57030*/  STL [R1+0x2d7c], R21 ;  /* 0x002d7c1501007387 */ /* 0x0081e80000100800 */
[----:B0-----:R-:W3:Y:S01]  /*57040*/  LDL.LU R21, [R1+0xc8] ;  /* 0x0000c80001157983 */ /* 0x001ee20000300800 */
[----:B------:R-:W-:-:S03]  /*57050*/  @P1 FMUL R2, R2, 0.25 ;  /* 0x3e80000002021820 */ /* 0x000fc60000400000 */
[----:B---3--:R0:W-:Y:S04]  /*57060*/  STL [R1+0x2d80], R21 ;  /* 0x002d801501007387 */ /* 0x0081e80000100800 */
[----:B0-----:R-:W3:Y:S01]  /*57070*/  LDL.LU R21, [R1+0xcc] ;  /* 0x0000cc0001157983 */ /* 0x001ee20000300800 */
[----:B------:R-:W-:Y:S01]  /*57080*/  @!P5 FMUL R2, R2, 16777216 ;  /* 0x4b8000000202d820 */ /* 0x000fe20000400000 */
[----:B------:R-:W-:-:S04]  /*57090*/  @P1 FMUL R26, R26, 0.25 ;  /* 0x3e8000001a1a1820 */ /* 0x000fc80000400000 */
[----:B------:R-:W-:-:S06]  /*570a0*/  @!P5 FMUL R26, R26, 16777216 ;  /* 0x4b8000001a1ad820 */ /* 0x000fcc0000400000 */
[----:B------:R-:W0:Y:S01]  /*570b0*/  MUFU.RCP R26, R26 ;  /* 0x0000001a001a7308 */ /* 0x000e220000001000 */
[----:B---3--:R2:W-:Y:S02]  /*570c0*/  STL [R1+0x2d84], R21 ;  /* 0x002d841501007387 */ /* 0x0085e40000100800 */
[----:B--2---:R-:W-:Y:S02]  /*570d0*/  MOV R21, R20 ;  /* 0x0000001400157202 */ /* 0x004fe40000000f00 */
[----:B------:R-:W2:Y:S04]  /*570e0*/  LDL.LU R20, [R1+0xc4] ;  /* 0x0000c40001147983 */ /* 0x000ea80000300800 */
[----:B------:R1:W-:Y:S04]  /*570f0*/  STL [R1+0x2d70], R2 ;  /* 0x002d700201007387 */ /* 0x0003e80000100800 */
[----:B-1----:R-:W3:Y:S01]  /*57100*/  LDL.LU R2, [R1+0xbc] ;  /* 0x0000bc0001027983 */ /* 0x002ee20000300800 */
[----:B0-----:R-:W-:-:S03]  /*57110*/  FMUL R21, R26, R21 ;  /* 0x000000151a157220 */ /* 0x001fc60000400000 */
[----:B---3--:R0:W-:Y:S04]  /*57120*/  STL [R1+0x2d74], R2 ;  /* 0x002d740201007387 */ /* 0x0081e80000100800 */
[----:B0-----:R-:W3:Y:S04]  /*57130*/  LDL.LU R2, [R1+0xc0] ;  /* 0x0000c00001027983 */ /* 0x001ee80000300800 */
[----:B------:R0:W-:Y:S04]  /*57140*/  STL [R1+0x20c], R21 ;  /* 0x00020c1501007387 */ /* 0x0001e80000100800 */
[----:B0-----:R-:W2:Y:S02]  /*57150*/  LDL.LU R21, [R1+0x2d84] ;  /* 0x002d840001157983 */ /* 0x001ea40000300800 */
[----:B--2---:R-:W-:-:S05]  /*57160*/  FMUL R21, R26, R21 ;  /* 0x000000151a157220 */ /* 0x004fca0000400000 */
[----:B------:R0:W-:Y:S04]  /*57170*/  STL [R1+0x19c], R21 ;  /* 0x00019c1501007387 */ /* 0x0001e80000100800 */
[----:B0-----:R-:W2:Y:S01]  /*57180*/  LDL.LU R21, [R1+0x2d80] ;  /* 0x002d800001157983 */ /* 0x001ea20000300800 */
[C---:B------:R-:W-:Y:S01]  /*57190*/  FMUL R20, R26.reuse, R20 ;  /* 0x000000141a147220 */ /* 0x040fe20000400000 */
[C---:B---3--:R-:W-:Y:S01]  /*571a0*/  FMUL R2, R26.reuse, R2 ;  /* 0x000000021a027220 */ /* 0x048fe20000400000 */
[----:B--2---:R-:W-:-:S05]  /*571b0*/  FMUL R21, R26, R21 ;  /* 0x000000151a157220 */ /* 0x004fca0000400000 */
[----:B------:R0:W-:Y:S04]  /*571c0*/  STL [R1+0x208], R21 ;  /* 0x0002081501007387 */ /* 0x0001e80000100800 */
[----:B0-----:R-:W2:Y:S04]  /*571d0*/  LDL.LU R21, [R1+0x2d7c] ;  /* 0x002d7c0001157983 */ /* 0x001ea80000300800 */
[----:B------:R0:W-:Y:S04]  /*571e0*/  STL [R1+0x198], R20 ;  /* 0x0001981401007387 */ /* 0x0001e80000100800 */
[----:B0-----:R-:W3:Y:S04]  /*571f0*/  LDL.LU R20, [R1+0x2d78] ;  /* 0x002d780001147983 */ /* 0x001ee80000300800 */
[----:B------:R0:W-:Y:S04]  /*57200*/  STL [R1+0x194], R2 ;  /* 0x0001940201007387 */ /* 0x0001e80000100800 */
[----:B0-----:R-:W2:Y:S02]  /*57210*/  LDL.LU R2, [R1+0x2d74] ;  /* 0x002d740001027983 */ /* 0x001ea40000300800 */
[----:B--2---:R-:W-:-:S05]  /*57220*/  FMUL R2, R26, R2 ;  /* 0x000000021a027220 */ /* 0x004fca0000400000 */
[----:B------:R0:W-:Y:S04]  /*57230*/  STL [R1+0x184], R2 ;  /* 0x0001840201007387 */ /* 0x0001e80000100800 */
[----:B0-----:R-:W2:Y:S01]  /*57240*/  LDL.LU R2, [R1+0x2d70] ;  /* 0x002d700001027983 */ /* 0x001ea20000300800 */
[----:B------:R-:W-:Y:S01]  /*57250*/  @P1 FMUL R27, R27, 0.25 ;  /* 0x3e8000001b1b1820 */ /* 0x000fe20000400000 */
[----:B----4-:R-:W-:Y:S01]  /*57260*/  @P1 FMUL R3, R3, 0.25 ;  /* 0x3e80000003031820 */ /* 0x010fe20000400000 */
[----:B------:R-:W-:Y:S02]  /*57270*/  @P1 FMUL R0, R0, 0.25 ;  /* 0x3e80000000001820 */ /* 0x000fe40000400000 */
[----:B------:R-:W-:Y:S01]  /*57280*/  @!P5 FMUL R27, R27, 16777216 ;  /* 0x4b8000001b1bd820 */ /* 0x000fe20000400000 */
[----:B------:R-:W-:Y:S01]  /*57290*/  @!P5 FMUL R3, R3, 16777216 ;  /* 0x4b8000000303d820 */ /* 0x000fe20000400000 */
[----:B------:R-:W-:Y:S01]  /*572a0*/  @!P5 FMUL R0, R0, 16777216 ;  /* 0x4b8000000000d820 */ /* 0x000fe20000400000 */
[----:B------:R-:W-:Y:S01]  /*572b0*/  @P1 FMUL R5, R5, 0.25 ;  /* 0x3e80000005051820 */ /* 0x000fe20000400000 */
[----:B------:R-:W-:Y:S01]  /*572c0*/  FMUL R27, R26, R27 ;  /* 0x0000001b1a1b7220 */ /* 0x000fe20000400000 */
[----:B------:R-:W-:Y:S01]  /*572d0*/  @P1 FMUL R4, R4, 0.25 ;  /* 0x3e80000004041820 */ /* 0x000fe20000400000 */
[C---:B------:R-:W-:Y:S01]  /*572e0*/  FMUL R3, R26.reuse, R3 ;  /* 0x000000031a037220 */ /* 0x040fe20000400000 */
[----:B------:R-:W-:Y:S01]  /*572f0*/  FMUL R0, R26, R0 ;  /* 0x000000001a007220 */ /* 0x000fe20000400000 */
[----:B------:R-:W-:Y:S01]  /*57300*/  @!P5 FMUL R5, R5, 16777216 ;  /* 0x4b8000000505d820 */ /* 0x000fe20000400000 */
[----:B------:R-:W-:Y:S01]  /*57310*/  @P1 FMUL R8, R8, 0.25 ;  /* 0x3e80000008081820 */ /* 0x000fe20000400000 */
[----:B------:R-:W-:Y:S01]  /*57320*/  @!P5 FMUL R4, R4, 16777216 ;  /* 0x4b8000000404d820 */ /* 0x000fe20000400000 */
[----:B------:R-:W-:Y:S01]  /*57330*/  @P1 FMUL R7, R7, 0.25 ;  /* 0x3e80000007071820 */ /* 0x000fe20000400000 */
[----:B------:R-:W-:Y:S01]  /*57340*/  @P1 FMUL R29, R29, 0.25 ;  /* 0x3e8000001d1d1820 */ /* 0x000fe20000400000 */
[----:B------:R-:W-:Y:S01]  /*57350*/  FMUL R5, R26, R5 ;  /* 0x000000051a057220 */ /* 0x000fe20000400000 */
[----:B------:R-:W-:Y:S01]  /*57360*/  @!P5 FMUL R8, R8, 16777216 ;  /* 0x4b8000000808d820 */ /* 0x000fe20000400000 */
[----:B------:R-:W-:Y:S01]  /*57370*/  @!P5 FMUL R7, R7, 16777216 ;  /* 0x4b8000000707d820 */ /* 0x000fe20000400000 */
[----:B------:R-:W-:Y:S01]  /*57380*/  @P1 FMUL R9, R9, 0.25 ;  /* 0x3e80000009091820 */ /* 0x000fe20000400000 */
[----:B------:R-:W-:Y:S01]  /*57390*/  @!P5 FMUL R29, R29, 16777216 ;  /* 0x4b8000001d1dd820 */ /* 0x000fe20000400000 */
[----:B------:R-:W-:Y:S01]  /*573a0*/  @P1 FMUL R10, R10, 0.25 ;  /* 0x3e8000000a0a1820 */ /* 0x000fe20000400000 */
[----:B------:R-:W-:Y:S01]  /*573b0*/  @P1 FMUL R11, R11, 0.25 ;  /* 0x3e8000000b0b1820 */ /* 0x000fe20000400000 */
[----:B------:R-:W-:Y:S01]  /*573c0*/  @!P5 FMUL R9, R9, 16777216 ;  /* 0x4b8000000909d820 */ /* 0x000fe20000400000 */
[----:B------:R-:W-:Y:S01]  /*573d0*/  @P1 FMUL R13, R13, 0.25 ;  /* 0x3e8000000d0d1820 */ /* 0x000fe20000400000 */
[----:B------:R-:W-:Y:S01]  /*573e0*/  @!P5 FMUL R10, R10, 16777216 ;  /* 0x4b8000000a0ad820 */ /* 0x000fe20000400000 */
        /* <DEDUP_REMOVED lines=9> */
[----:B------:R-:W-:-:S02]  /*57480*/  @!P5 FMUL R17, R17, 16777216 ;  /* 0x4b8000001111d820 */ /* 0x000fc40000400000 */
[----:B------:R-:W-:Y:S01]  /*57490*/  @!P5 FMUL R18, R18, 16777216 ;  /* 0x4b8000001212d820 */ /* 0x000fe20000400000 */
[----:B------:R-:W-:Y:S01]  /*574a0*/  @!P5 FMUL R19, R19, 16777216 ;  /* 0x4b8000001313d820 */ /* 0x000fe20000400000 */
[----:B------:R-:W-:Y:S01]  /*574b0*/  @P1 FMUL R23, R23, 0.25 ;  /* 0x3e80000017171820 */ /* 0x000fe20000400000 */
[----:B------:R-:W-:Y:S01]  /*574c0*/  @P1 FMUL R22, R22, 0.25 ;  /* 0x3e80000016161820 */ /* 0x000fe20000400000 */
[----:B------:R-:W-:Y:S02]  /*574d0*/  @P1 FMUL R6, R6, 0.25 ;  /* 0x3e80000006061820 */ /* 0x000fe40000400000 */
        /* <DEDUP_REMOVED lines=13> */
[----:B--2---:R-:W-:-:S05]  /*575b0*/  FMUL R2, R26, R2 ;  /* 0x000000021a027220 */ /* 0x004fca0000400000 */
[----:B------:R0:W-:Y:S04]  /*575c0*/  STL [R1+0x18c], R2 ;  /* 0x00018c0201007387 */ /* 0x0001e80000100800 */
[----:B0-----:R-:W2:Y:S04]  /*575d0*/  LDL.LU R2, [R1+0x2d6c] ;  /* 0x002d6c0001027983 */ /* 0x001ea80000300800 */
[----:B------:R0:W-:Y:S04]  /*575e0*/  STL [R1+0x17c], R27 ;  /* 0x00017c1b01007387 */ /* 0x0001e80000100800 */
[----:B0-----:R-:W2:Y:S04]  /*575f0*/  LDL.LU R27, [R1+0x2d68] ;  /* 0x002d6800011b7983 */ /* 0x001ea80000300800 */
[----:B------:R0:W-:Y:S04]  /*57600*/  STL [R1+0x174], R3 ;  /* 0x0001740301007387 */ /* 0x0001e80000100800 */
[----:B0-----:R-:W4:Y:S04]  /*57610*/  LDL.LU R3, [R1+0x2d64] ;  /* 0x002d640001037983 */ /* 0x001f280000300800 */
[----:B------:R0:W-:Y:S04]  /*57620*/  STL [R1+0xd0], R0 ;  /* 0x0000d00001007387 */ /* 0x0001e80000100800 */
[----:B------:R1:W-:Y:S01]  /*57630*/  STL [R1+0x16c], R5 ;  /* 0x00016c0501007387 */ /* 0x0003e20000100800 */
[C---:B0-----:R-:W-:Y:S01]  /*57640*/  FMUL R0, R26.reuse, R4 ;  /* 0x000000041a007220 */ /* 0x041fe20000400000 */
[C---:B------:R-:W-:Y:S01]  /*57650*/  FMUL R4, R26.reuse, R8 ;  /* 0x000000081a047220 */ /* 0x040fe20000400000 */
[----:B-1----:R-:W-:-:S03]  /*57660*/  FMUL R5, R26, R7 ;  /* 0x000000071a057220 */ /* 0x002fc60000400000 */
[----:B------:R0:W-:Y:S04]  /*57670*/  STL [R1+0xcc], R0 ;  /* 0x0000cc0001007387 */ /* 0x0001e80000100800 */
[----:B------:R1:W-:Y:S01]  /*57680*/  STL [R1+0xc8], R4 ;  /* 0x0000c80401007387 */ /* 0x0003e20000100800 */
[----:B0-----:R-:W-:-:S03]  /*57690*/  FMUL R0, R26, R29 ;  /* 0x0000001d1a007220 */ /* 0x001fc60000400000 */
[----:B------:R0:W-:Y:S01]  /*576a0*/  STL [R1+0xc4], R5 ;  /* 0x0000c40501007387 */ /* 0x0001e20000100800 */
[----:B-1----:R-:W-:-:S03]  /*576b0*/  FMUL R4, R26, R9 ;  /* 0x000000091a047220 */ /* 0x002fc60000400000 */
[----:B------:R1:W-:Y:S01]  /*576c0*/  STL [R1+0xc0], R0 ;  /* 0x0000c00001007387 */ /* 0x0003e20000100800 */
[----:B0-----:R-:W-:-:S03]  /*576d0*/  FMUL R5, R26, R10 ;  /* 0x0000000a1a057220 */ /* 0x001fc60000400000 */
[----:B------:R0:W-:Y:S01]  /*576e0*/  STL [R1+0xbc], R4 ;  /* 0x0000bc0401007387 */ /* 0x0001e20000100800 */
[----:B-1----:R-:W-:-:S03]  /*576f0*/  FMUL R0, R26, R11 ;  /* 0x0000000b1a007220 */ /* 0x002fc60000400000 */
[----:B------:R1:W-:Y:S04]  /*57700*/  STL [R1+0x90], R5 ;  /* 0x0000900501007387 */ /* 0x0003e80000100800 */
[----:B------:R3:W-:Y:S01]  /*57710*/  STL [R1+0x8c], R0 ;  /* 0x00008c0001007387 */ /* 0x0007e20000100800 */
[C---:B0-----:R-:W-:Y:S01]  /*57720*/  FMUL R4, R26.reuse, R13 ;  /* 0x0000000d1a047220 */ /* 0x041fe20000400000 */
[----:B-1----:R-:W-:-:S04]  /*57730*/  FMUL R5, R26, R14 ;  /* 0x0000000e1a057220 */ /* 0x002fc80000400000 */
[----:B------:R0:W-:Y:S01]  /*57740*/  STL [R1+0x88], R4 ;  /* 0x0000880401007387 */ /* 0x0001e20000100800 */
[----:B---3--:R-:W-:-:S03]  /*57750*/  FMUL R0, R26, R15 ;  /* 0x0000000f1a007220 */ /* 0x008fc60000400000 */
        /* <DEDUP_REMOVED lines=9> */
[C---:B-1----:R-:W-:Y:S01]  /*577f0*/  FMUL R5, R26.reuse, R6 ;  /* 0x000000061a057220 */ /* 0x042fe20000400000 */
[----:B---3--:R-:W-:-:S03]  /*57800*/  FMUL R0, R26, R22 ;  /* 0x000000161a007220 */ /* 0x008fc60000400000 */
[----:B------:R0:W-:Y:S04]  /*57810*/  STL [R1+0x70], R4 ;  /* 0x0000700401007387 */ /* 0x0001e80000100800 */
        /* <DEDUP_REMOVED lines=8> */
[----:B------:R-:W-:Y:S01]  /*578a0*/  STL [R1+0x30], R5 ;  /* 0x0000300501007387 */ /* 0x000fe20000100800 */
[----:B---3--:R-:W-:-:S03]  /*578b0*/  FMUL R0, R26, R24 ;  /* 0x000000181a007220 */ /* 0x008fc60000400000 */
[----:B------:R-:W-:Y:S04]  /*578c0*/  STL [R1+0x3c], R4 ;  /* 0x00003c0401007387 */ /* 0x000fe80000100800 */
[----:B------:R0:W-:Y:S04]  /*578d0*/  STL [R1+0x2c], R0 ;  /* 0x00002c0001007387 */ /* 0x0001e80000100800 */
[----:B0-----:R-:W3:Y:S04]  /*578e0*/  LDL.LU R0, [R1+0x11c] ;  /* 0x00011c0001007983 */ /* 0x001ee80000300800 */
[----:B---3--:R0:W-:Y:S04]  /*578f0*/  STL [R1+0x2d60], R0 ;  /* 0x002d600001007387 */ /* 0x0081e80000100800 */
[----:B0-----:R-:W3:Y:S04]  /*57900*/  LDL R0, [R1+0x128] ;  /* 0x0001280001007983 */ /* 0x001ee80000100800 */
[----:B------:R-:W3:Y:S04]  /*57910*/  LDL.LU R26, [R1+0x118] ;  /* 0x00011800011a7983 */ /* 0x000ee80000300800 */
[----:B------:R-:W3:Y:S04]  /*57920*/  LDL.LU R4, [R1+0x114] ;  /* 0x0001140001047983 */ /* 0x000ee80000300800 */
[----:B------:R-:W3:Y:S01]  /*57930*/  LDL.LU R7, [R1+0x108] ;  /* 0x0001080001077983 */ /* 0x000ee20000300800 */
[----:B------:R-:W-:Y:S01]  /*57940*/  MOV R5, R21 ;  /* 0x0000001500057202 */ /* 0x000fe20000000f00 */
[----:B------:R-:W-:Y:S01]  /*57950*/  IMAD.MOV.U32 R6, RZ, RZ, R20 ;  /* 0x000000ffff067224 */ /* 0x000fe200078e0014 */
[----:B--2---:R-:W-:Y:S01]  /*57960*/  FSEL R2, R2, R27, !P3 ;  /* 0x0000001b02027208 */ /* 0x004fe20005800000 */
[----:B---3--:R0:W-:Y:S04]  /*57970*/  STL [R1+0x2d5c], R7 ;  /* 0x002d5c0701007387 */ /* 0x0081e80000100800 */
[----:B0-----:R-:W2:Y:S04]  /*57980*/  LDL R7, [R1+0x124] ;  /* 0x0001240001077983 */ /* 0x001ea80000100800 */
        /* <DEDUP_REMOVED lines=15> */
[----:B------:R-:W-:-:S03]  /*57a80*/  @P2 FMUL R0, R0, 0.25 ;  /* 0x3e80000000002820 */ /* 0x000fc60000400000 */
[----:B------:R-:W3:Y:S04]  /*57a90*/  LDL.LU R22, [R1+0x140] ;  /* 0x0001400001167983 */ /* 0x000ee80000300800 */
[----:B------:R-:W3:Y:S04]  /*57aa0*/  LDL.LU R23, [R1+0x144] ;  /* 0x0001440001177983 */ /* 0x000ee80000300800 */
[----:B------:R-:W3:Y:S04]  /*57ab0*/  LDL.LU R25, [R1+0x148] ;  /* 0x0001480001197983 */ /* 0x000ee80000300800 */
[----:B------:R-:W3:Y:S04]  /*57ac0*/  LDL.LU R24, [R1+0x14c] ;  /* 0x00014c0001187983 */ /* 0x000ee80000300800 */
[----:B------:R-:W3:Y:S04]  /*57ad0*/  LDL.LU R8, [R1+0x150] ;  /* 0x0001500001087983 */ /* 0x000ee80000300800 */
[----:B------:R0:W-:Y:S04]  /*57ae0*/  STL [R1+0x2d48], R2 ;  /* 0x002d480201007387 */ /* 0x0001e80000100800 */
[----:B0-----:R-:W3:Y:S04]  /*57af0*/  LDL.LU R2, [R1+0x120] ;  /* 0x0001200001027983 */ /* 0x001ee80000300800 */
[----:B------:R0:W-:Y:S04]  /*57b00*/  @P2 STL [R1+0x128], R0 ;  /* 0x0001280001002387 */ /* 0x0001e80000100800 */
[----:B0-----:R-:W4:Y:S01]  /*57b10*/  LDL.LU R0, [R1+0x2d60] ;  /* 0x002d600001007983 */ /* 0x001f220000300800 */
[----:B------:R-:W-:Y:S01]  /*57b20*/  @P2 FMUL R5, R5, 0.25 ;  /* 0x3e80000005052820 */ /* 0x000fe20000400000 */
[----:B------:R-:W-:Y:S01]  /*57b30*/  @P2 FMUL R6, R6, 0.25 ;  /* 0x3e80000006062820 */ /* 0x000fe20000400000 */
[----:B------:R-:W-:-:S03]  /*57b40*/  @P2 FMUL R26, R26, 0.25 ;  /* 0x3e8000001a1a2820 */ /* 0x000fc60000400000 */
[----:B------:R-:W-:Y:S04]  /*57b50*/  @P2 STL [R1+0x130], R5 ;  /* 0x0001300501002387 */ /* 0x000fe80000100800 */
[----:B------:R-:W-:Y:S01]  /*57b60*/  @P2 STL [R1+0x12c], R6 ;  /* 0x00012c0601002387 */ /* 0x000fe20000100800 */
[----:B------:R-:W-:Y:S01]  /*57b70*/  @P2 FMUL R4, R4, 0.25 ;  /* 0x3e80000004042820 */ /* 0x000fe20000400000 */
[----:B--2---:R-:W-:-:S05]  /*57b80*/  @P2 FMUL R7, R7, 0.25 ;  /* 0x3e80000007072820 */ /* 0x004fca0000400000 */
[----:B------:R-:W-:Y:S01]  /*57b90*/  @P2 STL [R1+0x124], R7 ;  /* 0x0001240701002387 */ /* 0x000fe20000100800 */
[----:B---3--:R-:W-:-:S05]  /*57ba0*/  @P2 FMUL R2, R2, 0.25 ;  /* 0x3e80000002022820 */ /* 0x008fca0000400000 */
[----:B------:R0:W-:Y:S01]  /*57bb0*/  STL [R1+0x2d4c], R2 ;  /* 0x002d4c0201007387 */ /* 0x0001e20000100800 */
[----:B----4-:R-:W-:Y:S01]  /*57bc0*/  @P2 FMUL R0, R0, 0.25 ;  /* 0x3e80000000002820 */ /* 0x010fe20000400000 */
[----:B0-----:R-:W-:Y:S02]  /*57bd0*/  MOV R2, R7 ;  /* 0x0000000700027202 */ /* 0x001fe40000000f00 */
[----:B------:R-:W2:Y:S04]  /*57be0*/  LDL.LU R7, [R1+0x2d5c] ;  /* 0x002d5c0001077983 */ /* 0x000ea80000300800 */
[----:B------:R0:W-:Y:S04]  /*57bf0*/  STL [R1+0x2d50], R0 ;  /* 0x002d500001007387 */ /* 0x0001e80000100800 */
[----:B0-----:R-:W3:Y:S04]  /*57c00*/  LDL R0, [R1+0x128] ;  /* 0x0001280001007983 */ /* 0x001ee80000100800 */
[----:B------:R0:W-:Y:S04]  /*57c10*/  STL [R1+0x2d54], R26 ;  /* 0x002d541a01007387 */ /* 0x0001e80000100800 */
[----:B0-----:R-:W4:Y:S04]  /*57c20*/  LDL R26, [R1+0x10c] ;  /* 0x00010c00011a7983 */ /* 0x001f280000100800 */
[----:B------:R0:W-:Y:S04]  /*57c30*/  STL [R1+0x2d58], R4 ;  /* 0x002d580401007387 */ /* 0x0001e80000100800 */
[----:B0-----:R-:W2:Y:S01]  /*57c40*/  LDL R4, [R1+0x110] ;  /* 0x0001100001047983 */ /* 0x001ea20000100800 */
[----:B------:R-:W-:-:S13]  /*57c50*/  FSETP.GEU.AND P1, PT, |R27|, 1.175494350822287508e-38, PT ;  /* 0x008000001b00780b */ /* 0x000fda0003f2e200 */
[----:B------:R-:W-:Y:S01]  /*57c60*/  @!P1 FMUL R2, R2, 16777216 ;  /* 0x4b80000002029820 */ /* 0x000fe20000400000 */
[----:B----4-:R-:W-:Y:S01]  /*57c70*/  @P2 FMUL R26, R26, 0.25 ;  /* 0x3e8000001a1a2820 */ /* 0x010fe20000400000 */
[----:B--2---:R-:W-:-:S05]  /*57c80*/  @P2 FMUL R4, R4, 0.25 ;  /* 0x3e80000004042820 */ /* 0x004fca0000400000 */
[----:B------:R0:W-:Y:S04]  /*57c90*/  @P2 STL [R1+0x110], R4 ;  /* 0x0001100401002387 */ /* 0x0001e80000100800 */
[----:B------:R1:W-:Y:S01]  /*57ca0*/  @P2 STL [R1+0x10c], R26 ;  /* 0x00010c1a01002387 */ /* 0x0003e20000100800 */
[----:B0-----:R-:W-:Y:S02]  /*57cb0*/  MOV R4, R5 ;  /* 0x0000000500047202 */ /* 0x001fe40000000f00 */
[----:B-1----:R-:W-:Y:S02]  /*57cc0*/  MOV R26, R6 ;  /* 0x00000006001a7202 */ /* 0x002fe40000000f00 */
[----:B------:R-:W-:Y:S02]  /*57cd0*/  FSEL R6, RZ, -23, P4 ;  /* 0xc1b80000ff067808 */ /* 0x000fe40002000000 */
[----:B------:R-:W-:Y:S01]  /*57ce0*/  FSEL R5, RZ, -23, P3 ;  /* 0xc1b80000ff057808 */ /* 0x000fe20001800000 */
[----:B------:R-:W-:Y:S01]  /*57cf0*/  @!P1 FMUL R4, R4, 16777216 ;  /* 0x4b80000004049820 */ /* 0x000fe20000400000 */
[----:B------:R-:W-:Y:S01]  /*57d00*/  @!P1 FMUL R26, R26, 16777216 ;  /* 0x4b8000001a1a9820 */ /* 0x000fe20000400000 */
[----:B------:R0:W-:Y:S01]  /*57d10*/  STL [R1+0x2d24], R6 ;  /* 0x002d240601007387 */ /* 0x0001e20000100800 */
[----:B---3--:R-:W-:-:S03]  /*57d20*/  @!P1 FMUL R0, R0, 16777216 ;  /* 0x4b80000000009820 */ /* 0x008fc60000400000 */
[----:B0-----:R-:W2:Y:S04]  /*57d30*/  LDL.LU R6, [R1+0x10c] ;  /* 0x00010c0001067983 */ /* 0x001ea80000300800 */
[----:B------:R0:W-:Y:S04]  /*57d40*/  STL [R1+0x2d28], R5 ;  /* 0x002d280501007387 */ /* 0x0001e80000100800 */
[----:B0-----:R-:W3:Y:S04]  /*57d50*/  LDL.LU R5, [R1+0x110] ;  /* 0x0001100001057983 */ /* 0x001ee80000300800 */
[----:B------:R0:W-:Y:S04]  /*57d60*/  @!P1 STL [R1+0x130], R4 ;  /* 0x0001300401009387 */ /* 0x0001e80000100800 */
[----:B0-----:R-:W4:Y:S04]  /*57d70*/  LDL.LU R4, [R1+0x2d58] ;  /* 0x002d580001047983 */ /* 0x001f280000300800 */
[----:B------:R0:W-:Y:S04]  /*57d80*/  @!P1 STL [R1+0x12c], R26 ;  /* 0x00012c1a01009387 */ /* 0x0001e80000100800 */
[----:B0-----:R-:W2:Y:S04]  /*57d90*/  LDL.LU R26, [R1+0x2d54] ;  /* 0x002d5400011a7983 */ /* 0x001ea80000300800 */
[----:B------:R0:W-:Y:S04]  /*57da0*/  @!P1 STL [R1+0x128], R0 ;  /* 0x0001280001009387 */ /* 0x0001e80000100800 */
[----:B0-----:R-:W4:Y:S04]  /*57db0*/  LDL.LU R0, [R1+0x2d50] ;  /* 0x002d500001007983 */ /* 0x001f280000300800 */
[----:B------:R0:W-:Y:S04]  /*57dc0*/  @!P1 STL [R1+0x124], R2 ;  /* 0x0001240201009387 */ /* 0x0001e80000100800 */
[----:B0-----:R-:W4:Y:S01]  /*57dd0*/  LDL.LU R2, [R1+0x2d4c] ;  /* 0x002d4c0001027983 */ /* 0x001f220000300800 */
[----:B---3--:R-:W-:Y:S01]  /*57de0*/  @!P1 FMUL R5, R5, 16777216 ;  /* 0x4b80000005059820 */ /* 0x008fe20000400000 */
[----:B--2---:R-:W-:Y:S01]  /*57df0*/  @!P1 FMUL R26, R26, 16777216 ;  /* 0x4b8000001a1a9820 */ /* 0x004fe20000400000 */
[----:B----4-:R-:W-:Y:S01]  /*57e00*/  @!P1 FMUL R0, R0, 16777216 ;  /* 0x4b80000000009820 */ /* 0x010fe20000400000 */
[----:B------:R-:W-:-:S05]  /*57e10*/  @!P1 FMUL R2, R2, 16777216 ;  /* 0x4b80000002029820 */ /* 0x000fca0000400000 */
[----:B------:R0:W-:Y:S04]  /*57e20*/  STL [R1+0x120], R2 ;  /* 0x0001200201007387 */ /* 0x0001e80000100800 */
[----:B0-----:R-:W2:Y:S04]  /*57e30*/  LDL.LU R2, [R1+0x2d48] ;  /* 0x002d480001027983 */ /* 0x001ea80000300800 */
[----:B------:R0:W-:Y:S04]  /*57e40*/  STL [R1+0x11c], R0 ;  /* 0x00011c0001007387 */ /* 0x0001e80000100800 */
[----:B0-----:R-:W3:Y:S04]  /*57e50*/  LDL.LU R0, [R1+0x2d44] ;  /* 0x002d440001007983 */ /* 0x001ee80000300800 */
[----:B------:R0:W-:Y:S04]  /*57e60*/  STL [R1+0x2d2c], R5 ;  /* 0x002d2c0501007387 */ /* 0x0001e80000100800 */
[----:B------:R-:W-:Y:S04]  /*57e70*/  STL [R1+0x118], R26 ;  /* 0x0001181a01007387 */ /* 0x000fe80000100800 */
[----:B0-----:R-:W4:Y:S01]  /*57e80*/  LDL.LU R5, [R1+0x120] ;  /* 0x0001200001057983 */ /* 0x001f220000300800 */
[----:B------:R-:W-:-:S05]  /*57e90*/  @!P1 FMUL R4, R4, 16777216 ;  /* 0x4b80000004049820 */ /* 0x000fca0000400000 */
[----:B------:R-:W-:Y:S04]  /*57ea0*/  STL [R1+0x114], R4 ;  /* 0x0001140401007387 */ /* 0x000fe80000100800 */
[----:B----4-:R0:W-:Y:S04]  /*57eb0*/  STL [R1+0x2d30], R5 ;  /* 0x002d300501007387 */ /* 0x0101e80000100800 */
[----:B0-----:R-:W4:Y:S04]  /*57ec0*/  LDL.LU R5, [R1+0x124] ;  /* 0x0001240001057983 */ /* 0x001f280000300800 */
[----:B----4-:R0:W-:Y:S04]  /*57ed0*/  STL [R1+0x2d34], R5 ;  /* 0x002d340501007387 */ /* 0x0101e80000100800 */
[----:B0-----:R-:W4:Y:S04]  /*57ee0*/  LDL.LU R5, [R1+0x128] ;  /* 0x0001280001057983 */ /* 0x001f280000300800 */
[----:B----4-:R0:W-:Y:S04]  /*57ef0*/  STL [R1+0x2d38], R5 ;  /* 0x002d380501007387 */ /* 0x0101e80000100800 */
[----:B0-----:R-:W4:Y:S01]  /*57f00*/  LDL.LU R5, [R1+0x12c] ;  /* 0x00012c0001057983 */ /* 0x001f220000300800 */
[----:B------:R-:W-:Y:S01]  /*57f10*/  @P2 FMUL R27, R27, 0.25 ;  /* 0x3e8000001b1b2820 */ /* 0x000fe20000400000 */
[----:B------:R-:W-:-:S03]  /*57f20*/  @P2 FMUL R3, R3, 0.25 ;  /* 0x3e80000003032820 */ /* 0x000fc60000400000 */
[----:B------:R-:W-:Y:S01]  /*57f30*/  @!P1 FMUL R27, R27, 16777216 ;  /* 0x4b8000001b1b9820 */ /* 0x000fe20000400000 */
[----:B----4-:R0:W-:Y:S04]  /*57f40*/  STL [R1+0x2d3c], R5 ;  /* 0x002d3c0501007387 */ /* 0x0101e80000100800 */
[----:B0-----:R-:W4:Y:S01]  /*57f50*/  LDL.LU R5, [R1+0x130] ;  /* 0x0001300001057983 */ /* 0x001f220000300800 */
[----:B------:R0:W1:Y:S01]  /*57f60*/  MUFU.RCP R26, R27 ;  /* 0x0000001b001a7308 */ /* 0x0000620000001000 */
[----:B------:R-:W-:Y:S01]  /*57f70*/  @!P1 FMUL R3, R3, 16777216 ;  /* 0x4b80000003039820 */ /* 0x000fe20000400000 */
[----:B---3--:R-:W-:Y:S01]  /*57f80*/  IADD3 R4, PT, PT, R0, -0x3f3504f3, RZ ;  /* 0xc0cafb0d00047810 */ /* 0x008fe20007ffe0ff */
[----:B----4-:R3:W-:Y:S04]  /*57f90*/  STL [R1+0x2d40], R5 ;  /* 0x002d400501007387 */ /* 0x0107e80000100800 */
[----:B0-----:R-:W4:Y:S01]  /*57fa0*/  LDL.LU R27, [R1+0x114] ;  /* 0x00011400011b7983 */ /* 0x001f220000300800 */
[----:B---3--:R-:W-:Y:S01]  /*57fb0*/  MOV R5, R3 ;  /* 0x0000000300057202 */ /* 0x008fe20000000f00 */
[----:B--2---:R-:W-:-:S02]  /*57fc0*/  VIADD R3, R2, 0xc0cafb0d ;  /* 0xc0cafb0d02037836 */ /* 0x004fc40000000000 */
[----:B------:R0:W-:Y:S03]  /*57fd0*/  STL [R1+0x2cc8], R2 ;  /* 0x002cc80201007387 */ /* 0x0001e60000100800 */
[----:B------:R-:W-:Y:S01]  /*57fe0*/  LOP3.LUT R3, R3, 0xff800000, RZ, 0xc0, !PT ;  /* 0xff80000003037812 */ /* 0x000fe200078ec0ff */
[----:B-1----:R-:W-:Y:S01]  /*57ff0*/  FMUL R5, R26, R5 ;  /* 0x000000051a057220 */ /* 0x002fe20000400000 */
[----:B0-----:R-:W2:Y:S04]  /*58000*/  LDL.LU R2, [R1+0x118] ;  /* 0x0001180001027983 */ /* 0x001ea80000300800 */
[----:B------:R0:W-:Y:S04]  /*58010*/  STL [R1+0x2ccc], R0 ;  /* 0x002ccc0001007387 */ /* 0x0001e80000100800 */
[----:B0-----:R-:W3:Y:S04]  /*58020*/  LDL.LU R0, [R1+0x11c] ;  /* 0x00011c0001007983 */ /* 0x001ee80000300800 */
[----:B------:R0:W-:Y:S02]  /*58030*/  STL [R1+0x18], R3 ;  /* 0x0000180301007387 */ /* 0x0001e40000100800 */
[----:B0-----:R-:W-:-:S02]  /*58040*/  LOP3.LUT R3, R4, 0xff800000, RZ, 0xc0, !PT ;  /* 0xff80000004037812 */ /* 0x001fc400078ec0ff */
[----:B------:R-:W2:Y:S04]  /*58050*/  LDL.LU R4, [R1+0x18] ;  /* 0x0000180001047983 */ /* 0x000ea80000300800 */
[----:B------:R0:W-:Y:S04]  /*58060*/  STL [R1+0xb8], R5 ;  /* 0x0000b80501007387 */ /* 0x0001e80000100800 */
[----:B0-----:R-:W2:Y:S02]  /*58070*/  LDL.LU R5, [R1+0x2d40] ;  /* 0x002d400001057983 */ /* 0x001ea40000300800 */
[----:B--2---:R-:W-:-:S05]  /*58080*/  FMUL R5, R26, R5 ;  /* 0x000000051a057220 */ /* 0x004fca0000400000 */
        /* <DEDUP_REMOVED lines=10> */
[----:B0-----:R-:W2:Y:S01]  /*58130*/  LDL.LU R5, [R1+0x2d30] ;  /* 0x002d300001057983 */ /* 0x001ea20000300800 */
[C---:B---3--:R-:W-:Y:S01]  /*58140*/  FMUL R0, R26.reuse, R0 ;  /* 0x000000001a007220 */ /* 0x048fe20000400000 */
[----:B--2---:R-:W-:-:S05]  /*58150*/  FMUL R5, R26, R5 ;  /* 0x000000051a057220 */ /* 0x004fca0000400000 */
[----:B------:R0:W-:Y:S04]  /*58160*/  STL [R1+0x9c], R5 ;  /* 0x00009c0501007387 */ /* 0x0001e80000100800 */
[----:B0-----:R-:W2:Y:S01]  /*58170*/  LDL.LU R5, [R1+0x2d2c] ;  /* 0x002d2c0001057983 */ /* 0x001ea20000300800 */
[----:B------:R-:W-:Y:S01]  /*58180*/  FMUL R2, R26, R2 ;  /* 0x000000021a027220 */ /* 0x000fe20000400000 */
[----:B------:R-:W-:Y:S02]  /*58190*/  @P2 FMUL R7, R7, 0.25 ;  /* 0x3e80000007072820 */ /* 0x000fe40000400000 */
[----:B------:R4:W-:Y:S01]  /*581a0*/  STL [R1+0xa8], R0 ;  /* 0x0000a80001007387 */ /* 0x0009e20000100800 */
[----:B------:R-:W-:Y:S01]  /*581b0*/  @!P1 FMUL R6, R6, 16777216 ;  /* 0x4b80000006069820 */ /* 0x000fe20000400000 */
[----:B------:R-:W-:-:S02]  /*581c0*/  @P2 FMUL R9, R9, 0.25 ;  /* 0x3e80000009092820 */ /* 0x000fc40000400000 */
[----:B------:R2:W-:Y:S01]  /*581d0*/  STL [R1+0x94], R2 ;  /* 0x0000940201007387 */ /* 0x0005e20000100800 */
[----:B------:R-:W-:Y:S01]  /*581e0*/  @!P1 FMUL R7, R7, 16777216 ;  /* 0x4b80000007079820 */ /* 0x000fe20000400000 */
[----:B----4-:R-:W-:Y:S01]  /*581f0*/  FMUL R0, R26, R27 ;  /* 0x0000001b1a007220 */ /* 0x010fe20000400000 */
[----:B------:R-:W-:Y:S01]  /*58200*/  @P2 FMUL R10, R10, 0.25 ;  /* 0x3e8000000a0a2820 */ /* 0x000fe20000400000 */
[----:B------:R-:W-:Y:S01]  /*58210*/  @!P1 FMUL R9, R9, 16777216 ;  /* 0x4b80000009099820 */ /* 0x000fe20000400000 */
[----:B------:R-:W-:Y:S02]  /*58220*/  @P2 FMUL R11, R11, 0.25 ;  /* 0x3e8000000b0b2820 */ /* 0x000fe40000400000 */
[----:B------:R-:W-:Y:S01]  /*58230*/  @!P1 FMUL R10, R10, 16777216 ;  /* 0x4b8000000a0a9820 */ /* 0x000fe20000400000 */
[----:B------:R-:W-:Y:S01]  /*58240*/  @P2 FMUL R13, R13, 0.25 ;  /* 0x3e8000000d0d2820 */ /* 0x000fe20000400000 */
[----:B------:R-:W-:Y:S01]  /*58250*/  @!P1 FMUL R11, R11, 16777216 ;  /* 0x4b8000000b0b9820 */ /* 0x000fe20000400000 */
[----:B------:R-:W-:-:S02]  /*58260*/  @P2 FMUL R14, R14, 0.25 ;  /* 0x3e8000000e0e2820 */ /* 0x000fc40000400000 */
[----:B------:R-:W-:Y:S02]  /*58270*/  @!P1 FMUL R13, R13, 16777216 ;  /* 0x4b8000000d0d9820 */ /* 0x000fe40000400000 */
[----:B------:R-:W-:Y:S01]  /*58280*/  @!P1 FMUL R14, R14, 16777216 ;  /* 0x4b8000000e0e9820 */ /* 0x000fe20000400000 */
[----:B------:R-:W-:Y:S01]  /*58290*/  @P2 FMUL R15, R15, 0.25 ;  /* 0x3e8000000f0f2820 */ /* 0x000fe20000400000 */
[----:B------:R-:W-:-:S03]  /*582a0*/  @P2 FMUL R17, R17, 0.25 ;  /* 0x3e80000011112820 */ /* 0x000fc60000400000 */
[----:B------:R-:W-:Y:S01]  /*582b0*/  @!P1 FMUL R15, R15, 16777216 ;  /* 0x4b8000000f0f9820 */ /* 0x000fe20000400000 */
[----:B------:R-:W-:Y:S01]  /*582c0*/  @!P1 FMUL R17, R17, 16777216 ;  /* 0x4b80000011119820 */ /* 0x000fe20000400000 */
[----:B------:R-:W-:Y:S01]  /*582d0*/  @P2 FMUL R18, R18, 0.25 ;  /* 0x3e80000012122820 */ /* 0x000fe20000400000 */
[----:B------:R-:W-:Y:S01]  /*582e0*/  @P2 FMUL R19, R19, 0.25 ;  /* 0x3e80000013132820 */ /* 0x000fe20000400000 */
[----:B------:R-:W-:Y:S02]  /*582f0*/  @P2 FMUL R12, R12, 0.25 ;  /* 0x3e8000000c0c2820 */ /* 0x000fe40000400000 */
[----:B------:R-:W-:Y:S01]  /*58300*/  @!P1 FMUL R18, R18, 16777216 ;  /* 0x4b80000012129820 */ /* 0x000fe20000400000 */
[----:B------:R-:W-:Y:S01]  /*58310*/  @!P1 FMUL R19, R19, 16777216 ;  /* 0x4b80000013139820 */ /* 0x000fe20000400000 */
[----:B------:R-:W-:-:S04]  /*58320*/  @!P1 FMUL R12, R12, 16777216 ;  /* 0x4b8000000c0c9820 */ /* 0x000fc80000400000 */
[C---:B------:R-:W-:Y:S01]  /*58330*/  FMUL R27, R26.reuse, R12 ;  /* 0x0000000c1a1b7220 */ /* 0x040fe20000400000 */
[C---:B--2---:R-:W-:Y:S02]  /*58340*/  FMUL R2, R26.reuse, R5 ;  /* 0x000000051a027220 */ /* 0x044fe40000400000 */
[----:B------:R-:W2:Y:S04]  /*58350*/  LDL.LU R5, [R1+0x2d28] ;  /* 0x002d280001057983 */ /* 0x000ea80000300800 */
[----:B------:R0:W-:Y:S02]  /*58360*/  STL [R1+0xa0], R0 ;  /* 0x0000a00001007387 */ /* 0x0001e40000100800 */
[C---:B0-----:R-:W-:Y:S02]  /*58370*/  FMUL R0, R26.reuse, R6 ;  /* 0x000000061a007220 */ /* 0x041fe40000400000 */
[----:B------:R-:W3:Y:S04]  /*58380*/  LDL.LU R6, [R1+0x2d24] ;  /* 0x002d240001067983 */ /* 0x000ee80000300800 */
[----:B------:R0:W-:Y:S02]  /*58390*/  STL [R1+0x74], R2 ;  /* 0x0000740201007387 */ /* 0x0001e40000100800 */
[----:B0-----:R-:W-:-:S02]  /*583a0*/  FMUL R2, R26, R7 ;  /* 0x000000071a027220 */ /* 0x001fc40000400000 */
[----:B------:R-:W4:Y:S04]  /*583b0*/  LDL.LU R7, [R1+0x2d20] ;  /* 0x002d200001077983 */ /* 0x000f280000300800 */
[----:B------:R0:W-:Y:S02]  /*583c0*/  STL [R1+0x98], R0 ;  /* 0x0000980001007387 */ /* 0x0001e40000100800 */
[C---:B0-----:R-:W-:Y:S02]  /*583d0*/  FMUL R0, R26.reuse, R9 ;  /* 0x000000091a007220 */ /* 0x041fe40000400000 */
[----:B------:R-:W2:Y:S04]  /*583e0*/  LDL.LU R9, [R1+0x2d1c] ;  /* 0x002d1c0001097983 */ /* 0x000ea80000300800 */
        /* <DEDUP_REMOVED lines=12> */
[----:B------:R0:W-:Y:S04]  /*584b0*/  STL [R1+0x60], R2 ;  /* 0x0000600201007387 */ /* 0x0001e80000100800 */
[----:B------:R1:W-:Y:S01]  /*584c0*/  STL [R1+0x2cd0], R0 ;  /* 0x002cd00001007387 */ /* 0x0003e20000100800 */
[C---:B0-----:R-:W-:Y:S01]  /*584d0*/  FMUL R2, R26.reuse, R17 ;  /* 0x000000111a027220 */ /* 0x041fe20000400000 */
[----:B-1----:R-:W-:-:S02]  /*584e0*/  FMUL R0, R26, R15 ;  /* 0x0000000f1a007220 */ /* 0x002fc40000400000 */
[----:B------:R-:W2:Y:S04]  /*584f0*/  LDL.LU R15, [R1+0x2d08] ;  /* 0x002d0800010f7983 */ /* 0x000ea80000300800 */
[----:B------:R-:W2:Y:S04]  /*58500*/  LDL.LU R17, [R1+0x2d04] ;  /* 0x002d040001117983 */ /* 0x000ea80000300800 */
[----:B------:R0:W-:Y:S04]  /*58510*/  STL [R1+0x24], R0 ;  /* 0x0000240001007387 */ /* 0x0001e80000100800 */
[----:B------:R1:W-:Y:S01]  /*58520*/  STL [R1+0x2cd8], R2 ;  /* 0x002cd80201007387 */ /* 0x0003e20000100800 */
[C---:B0-----:R-:W-:Y:S01]  /*58530*/  FMUL R0, R26.reuse, R19 ;  /* 0x000000131a007220 */ /* 0x041fe20000400000 */
[----:B-1----:R-:W-:-:S02]  /*58540*/  FMUL R2, R26, R18 ;  /* 0x000000121a027220 */ /* 0x002fc40000400000 */
[----:B------:R-:W2:Y:S04]  /*58550*/  LDL.LU R18, [R1+0x2d00] ;  /* 0x002d000001127983 */ /* 0x000ea80000300800 */
[----:B------:R-:W2:Y:S04]  /*58560*/  LDL.LU R19, [R1+0x2cfc] ;  /* 0x002cfc0001137983 */ /* 0x000ea80000300800 */
[----:B------:R-:W-:Y:S04]  /*58570*/  STL [R1+0x1c], R2 ;  /* 0x00001c0201007387 */ /* 0x000fe80000100800 */
[----:B------:R0:W-:Y:S04]  /*58580*/  STL [R1+0x2cdc], R0 ;  /* 0x002cdc0001007387 */ /* 0x0001e80000100800 */
[----:B------:R-:W2:Y:S04]  /*58590*/  LDL.LU R12, [R1+0x2cf8] ;  /* 0x002cf800010c7983 */ /* 0x000ea80000300800 */
[----:B0-----:R-:W2:Y:S01]  /*585a0*/  LDL.LU R0, [R1+0x188] ;  /* 0x0001880001007983 */ /* 0x001ea20000300800 */
[----:B------:R-:W-:-:S04]  /*585b0*/  @P2 FMUL R28, R28, 0.25 ;  /* 0x3e8000001c1c2820 */ /* 0x000fc80000400000 */
[----:B------:R-:W-:Y:S01]  /*585c0*/  @!P1 FMUL R28, R28, 16777216 ;  /* 0x4b8000001c1c9820 */ /* 0x000fe20000400000 */
[----:B------:R-:W-:Y:S03]  /*585d0*/  STL [R1+0xc], R27 ;  /* 0x00000c1b01007387 */ /* 0x000fe60000100800 */
[----:B------:R-:W-:Y:S01]  /*585e0*/  FMUL R2, R26, R28 ;  /* 0x0000001c1a027220 */ /* 0x000fe20000400000 */
[----:B--2---:R0:W-:Y:S04]  /*585f0*/  STL [R1+0x2ce0], R0 ;  /* 0x002ce00001007387 */ /* 0x0041e80000100800 */
[----:B------:R1:W-:Y:S04]  /*58600*/  STL [R1+0x8], R2 ;  /* 0x0000080201007387 */ /* 0x0003e80000100800 */
[----:B0-----:R-:W2:Y:S04]  /*58610*/  LDL.LU R0, [R1+0x1a8] ;  /* 0x0001a80001007983 */ /* 0x001ea80000300800 */
[----:B-1----:R-:W2:Y:S04]  /*58620*/  LDL.LU R2, [R1+0x1d4] ;  /* 0x0001d40001027983 */ /* 0x002ea80000300800 */
[----:B--2---:R0:W-:Y:S04]  /*58630*/  STL [R1+0x2ce4], R2 ;  /* 0x002ce40201007387 */ /* 0x0041e80000100800 */
[----:B0-----:R-:W2:Y:S04]  /*58640*/  LDL.LU R2, [R1+0x178] ;  /* 0x0001780001027983 */ /* 0x001ea80000300800 */
[----:B--2---:R0:W-:Y:S04]  /*58650*/  STL [R1+0x2ce8], R2 ;  /* 0x002ce80201007387 */ /* 0x0041e80000100800 */
[----:B0-----:R-:W2:Y:S01]  /*58660*/  LDL.LU R2, [R1+0x1c8] ;  /* 0x0001c80001027983 */ /* 0x001ea20000300800 */
[----:B------:R-:W-:Y:S01]  /*58670*/  @P2 FMUL R29, R29, 0.25 ;  /* 0x3e8000001d1d2820 */ /* 0x000fe20000400000 */
[----:B------:R-:W-:Y:S01]  /*58680*/  @P2 FMUL R16, R16, 0.25 ;  /* 0x3e80000010102820 */ /* 0x000fe20000400000 */
[----:B------:R-:W-:Y:S01]  /*58690*/  @P2 FMUL R21, R21, 0.25 ;  /* 0x3e80000015152820 */ /* 0x000fe20000400000 */
[----:B------:R-:W-:Y:S01]  /*586a0*/  @P2 FMUL R20, R20, 0.25 ;  /* 0x3e80000014142820 */ /* 0x000fe20000400000 */
[----:B------:R-:W-:Y:S01]  /*586b0*/  @P2 FMUL R22, R22, 0.25 ;  /* 0x3e80000016162820 */ /* 0x000fe20000400000 */
[----:B------:R-:W-:Y:S01]  /*586c0*/  @P2 FMUL R23, R23, 0.25 ;  /* 0x3e80000017172820 */ /* 0x000fe20000400000 */
[----:B--2---:R0:W-:Y:S04]  /*586d0*/  STL [R1+0x2cec], R2 ;  /* 0x002cec0201007387 */ /* 0x0041e80000100800 */
[----:B0-----:R-:W2:Y:S01]  /*586e0*/  LDL.LU R2, [R1+0x1c4] ;  /* 0x0001c40001027983 */ /* 0x001ea20000300800 */
[----:B------:R-:W-:Y:S01]  /*586f0*/  @P2 FMUL R25, R25, 0.25 ;  /* 0x3e80000019192820 */ /* 0x000fe20000400000 */
[----:B------:R-:W-:Y:S01]  /*58700*/  @P2 FMUL R24, R24, 0.25 ;  /* 0x3e80000018182820 */ /* 0x000fe20000400000 */
[----:B------:R-:W-:Y:S01]  /*58710*/  @P2 FMUL R8, R8, 0.25 ;  /* 0x3e80000008082820 */ /* 0x000fe20000400000 */
        /* <DEDUP_REMOVED lines=9> */
[----:B------:R-:W-:Y:S01]  /*587b0*/  I2FP.F32.S32 R4, R4 ;  /* 0x0000000400047245 */ /* 0x000fe20000201400 */
[C---:B------:R-:W-:Y:S01]  /*587c0*/  FMUL R29, R26.reuse, R29 ;  /* 0x0000001d1a1d7220 */ /* 0x040fe20000400000 */
[C---:B------:R-:W-:Y:S01]  /*587d0*/  FMUL R27, R26.reuse, R16 ;  /* 0x000000101a1b7220 */ /* 0x040fe20000400000 */
[C---:B------:R-:W-:Y:S01]  /*587e0*/  FMUL R21, R26.reuse, R21 ;  /* 0x000000151a157220 */ /* 0x040fe20000400000 */
[C---:B------:R-:W-:Y:S01]  /*587f0*/  FMUL R20, R26.reuse, R20 ;  /* 0x000000141a147220 */ /* 0x040fe20000400000 */
[C---:B------:R-:W-:Y:S01]  /*58800*/  FMUL R22, R26.reuse, R22 ;  /* 0x000000161a167220 */ /* 0x040fe20000400000 */
[C---:B------:R-:W-:Y:S01]  /*58810*/  FMUL R23, R26.reuse, R23 ;  /* 0x000000171a177220 */ /* 0x040fe20000400000 */
[C---:B------:R-:W-:Y:S01]  /*58820*/  FMUL R25, R26.reuse, R25 ;  /* 0x000000191a197220 */ /* 0x040fe20000400000 */
[C---:B------:R-:W-:Y:S01]  /*58830*/  FMUL R24, R26.reuse, R24 ;  /* 0x000000181a187220 */ /* 0x040fe20000400000 */
[----:B------:R-:W-:Y:S01]  /*58840*/  FMUL R26, R26, R8 ;  /* 0x000000081a1a7220 */ /* 0x000fe20000400000 */
[----:B------:R-:W-:Y:S01]  /*58850*/  FFMA.FTZ R8, R4, 1.1920928955078125e-07, R5 ;  /* 0x3400000004087823 */ /* 0x000fe20000010005 */
[----:B--2---:R0:W-:Y:S04]  /*58860*/  STL [R1+0x2cf0], R2 ;  /* 0x002cf00201007387 */ /* 0x0041e80000100800 */
[----:B0-----:R-:W2:Y:S04]  /*58870*/  LDL.LU R2, [R1+0x168] ;  /* 0x0001680001027983 */ /* 0x001ea80000300800 */
[----:B------:R-:W2:Y:S04]  /*58880*/  LDL.LU R28, [R1+0x1d8] ;  /* 0x0001d800011c7983 */ /* 0x000ea80000300800 */
[----:B------:R-:W2:Y:S04]  /*58890*/  LDL.LU R16, [R1+0x2cf4] ;  /* 0x002cf40001107983 */ /* 0x000ea80000300800 */
[----:B------:R-:W2:Y:S01]  /*588a0*/  LDL.LU R5, [R1+0x1a4] ;  /* 0x0001a40001057983 */ /* 0x000ea20000300800 */
[----:B------:R-:W-:-:S03]  /*588b0*/  I2FP.F32.S32 R3, R3 ;  /* 0x0000000300037245 */ /* 0x000fc60000201400 */
[----:B------:R0:W-:Y:S02]  /*588c0*/  STL [R1+0x4], R8 ;  /* 0x0000040801007387 */ /* 0x0001e40000100800 */
[----:B---3--:R-:W-:Y:S02]  /*588d0*/  FFMA.FTZ R4, R3, 1.1920928955078125e-07, R6 ;  /* 0x3400000003047823 */ /* 0x008fe40000010006 */
[----:B------:R-:W3:Y:S04]  /*588e0*/  LDL.LU R3, [R1+0x1ac] ;  /* 0x0001ac0001037983 */ /* 0x000ee80000300800 */
[----:B------:R-:W3:Y:S04]  /*588f0*/  LDL.LU R6, [R1+0x160] ;  /* 0x0001600001067983 */ /* 0x000ee80000300800 */
[----:B------:R4:W-:Y:S01]  /*58900*/  STL [R1], R4 ;  /* 0x0000000401007387 */ /* 0x0009e20000100800 */
[----:B0-----:R-:W-:-:S02]  /*58910*/  F2FP.F16.F32.PACK_AB R8, R11, R9 ;  /* 0x000000090b08723e */ /* 0x001fc400000000ff */
[----:B------:R-:W-:Y:S02]  /*58920*/  F2FP.F16.F32.PACK_AB R9, R17, R14 ;  /* 0x0000000e1109723e */ /* 0x000fe400000000ff */
[----:B----4-:R-:W-:Y:S02]  /*58930*/  F2FP.F16.F32.PACK_AB R4, R10, R7 ;  /* 0x000000070a04723e */ /* 0x010fe400000000ff */
[----:B------:R-:W4:Y:S04]  /*58940*/  LDL.LU R10, [R1+0x1b0] ;  /* 0x0001b000010a7983 */ /* 0x000f280000300800 */
[----:B------:R-:W4:Y:S04]  /*58950*/  LDL.LU R7, [R1+0x170] ;  /* 0x0001700001077983 */ /* 0x000f280000300800 */
[----:B------:R-:W4:Y:S01]  /*58960*/  LDL.LU R11, [R1+0x180] ;  /* 0x00018000010b7983 */ /* 0x000f220000300800 */
[----:B--2---:R-:W-:-:S02]  /*58970*/  F2FP.F16.F32.PACK_AB R12, R5, R12 ;  /* 0x0000000c050c723e */ /* 0x004fc400000000ff */
[----:B------:R-:W-:Y:S02]  /*58980*/  F2FP.F16.F32.PACK_AB R5, R15, R13 ;  /* 0x0000000d0f05723e */ /* 0x000fe400000000ff */
[----:B------:R-:W2:Y:S04]  /*58990*/  LDL.LU R13, [R1+0x1b4] ;  /* 0x0001b400010d7983 */ /* 0x000ea80000300800 */
[----:B------:R-:W4:Y:S04]  /*589a0*/  LDL.LU R15, [R1+0x1cc] ;  /* 0x0001cc00010f7983 */ /* 0x000f280000300800 */
[----:B------:R-:W4:Y:S01]  /*589b0*/  LDL.LU R17, [R1+0x1b8] ;  /* 0x0001b80001117983 */ /* 0x000f220000300800 */
[----:B------:R-:W-:-:S02]  /*589c0*/  F2FP.F16.F32.PACK_AB R16, R0, R16 ;  /* 0x000000100010723e */ /* 0x000fc400000000ff */
[----:B------:R-:W0:Y:S01]  /*589d0*/  S2R R0, SR_TID.X ;  /* 0x0000000000007919 */ /* 0x000e220000002100 */
[----:B---3--:R-:W-:Y:S01]  /*589e0*/  F2FP.F16.F32.PACK_AB R6, R6, R18 ;  /* 0x000000120606723e */ /* 0x008fe200000000ff */
[----:B------:R-:W3:Y:S04]  /*589f0*/  LDL.LU R14, [R1+0x1bc] ;  /* 0x0001bc00010e7983 */ /* 0x000ee80000300800 */
[----:B------:R-:W3:Y:S01]  /*58a00*/  LDL.LU R18, [R1+0x1c0] ;  /* 0x0001c00001127983 */ /* 0x000ee20000300800 */
[----:B--2---:R-:W-:Y:S02]  /*58a10*/  F2FP.F16.F32.PACK_AB R13, R13, R3 ;  /* 0x000000030d0d723e */ /* 0x004fe400000000ff */
[C---:B0-----:R-:W-:Y:S02]  /*58a20*/  LOP3.LUT R3, R0.reuse, 0x1c, RZ, 0xc0, !PT ;  /* 0x0000001c00037812 */ /* 0x041fe400078ec0ff */
[----:B------:R-:W-:-:S02]  /*58a30*/  SHF.L.U32 R0, R0, 0x5, RZ ;  /* 0x0000000500007819 */ /* 0x000fc400000006ff */
[----:B----4-:R-:W-:Y:S02]  /*58a40*/  F2FP.F16.F32.PACK_AB R17, R17, R10 ;  /* 0x0000000a1111723e */ /* 0x010fe400000000ff */
[----:B------:R-:W-:Y:S02]  /*58a50*/  F2FP.F16.F32.PACK_AB R10, R2, R19 ;  /* 0x00000013020a723e */ /* 0x000fe400000000ff */
[----:B------:R-:W-:Y:S01]  /*58a60*/  LOP3.LUT R2, R0, 0xc60, RZ, 0xc0, !PT ;  /* 0x00000c6000027812 */ /* 0x000fe200078ec0ff */
[----:B------:R-:W2:Y:S01]  /*58a70*/  LDL.LU R19, [R1+0x1d0] ;  /* 0x0001d00001137983 */ /* 0x000ea20000300800 */
[----:B------:R-:W-:Y:S02]  /*58a80*/  SHF.L.U32 R0, R3, 0x2, RZ ;  /* 0x0000000203007819 */ /* 0x000fe400000006ff */
[----:B------:R-:W0:Y:S02]  /*58a90*/  S2R R3, SR_TID.X ;  /* 0x0000000000037919 */ /* 0x000e240000002100 */
[----:B0-----:R-:W-:-:S04]  /*58aa0*/  LOP3.LUT R3, R3, 0x18, RZ, 0xc0, !PT ;  /* 0x0000001803037812 */ /* 0x001fc800078ec0ff */
[----:B------:R-:W-:Y:S02]  /*58ab0*/  LEA R3, R3, R2, 0x9 ;  /* 0x0000000203037211 */ /* 0x000fe400078e48ff */
[----:B------:R-:W3:Y:S02]  /*58ac0*/  LDL.LU R2, [R1+0x2cf0] ;  /* 0x002cf00001027983 */ /* 0x000ee40000300800 */
[----:B---3--:R-:W-:Y:S02]  /*58ad0*/  F2FP.F16.F32.PACK_AB R14, R2, R14 ;  /* 0x0000000e020e723e */ /* 0x008fe400000000ff */
[----:B------:R-:W3:Y:S02]  /*58ae0*/  LDL.LU R2, [R1+0x2cec] ;  /* 0x002cec0001027983 */ /* 0x000ee40000300800 */
[----:B---3--:R-:W-:Y:S02]  /*58af0*/  F2FP.F16.F32.PACK_AB R18, R2, R18 ;  /* 0x000000120212723e */ /* 0x008fe400000000ff */
[----:B------:R-:W3:Y:S01]  /*58b00*/  LDL.LU R2, [R1+0x2ce8] ;  /* 0x002ce80001027983 */ /* 0x000ee20000300800 */
[----:B------:R-:W-:-:S02]  /*58b10*/  LOP3.LUT R3, R3, R0, RZ, 0x3c, !PT ;  /* 0x0000000003037212 */ /* 0x000fc400078e3cff */
[----:B---3--:R-:W-:Y:S02]  /*58b20*/  F2FP.F16.F32.PACK_AB R7, R2, R7 ;  /* 0x000000070207723e */ /* 0x008fe400000000ff */
[----:B------:R-:W3:Y:S04]  /*58b30*/  LDL.LU R2, [R1+0x2ce4] ;  /* 0x002ce40001027983 */ /* 0x000ee80000300800 */
[----:B------:R-:W4:Y:S01]  /*58b40*/  LDL.LU R0, [R1+0x2ce0] ;  /* 0x002ce00001007983 */ /* 0x000f220000300800 */
[----:B--2---:R-:W-:-:S03]  /*58b50*/  F2FP.F16.F32.PACK_AB R19, R28, R19 ;  /* 0x000000131c13723e */ /* 0x004fc600000000ff */
[----:B------:R0:W-:Y:S01]  /*58b60*/  STS.128 [R3+UR6], R4 ;  /* 0x0000000403007988 */ /* 0x0001e20008000c06 */
[----:B---3--:R-:W-:Y:S02]  /*58b70*/  F2FP.F16.F32.PACK_AB R15, R2, R15 ;  /* 0x0000000f020f723e */ /* 0x008fe400000000ff */
[----:B----4-:R-:W-:Y:S02]  /*58b80*/  F2FP.F16.F32.PACK_AB R11, R0, R11 ;  /* 0x0000000b000b723e */ /* 0x010fe400000000ff */
[----:B------:R-:W2:Y:S04]  /*58b90*/  LDL.LU R0, [R1+0x2cdc] ;  /* 0x002cdc0001007983 */ /* 0x000ea80000300800 */
[----:B------:R-:W3:Y:S04]  /*58ba0*/  LDL.LU R2, [R1+0x2cd8] ;  /* 0x002cd80001027983 */ /* 0x000ee80000300800 */
[----:B------:R-:W4:Y:S04]  /*58bb0*/  LDL.LU R28, [R1+0x2cd4] ;  /* 0x002cd400011c7983 */ /* 0x000f280000300800 */
[----:B0-----:R-:W2:Y:S04]  /*58bc0*/  LDL.LU R5, [R1+0x2c] ;  /* 0x00002c0001057983 */ /* 0x001ea80000300800 */
[----:B------:R-:W2:Y:S04]  /*58bd0*/  LDL.LU R6, [R1+0xc] ;  /* 0x00000c0001067983 */ /* 0x000ea80000300800 */
[----:B------:R-:W3:Y:S04]  /*58be0*/  LDL.LU R7, [R1+0x1c] ;  /* 0x00001c0001077983 */ /* 0x000ee80000300800 */
[----:B------:R0:W-:Y:S04]  /*58bf0*/  STS.128 [R3+UR6+0x200], R8 ;  /* 0x0002000803007988 */ /* 0x0001e80008000c06 */
[----:B0-----:R-:W3:Y:S04]  /*58c00*/  LDL.LU R9, [R1+0x30] ;  /* 0x0000300001097983 */ /* 0x001ee80000300800 */
[----:B------:R-:W4:Y:S04]  /*58c10*/  LDL.LU R10, [R1+0x8] ;  /* 0x00000800010a7983 */ /* 0x000f280000300800 */
[----:B------:R-:W4:Y:S04]  /*58c20*/  LDL.LU R11, [R1+0x24] ;  /* 0x00002400010b7983 */ /* 0x000f280000300800 */
[----:B------:R0:W-:Y:S04]  /*58c30*/  STS.128 [R3+UR6+0x80], R12 ;  /* 0x0000800c03007988 */ /* 0x0001e80008000c06 */
[----:B------:R1:W-:Y:S01]  /*58c40*/  STS.128 [R3+UR6+0x280], R16 ;  /* 0x0002801003007988 */ /* 0x0003e20008000c06 */
[----:B------:R-:W-:-:S02]  /*58c50*/  F2FP.F16.F32.PACK_AB R4, R25, R26 ;  /* 0x0000001a1904723e */ /* 0x000fc400000000ff */
[----:B------:R-:W-:Y:S01]  /*58c60*/  F2FP.F16.F32.PACK_AB R8, R23, R24 ;  /* 0x000000181708723e */ /* 0x000fe200000000ff */
[----:B0-----:R-:W4:Y:S04]  /*58c70*/  LDL.LU R13, [R1+0x34] ;  /* 0x00003400010d7983 */ /* 0x001f280000300800 */
[----:B------:R-:W4:Y:S04]  /*58c80*/  LDL.LU R14, [R1+0x40] ;  /* 0x00004000010e7983 */ /* 0x000f280000300800 */
[----:B------:R-:W4:Y:S04]  /*58c90*/  LDL.LU R15, [R1+0x84] ;  /* 0x00008400010f7983 */ /* 0x000f280000300800 */
[----:B-1----:R-:W4:Y:S04]  /*58ca0*/  LDL.LU R16, [R1+0x3c] ;  /* 0x00003c0001107983 */ /* 0x002f280000300800 */
[----:B------:R-:W4:Y:S04]  /*58cb0*/  LDL.LU R17, [R1+0x4c] ;  /* 0x00004c0001117983 */ /* 0x000f280000300800 */
[----:B------:R-:W4:Y:S04]  /*58cc0*/  LDL.LU R18, [R1+0x78] ;  /* 0x0000780001127983 */ /* 0x000f280000300800 */
[----:B------:R-:W4:Y:S04]  /*58cd0*/  LDL.LU R19, [R1+0x88] ;  /* 0x0000880001137983 */ /* 0x000f280000300800 */
[----:B------:R-:W4:Y:S04]  /*58ce0*/  LDL.LU R26, [R1+0x90] ;  /* 0x00009000011a7983 */ /* 0x000f280000300800 */
[----:B------:R-:W4:Y:S04]  /*58cf0*/  LDL.LU R25, [R1+0x154] ;  /* 0x0001540001197983 */ /* 0x000f280000300800 */
[----:B------:R-:W4:Y:S04]  /*58d00*/  LDL.LU R23, [R1+0x80] ;  /* 0x0000800001177983 */ /* 0x000f280000300800 */
[----:B------:R-:W4:Y:S01]  /*58d10*/  LDL.LU R24, [R1+0x158] ;  /* 0x0001580001187983 */ /* 0x000f220000300800 */
[----:B--2---:R-:W-:-:S02]  /*58d20*/  F2FP.F16.F32.PACK_AB R6, R6, R29 ;  /* 0x0000001d0606723e */ /* 0x004fc400000000ff */
[----:B---3--:R-:W-:Y:S02]  /*58d30*/  F2FP.F16.F32.PACK_AB R12, R9, R5 ;  /* 0x00000005090c723e */ /* 0x008fe400000000ff */
[----:B------:R-:W-:Y:S02]  /*58d40*/  F2FP.F16.F32.PACK_AB R5, R21, R22 ;  /* 0x000000161505723e */ /* 0x000fe400000000ff */
[----:B------:R-:W2:Y:S01]  /*58d50*/  LDL.LU R21, [R1+0x8c] ;  /* 0x00008c0001157983 */ /* 0x000ea20000300800 */
[----:B------:R-:W-:-:S03]  /*58d60*/  F2FP.F16.F32.PACK_AB R9, R27, R20 ;  /* 0x000000141b09723e */ /* 0x000fc600000000ff */
[----:B------:R-:W3:Y:S01]  /*58d70*/  LDL.LU R22, [R1+0x70] ;  /* 0x0000700001167983 */ /* 0x000ee20000300800 */
[----:B----4-:R-:W-:-:S03]  /*58d80*/  F2FP.F16.F32.PACK_AB R10, R0, R10 ;  /* 0x0000000a000a723e */ /* 0x010fc600000000ff */
[----:B------:R-:W4:Y:S04]  /*58d90*/  LDL.LU R20, [R1+0x38] ;  /* 0x0000380001147983 */ /* 0x000f280000300800 */
[----:B------:R-:W2:Y:S04]  /*58da0*/  LDL.LU R27, [R1+0x44] ;  /* 0x00004400011b7983 */ /* 0x000ea80000300800 */
[----:B------:R-:W2:Y:S04]  /*58db0*/  LDL.LU R29, [R1+0x48] ;  /* 0x00004800011d7983 */ /* 0x000ea80000300800 */
[----:B------:R-:W2:Y:S01]  /*58dc0*/  LDL.LU R0, [R1+0x2cd0] ;  /* 0x002cd00001007983 */ /* 0x000ea20000300800 */
[----:B------:R-:W-:-:S02]  /*58dd0*/  F2FP.F16.F32.PACK_AB R7, R11, R7 ;  /* 0x000000070b07723e */ /* 0x000fc400000000ff */
[----:B--2---:R-:W-:Y:S02]  /*58de0*/  F2FP.F16.F32.PACK_AB R11, R0, R2 ;  /* 0x00000002000b723e */ /* 0x004fe400000000ff */
[----:B------:R-:W2:Y:S04]  /*58df0*/  LDL.LU R0, [R1+0x2ccc] ;  /* 0x002ccc0001007983 */ /* 0x000ea80000300800 */
[----:B------:R-:W2:Y:S01]  /*58e00*/  LDL.LU R2, [R1+0x2cc8] ;  /* 0x002cc80001027983 */ /* 0x000ea20000300800 */
[----:B----4-:R-:W-:Y:S02]  /*58e10*/  F2FP.F16.F32.PACK_AB R13, R20, R13 ;  /* 0x0000000d140d723e */ /* 0x010fe400000000ff */
[----:B------:R-:W-:Y:S02]  /*58e20*/  F2FP.F16.F32.PACK_AB R14, R29, R14 ;  /* 0x0000000e1d0e723e */ /* 0x000fe400000000ff */
[----:B------:R-:W-:-:S02]  /*58e30*/  F2FP.F16.F32.PACK_AB R15, R21, R15 ;  /* 0x0000000f150f723e */ /* 0x000fc400000000ff */
[----:B---3--:R-:W-:Y:S02]  /*58e40*/  F2FP.F16.F32.PACK_AB R17, R22, R17 ;  /* 0x000000111611723e */ /* 0x008fe400000000ff */
[----:B------:R-:W3:Y:S04]  /*58e50*/  LDL.LU R22, [R1+0x164] ;  /* 0x0001640001167983 */ /* 0x000ee80000300800 */
[----:B------:R0:W-:Y:S04]  /*58e60*/  STS.128 [R3+UR6+0x180], R12 ;  /* 0x0001800c03007988 */ /* 0x0001e80008000c06 */
[----:B0-----:R-:W4:Y:S01]  /*58e70*/  LDL.LU R12, [R1+0x15c] ;  /* 0x00015c00010c7983 */ /* 0x001f220000300800 */
[----:B------:R-:W-:-:S02]  /*58e80*/  F2FP.F16.F32.PACK_AB R18, R23, R18 ;  /* 0x000000121712723e */ /* 0x000fc400000000ff */
[----:B------:R-:W-:Y:S01]  /*58e90*/  F2FP.F16.F32.PACK_AB R19, R26, R19 ;  /* 0x000000131a13723e */ /* 0x000fe200000000ff */
[----:B------:R0:W-:Y:S01]  /*58ea0*/  STS.128 [R3+UR6+0x100], R4 ;  /* 0x0001000403007988 */ /* 0x0001e20008000c06 */
[----:B------:R-:W-:-:S03]  /*58eb0*/  F2FP.F16.F32.PACK_AB R16, R27, R16 ;  /* 0x000000101b10723e */ /* 0x000fc600000000ff */
[----:B------:R1:W-:Y:S01]  /*58ec0*/  STS.128 [R3+UR6+0x300], R8 ;  /* 0x0003000803007988 */ /* 0x0003e20008000c06 */
[----:B0-----:R-:W-:-:S03]  /*58ed0*/  IMAD.IADD R5, R25, 0x1, -R24 ;  /* 0x0000000119057824 */ /* 0x001fc600078e0a18 */
[----:B------:R-:W3:Y:S04]  /*58ee0*/  LDL.LU R24, [R1] ;  /* 0x0000000001187983 */ /* 0x000ee80000300800 */
[----:B------:R-:W3:Y:S04]  /*58ef0*/  LDL.LU R13, [R1+0x1a0] ;  /* 0x0001a000010d7983 */ /* 0x000ee80000300800 */
[----:B------:R-:W3:Y:S04]  /*58f00*/  LDL.LU R14, [R1+0x190] ;  /* 0x00019000010e7983 */ /* 0x000ee80000300800 */
[----:B------:R-:W3:Y:S04]  /*58f10*/  LDL.LU R15, [R1+0x1e4] ;  /* 0x0001e400010f7983 */ /* 0x000ee80000300800 */
[----:B-1----:R-:W3:Y:S04]  /*58f20*/  LDL.LU R11, [R1+0x1e0] ;  /* 0x0001e000010b7983 */ /* 0x002ee80000300800 */
[----:B------:R-:W3:Y:S04]  /*58f30*/  LDL.LU R29, [R1+0x1ec] ;  /* 0x0001ec00011d7983 */ /* 0x000ee80000300800 */
[----:B------:R-:W3:Y:S04]  /*58f40*/  LDL.LU R27, [R1+0x1e8] ;  /* 0x0001e800011b7983 */ /* 0x000ee80000300800 */
[----:B------:R0:W-:Y:S01]  /*58f50*/  STS.128 [R3+UR6+0x380], R16 ;  /* 0x0003801003007988 */ /* 0x0001e20008000c06 */
[----:B------:R-:W-:-:S05]  /*58f60*/  VIADD R20, R28, 0xc0cafb0d ;  /* 0xc0cafb0d1c147836 */ /* 0x000fca0000000000 */
[----:B------:R-:W-:-:S04]  /*58f70*/  LOP3.LUT R20, R20, 0xff800000, RZ, 0xc0, !PT ;  /* 0xff80000014147812 */ /* 0x000fc800078ec0ff */
[----:B------:R-:W-:Y:S02]  /*58f80*/  IADD3 R20, PT, PT, R28, -R20, RZ ;  /* 0x800000141c147210 */ /* 0x000fe40007ffe0ff */
[----:B------:R-:W-:-:S03]  /*58f90*/  MOV R21, 0x3dc6b27f ;  /* 0x3dc6b27f00157802 */ /* 0x000fc60000000f00 */
[----:B------:R-:W-:Y:S01]  /*58fa0*/  FADD R20, R20, -1 ;  /* 0xbf80000014147421 */ /* 0x000fe20000000000 */
[----:B--2---:R-:W-:Y:S02]  /*58fb0*/  IADD3 R26, PT, PT, R0, -0x3f3504f3, RZ ;  /* 0xc0cafb0d001a7810 */ /* 0x004fe40007ffe0ff */
[----:B------:R-:W-:Y:S02]  /*58fc0*/  IADD3 R23, PT, PT, R2, -0x3f3504f3, RZ ;  /* 0xc0cafb0d02177810 */ /* 0x000fe40007ffe0ff */
[----:B------:R-:W-:Y:S02]  /*58fd0*/  LOP3.LUT R26, R26, 0xff800000, RZ, 0xc0, !PT ;  /* 0xff8000001a1a7812 */ /* 0x000fe400078ec0ff */
[----:B------:R-:W-:Y:S02]  /*58fe0*/  LOP3.LUT R23, R23, 0xff800000, RZ, 0xc0, !PT ;  /* 0xff80000017177812 */ /* 0x000fe400078ec0ff */
[----:B------:R-:W-:Y:S02]  /*58ff0*/  IADD3 R7, PT, PT, R0, -R26, RZ ;  /* 0x8000001a00077210 */ /* 0x000fe40007ffe0ff */
[----:B------:R-:W-:-:S02]  /*59000*/  IADD3 R6, PT, PT, R2, -R23, RZ ;  /* 0x8000001702067210 */ /* 0x000fc40007ffe0ff */
[----:B------:R-:W2:Y:S04]  /*59010*/  LDL.LU R23, [R1+0x1f4] ;  /* 0x0001f40001177983 */ /* 0x000ea80000300800 */
[----:B------:R-:W2:Y:S04]  /*59020*/  LDL.LU R26, [R1+0x1f0] ;  /* 0x0001f000011a7983 */ /* 0x000ea80000300800 */
[----:B0-----:R-:W2:Y:S01]  /*59030*/  LDL.LU R19, [R1+0x4] ;  /* 0x0000040001137983 */ /* 0x001ea20000300800 */
[----:B------:R-:W-:-:S04]  /*59040*/  FFMA.FTZ R4, R20, R21, -0.16845393180847167969 ;  /* 0xbe2c7f3014047423 */ /* 0x000fc80000010015 */
[----:B------:R-:W-:Y:S01]  /*59050*/  FFMA.FTZ R4, R20, R4, 0.1716887056827545166 ;  /* 0x3e2fcf2a14047423 */ /* 0x000fe20000010004 */
[----:B------:R-:W-:-:S03]  /*59060*/  FADD R5, R5, -1 ;  /* 0xbf80000005057421 */ /* 0x000fc60000000000 */
[----:B------:R-:W-:-:S04]  /*59070*/  FFMA.FTZ R4, R20, R4, -0.17900948226451873779 ;  /* 0xbe374e4314047423 */ /* 0x000fc80000010004 */
[----:B------:R-:W-:Y:S01]  /*59080*/  FFMA.FTZ R8, R20, R4, 0.20512372255325317383 ;  /* 0x3e520bf414087423 */ /* 0x000fe20000010004 */
[----:B------:R-:W-:-:S04]  /*59090*/  FFMA.FTZ R4, R5, R21, -0.16845393180847167969 ;  /* 0xbe2c7f3005047423 */ /* 0x000fc80000010015 */
[----:B------:R-:W-:-:S04]  /*590a0*/  FFMA.FTZ R4, R5, R4, 0.1716887056827545166 ;  /* 0x3e2fcf2a05047423 */ /* 0x000fc80000010004 */
[----:B------:R-:W-:-:S04]  /*590b0*/  FFMA.FTZ R4, R5, R4, -0.17900948226451873779 ;  /* 0xbe374e4305047423 */ /* 0x000fc80000010004 */
[----:B------:R-:W-:-:S04]  /*590c0*/  FFMA.FTZ R4, R5, R4, 0.20512372255325317383 ;  /* 0x3e520bf405047423 */ /* 0x000fc80000010004 */
[----:B------:R-:W-:Y:S01]  /*590d0*/  FFMA.FTZ R4, R5, R4, -0.24046532809734344482 ;  /* 0xbe763c8b05047423 */ /* 0x000fe20000010004 */
[----:B------:R-:W-:-:S03]  /*590e0*/  FFMA.FTZ R8, R20, R8, -0.24046532809734344482 ;  /* 0xbe763c8b14087423 */ /* 0x000fc60000010008 */
[----:B------:R-:W-:Y:S01]  /*590f0*/  FFMA.FTZ R4, R5, R4, 0.28857114911079406738 ;  /* 0x3e93bf9905047423 */ /* 0x000fe20000010004 */
[----:B------:R-:W-:-:S03]  /*59100*/  FFMA.FTZ R8, R20, R8, 0.28857114911079406738 ;  /* 0x3e93bf9914087423 */ /* 0x000fc60000010008 */
[----:B------:R-:W-:Y:S01]  /*59110*/  FFMA.FTZ R4, R5, R4, -0.36067417263984680176 ;  /* 0xbeb8aa4905047423 */ /* 0x000fe20000010004 */
[----:B------:R-:W-:-:S03]  /*59120*/  FFMA.FTZ R8, R20, R8, -0.36067417263984680176 ;  /* 0xbeb8aa4914087423 */ /* 0x000fc60000010008 */
[----:B------:R-:W-:Y:S01]  /*59130*/  FFMA.FTZ R4, R5, R4, 0.48089820146560668945 ;  /* 0x3ef6384a05047423 */ /* 0x000fe20000010004 */
[----:B------:R-:W-:-:S03]  /*59140*/  FFMA.FTZ R8, R20, R8, 0.48089820146560668945 ;  /* 0x3ef6384a14087423 */ /* 0x000fc60000010008 */
[----:B------:R-:W-:Y:S01]  /*59150*/  FFMA.FTZ R4, R5, R4, -0.72134751081466674805 ;  /* 0xbf38aa3b05047423 */ /* 0x000fe20000010004 */
[----:B------:R-:W-:Y:S01]  /*59160*/  ISETP.GE.U32.AND P4, PT, R28, 0x7f800000, PT ;  /* 0x7f8000001c00780c */ /* 0x000fe20003f86070 */
[C---:B------:R-:W-:Y:S01]  /*59170*/  FFMA.FTZ R8, R20.reuse, R8, -0.72134751081466674805 ;  /* 0xbf38aa3b14087423 */ /* 0x040fe20000010008 */
[----:B------:R-:W-:Y:S01]  /*59180*/  ISETP.GE.U32.AND P5, PT, R25, 0x7f800000, PT ;  /* 0x7f8000001900780c */ /* 0x000fe20003fa6070 */
[----:B------:R-:W-:Y:S01]  /*59190*/  FMUL R4, R5, R4 ;  /* 0x0000000405047220 */ /* 0x000fe20000400000 */
[----:B------:R-:W-:Y:S01]  /*591a0*/  FADD R7, R7, -1 ;  /* 0xbf80000007077421 */ /* 0x000fe20000000000 */
[C---:B------:R-:W-:Y:S02]  /*591b0*/  FMUL R8, R20.reuse, R8 ;  /* 0x0000000814087220 */ /* 0x040fe40000400000 */
[----:B------:R-:W-:Y:S01]  /*591c0*/  FMUL R4, R5, R4 ;  /* 0x0000000405047220 */ /* 0x000fe20000400000 */
[----:B------:R-:W-:Y:S01]  /*591d0*/  FFMA.FTZ R10, R7, R21, -0.16845393180847167969 ;  /* 0xbe2c7f30070a7423 */ /* 0x000fe20000010015 */
[----:B------:R-:W-:-:S02]  /*591e0*/  FMUL R8, R20, R8 ;  /* 0x0000000814087220 */ /* 0x000fc40000400000 */
[----:B------:R-:W-:Y:S01]  /*591f0*/  FFMA.FTZ R4, R5, 1.4426950216293334961, R4 ;  /* 0x3fb8aa3b05047823 */ /* 0x000fe20000010004 */
[----:B------:R-:W-:Y:S01]  /*59200*/  FADD R6, R6, -1 ;  /* 0xbf80000006067421 */ /* 0x000fe20000000000 */
[C---:B------:R-:W-:Y:S01]  /*59210*/  FFMA.FTZ R10, R7.reuse, R10, 0.1716887056827545166 ;  /* 0x3e2fcf2a070a7423 */ /* 0x040fe2000001000a */
[----:B------:R-:W-:Y:S01]  /*59220*/  FFMA.FTZ R8, R20, 1.4426950216293334961, R8 ;  /* 0x3fb8aa3b14087823 */ /* 0x000fe20000010008 */
[----:B----4-:R-:W-:Y:S01]  /*59230*/  FADD R12, R12, R4 ;  /* 0x000000040c0c7221 */ /* 0x010fe20000000000 */
[----:B------:R-:W-:Y:S01]  /*59240*/  @P4 MOV R4, 0x7f800000 ;  /* 0x7f80000000044802 */ /* 0x000fe20000000f00 */
[----:B------:R-:W-:Y:S01]  /*59250*/  FFMA.FTZ R9, R6, R21, -0.16845393180847167969 ;  /* 0xbe2c7f3006097423 */ /* 0x000fe20000010015 */
[C---:B------:R-:W-:Y:S01]  /*59260*/  FFMA.FTZ R10, R7.reuse, R10, -0.17900948226451873779 ;  /* 0xbe374e43070a7423 */ /* 0x040fe2000001000a */
[----:B------:R-:W-:Y:S01]  /*59270*/  @P5 MOV R5, 0x7f800000 ;  /* 0x7f80000000055802 */ /* 0x000fe20000000f00 */
[----:B---3--:R-:W-:Y:S01]  /*59280*/  FADD R22, R22, R8 ;  /* 0x0000000816167221 */ /* 0x008fe20000000000 */
[----:B------:R-:W-:Y:S01]  /*59290*/  FFMA.FTZ R9, R6, R9, 0.1716887056827545166 ;  /* 0x3e2fcf2a06097423 */ /* 0x000fe20000010009 */
[----:B------:R-:W-:Y:S01]  /*592a0*/  FFMA.FTZ R10, R7, R10, 0.20512372255325317383 ;  /* 0x3e520bf4070a7423 */ /* 0x000fe2000001000a */
[----:B------:R-:W-:Y:S01]  /*592b0*/  @P4 FFMA.FTZ R22, R28, R4, +INF ;  /* 0x7f8000001c164423 */ /* 0x000fe20000010004 */
[C---:B------:R-:W-:Y:S01]  /*592c0*/  FSETP.NEU.AND P4, PT, R25.reuse, RZ, PT ;  /* 0x000000ff1900720b */ /* 0x040fe20003f8d000 */
[----:B------:R-:W-:-:S02]  /*592d0*/  @P5 FFMA.FTZ R12, R25, R5, +INF ;  /* 0x7f800000190c5423 */ /* 0x000fc40000010005 */
[----:B------:R-:W0:Y:S01]  /*592e0*/  S2R R25, SR_TID.X ;  /* 0x0000000000197919 */ /* 0x000e220000002100 */
[----:B------:R-:W-:Y:S01]  /*592f0*/  FFMA.FTZ R9, R6, R9, -0.17900948226451873779 ;  /* 0xbe374e4306097423 */ /* 0x000fe20000010009 */
[----:B------:R-:W-:-:S03]  /*59300*/  FFMA.FTZ R10, R7, R10, -0.24046532809734344482 ;  /* 0xbe763c8b070a7423 */ /* 0x000fc6000001000a */
[----:B------:R-:W-:Y:S01]  /*59310*/  FFMA.FTZ R9, R6, R9, 0.20512372255325317383 ;  /* 0x3e520bf406097423 */ /* 0x000fe20000010009 */
[----:B------:R-:W-:-:S03]  /*59320*/  FFMA.FTZ R10, R7, R10, 0.28857114911079406738 ;  /* 0x3e93bf99070a7423 */ /* 0x000fc6000001000a */
[----:B------:R-:W-:Y:S01]  /*59330*/  FFMA.FTZ R9, R6, R9, -0.24046532809734344482 ;  /* 0xbe763c8b06097423 */ /* 0x000fe20000010009 */
[----:B------:R-:W-:-:S03]  /*59340*/  FFMA.FTZ R10, R7, R10, -0.36067417263984680176 ;  /* 0xbeb8aa49070a7423 */ /* 0x000fc6000001000a */
[----:B------:R-:W-:Y:S01]  /*59350*/  FFMA.FTZ R9, R6, R9, 0.28857114911079406738 ;  /* 0x3e93bf9906097423 */ /* 0x000fe20000010009 */
[----:B------:R-:W-:-:S03]  /*59360*/  FFMA.FTZ R10, R7, R10, 0.48089820146560668945 ;  /* 0x3ef6384a070a7423 */ /* 0x000fc6000001000a */
[----:B------:R-:W-:Y:S01]  /*59370*/  FFMA.FTZ R9, R6, R9, -0.36067417263984680176 ;  /* 0xbeb8aa4906097423 */ /* 0x000fe20000010009 */
[----:B------:R-:W-:-:S03]  /*59380*/  FFMA.FTZ R10, R7, R10, -0.72134751081466674805 ;  /* 0xbf38aa3b070a7423 */ /* 0x000fc6000001000a */
[----:B------:R-:W-:Y:S01]  /*59390*/  FFMA.FTZ R9, R6, R9, 0.48089820146560668945 ;  /* 0x3ef6384a06097423 */ /* 0x000fe20000010009 */
[C---:B------:R-:W-:Y:S01]  /*593a0*/  FMUL R10, R7.reuse, R10 ;  /* 0x0000000a070a7220 */ /* 0x040fe20000400000 */
[----:B------:R-:W-:Y:S02]  /*593b0*/  ISETP.GE.U32.AND P3, PT, R2, 0x7f800000, PT ;  /* 0x7f8000000200780c */ /* 0x000fe40003f66070 */
[----:B------:R-:W-:Y:S01]  /*593c0*/  FFMA.FTZ R9, R6, R9, -0.72134751081466674805 ;  /* 0xbf38aa3b06097423 */ /* 0x000fe20000010009 */
[C---:B------:R-:W-:Y:S01]  /*593d0*/  FMUL R10, R7.reuse, R10 ;  /* 0x0000000a070a7220 */ /* 0x040fe20000400000 */
[----:B------:R-:W-:Y:S01]  /*593e0*/  ISETP.GE.U32.AND P1, PT, R0, 0x7f800000, PT ;  /* 0x7f8000000000780c */ /* 0x000fe20003f26070 */
[----:B------:R1:W-:Y:S01]  /*593f0*/  STL [R1+0x258], R22 ;  /* 0x0002581601007387 */ /* 0x0003e20000100800 */
[----:B------:R-:W-:Y:S01]  /*59400*/  FMUL R9, R6, R9 ;  /* 0x0000000906097220 */ /* 0x000fe20000400000 */
[----:B------:R-:W-:-:S03]  /*59410*/  FFMA.FTZ R10, R7, 1.4426950216293334961, R10 ;  /* 0x3fb8aa3b070a7823 */ /* 0x000fc6000001000a */
[----:B------:R-:W-:Y:S01]  /*59420*/  FMUL R9, R6, R9 ;  /* 0x0000000906097220 */ /* 0x000fe20000400000 */
[----:B------:R-:W-:Y:S01]  /*59430*/  FADD R7, R24, R10 ;  /* 0x0000000a18077221 */ /* 0x000fe20000000000 */
[C---:B0-----:R-:W-:Y:S02]  /*59440*/  LOP3.LUT R24, R25.reuse, 0x40, RZ, 0xc0, !PT ;  /* 0x0000004019187812 */ /* 0x041fe400078ec0ff */
[C---:B-1----:R-:W-:Y:S02]  /*59450*/  SHF.L.U32 R22, R25.reuse, 0xb, RZ ;  /* 0x0000000b19167819 */ /* 0x042fe400000006ff */
[----:B------:R-:W-:Y:S02]  /*59460*/  LOP3.LUT R25, R25, 0x3f, RZ, 0xc0, !PT ;  /* 0x0000003f19197812 */ /* 0x000fe400078ec0ff */
[----:B------:R-:W-:Y:S01]  /*59470*/  LOP3.LUT R22, R22, 0x3000, RZ, 0xc0, !PT ;  /* 0x0000300016167812 */ /* 0x000fe200078ec0ff */
[----:B------:R-:W-:Y:S01]  /*59480*/  FFMA.FTZ R9, R6, 1.4426950216293334961, R9 ;  /* 0x3fb8aa3b06097823 */ /* 0x000fe20000010009 */
[----:B------:R-:W-:Y:S01]  /*59490*/  @P3 IMAD.MOV.U32 R4, RZ, RZ, 0x7f800000 ;  /* 0x7f800000ff043424 */ /* 0x000fe200078e00ff */
[----:B------:R-:W-:-:S02]  /*594a0*/  @P1 MOV R6, 0x7f800000 ;  /* 0x7f80000000061802 */ /* 0x000fc40000000f00 */
[----:B------:R-:W-:Y:S02]  /*594b0*/  SHF.R.U32.HI R24, RZ, 0x1, R24 ;  /* 0x00000001ff187819 */ /* 0x000fe40000011618 */
[----:B------:R-:W-:Y:S01]  /*594c0*/  LEA R25, R25, R22, 0x4 ;  /* 0x0000001619197211 */ /* 0x000fe200078e20ff */
[----:B------:R-:W-:Y:S01]  /*594d0*/  @P1 FFMA.FTZ R7, R0, R6, +INF ;  /* 0x7f80000000071423 */ /* 0x000fe20000010006 */
[----:B------:R0:W-:Y:S02]  /*594e0*/  STL [R1+0x254], R12 ;  /* 0x0002540c01007387 */ /* 0x0001e40000100800 */
[----:B------:R-:W-:Y:S02]  /*594f0*/  LOP3.LUT R25, R25, R24, RZ, 0x3c, !PT ;  /* 0x0000001819197212 */ /* 0x000fe400078e3cff */
[----:B0-----:R-:W-:Y:S02]  /*59500*/  F2FP.F16.F32.PACK_AB R12, R13, R14 ;  /* 0x0000000e0d0c723e */ /* 0x001fe400000000ff */
[----:B------:R-:W-:-:S02]  /*59510*/  F2FP.F16.F32.PACK_AB R13, R15, R11 ;  /* 0x0000000b0f0d723e */ /* 0x000fc400000000ff */
[----:B------:R-:W-:Y:S01]  /*59520*/  F2FP.F16.F32.PACK_AB R14, R29, R27 ;  /* 0x0000001b1d0e723e */ /* 0x000fe200000000ff */
[----:B--2---:R-:W-:Y:S01]  /*59530*/  FADD R8, R19, R9 ;  /* 0x0000000913087221 */ /* 0x004fe20000000000 */
[----:B------:R-:W-:Y:S01]  /*59540*/  BAR.SYNC.DEFER_BLOCKING 0x0 ;  /* 0x0000000000007b1d */ /* 0x000fe20000010000 */
[----:B------:R-:W-:-:S05]  /*59550*/  @P3 FFMA.FTZ R8, R2, R4, +INF ;  /* 0x7f80000002083423 */ /* 0x000fca0000010004 */
[----:B------:R-:W-:Y:S04]  /*59560*/  STL [R1+0x24c], R8 ;  /* 0x00024c0801007387 */ /* 0x000fe80000100800 */
[----:B------:R-:W-:Y:S04]  /*59570*/  STL [R1+0x248], R7 ;  /* 0x0002480701007387 */ /* 0x000fe80000100800 */
[----:B------:R-:W0:Y:S04]  /*59580*/  LDS.128 R8, [R25+UR6+0x400] ;  /* 0x0004000619087984 */ /* 0x000e280008000c00 */
[----:B------:R-:W1:Y:S01]  /*59590*/  LDS.128 R4, [R25+UR6] ;  /* 0x0000000619047984 */ /* 0x000e620008000c00 */
[----:B------:R-:W-:-:S03]  /*595a0*/  F2FP.F16.F32.PACK_AB R15, R23, R26 ;  /* 0x0000001a170f723e */ /* 0x000fc600000000ff */
[----:B------:R-:W2:Y:S04]  /*595b0*/  LDS.128 R16, [R25+UR6+0x800] ;  /* 0x0008000619107984 */ /* 0x000ea80008000c00 */
[----:B------:R3:W-:Y:S04]  /*595c0*/  STL.64 [R1+0x2cb0], R14 ;  /* 0x002cb00e01007387 */ /* 0x0007e80000100a00 */
[----:B------:R-:W-:Y:S01]  /*595d0*/  STL.64 [R1+0x2ca8], R12 ;  /* 0x002ca80c01007387 */ /* 0x000fe20000100a00 */
[----:B---3--:R-:W-:-:S03]  /*595e0*/  LOP3.LUT R15, R25, 0x40, RZ, 0x3c, !PT ;  /* 0x00000040190f7812 */ /* 0x008fc600078e3cff */
[----:B0-----:R-:W-:Y:S04]  /*595f0*/  STL [R1+0x2c78], R8 ;  /* 0x002c780801007387 */ /* 0x001fe80000100800 */
[----:B-1----:R-:W-:Y:S04]  /*59600*/  STL.64 [R1], R4 ;  /* 0x0000000401007387 */ /* 0x002fe80000100a00 */
[----:B------:R-:W-:Y:S04]  /*59610*/  STL.64 [R1+0x8], R6 ;  /* 0x0000080601007387 */ /* 0x000fe80000100a00 */
[----:B------:R-:W-:Y:S04]  /*59620*/  STL [R1+0x2c70], R9 ;  /* 0x002c700901007387 */ /* 0x000fe80000100800 */
[----:B------:R-:W-:Y:S04]  /*59630*/  STL [R1+0x2c68], R10 ;  /* 0x002c680a01007387 */ /* 0x000fe80000100800 */
[----:B------:R-:W-:Y:S04]  /*59640*/  STL [R1+0x2c60], R11 ;  /* 0x002c600b01007387 */ /* 0x000fe80000100800 */
[----:B------:R-:W0:Y:S04]  /*59650*/  LDS.128 R4, [R15+UR6] ;  /* 0x000000060f047984 */ /* 0x000e280008000c00 */
[----:B------:R-:W1:Y:S04]  /*59660*/  LDS.128 R8, [R25+UR6+0xc00] ;  /* 0x000c000619087984 */ /* 0x000e680008000c00 */
[----:B--2---:R2:W-:Y:S04]  /*59670*/  STL.64 [R1+0x20], R16 ;  /* 0x0000201001007387 */ /* 0x0045e80000100a00 */
[----:B------:R-:W-:Y:S04]  /*59680*/  STL.64 [R1+0x28], R18 ;  /* 0x0000281201007387 */ /* 0x000fe80000100a00 */
[----:B0-----:R-:W-:Y:S04]  /*59690*/  STL [R1+0x2c7c], R4 ;  /* 0x002c7c0401007387 */ /* 0x001fe80000100800 */
[----:B-1----:R-:W-:Y:S04]  /*596a0*/  STL.64 [R1+0x40], R8 ;  /* 0x0000400801007387 */ /* 0x002fe80000100a00 */
[----:B------:R-:W-:Y:S04]  /*596b0*/  STL.64 [R1+0x48], R10 ;  /* 0x0000480a01007387 */ /* 0x000fe80000100a00 */
[----:B------:R-:W-:Y:S04]  /*596c0*/  STL [R1+0x2c74], R5 ;  /* 0x002c740501007387 */ /* 0x000fe80000100800 */
[----:B------:R-:W-:Y:S04]  /*596d0*/  STL [R1+0x2c6c], R6 ;  /* 0x002c6c0601007387 */ /* 0x000fe80000100800 */
[----:B------:R-:W-:Y:S04]  /*596e0*/  STL [R1+0x2c64], R7 ;  /* 0x002c640701007387 */ /* 0x000fe80000100800 */
[----:B--2---:R-:W2:Y:S04]  /*596f0*/  LDL.LU R16, [R1+0x220] ;  /* 0x0002200001107983 */ /* 0x004ea80000300800 */
[----:B------:R-:W0:Y:S04]  /*59700*/  LDS.128 R4, [R15+UR6+0x400] ;  /* 0x000400060f047984 */ /* 0x000e280008000c00 */
[----:B--2---:R1:W-:Y:S04]  /*59710*/  STL [R1+0x2ca4], R16 ;  /* 0x002ca41001007387 */ /* 0x0043e80000100800 */
[----:B0-----:R-:W-:Y:S04]  /*59720*/  STL.64 [R1+0x10], R4 ;  /* 0x0000100401007387 */ /* 0x001fe80000100a00 */
[----:B------:R-:W-:Y:S04]  /*59730*/  STL.64 [R1+0x18], R6 ;  /* 0x0000180601007387 */ /* 0x000fe80000100a00 */
[----:B-1----:R-:W2:Y:S04]  /*59740*/  LDL.LU R16, [R1+0x1fc] ;  /* 0x0001fc0001107983 */ /* 0x002ea80000300800 */
[----:B------:R-:W3:Y:S04]  /*59750*/  LDL.LU R20, [R1+0x224] ;  /* 0x0002240001147983 */ /* 0x000ee80000300800 */
[----:B---3--:R0:W-:Y:S04]  /*59760*/  STL [R1+0x2ca0], R20 ;  /* 0x002ca01401007387 */ /* 0x0081e80000100800 */
[----:B0-----:R-:W3:Y:S04]  /*59770*/  LDL.LU R20, [R1+0x22c] ;  /* 0x00022c0001147983 */ /* 0x001ee80000300800 */
[----:B------:R-:W4:Y:S04]  /*59780*/  LDL.LU R17, [R1+0x238] ;  /* 0x0002380001117983 */ /* 0x000f280000300800 */
[----:B----4-:R0:W-:Y:S04]  /*59790*/  STL [R1+0x2c98], R17 ;  /* 0x002c981101007387 */ /* 0x0101e80000100800 */
[----:B0-----:R-:W4:Y:S04]  /*597a0*/  LDL.LU R17, [R1+0x204] ;  /* 0x0002040001117983 */ /* 0x001f280000300800 */
[----:B----4-:R0:W-:Y:S04]  /*597b0*/  STL [R1+0x2c9c], R17 ;  /* 0x002c9c1101007387 */ /* 0x0101e80000100800 */
[----:B0-----:R-:W2:Y:S04]  /*597c0*/  LDL.LU R17, [R1+0x234] ;  /* 0x0002340001117983 */ /* 0x001ea80000300800 */
[----:B------:R-:W4:Y:S01]  /*597d0*/  LDL.LU R21, [R1+0x23c] ;  /* 0x00023c0001157983 */ /* 0x000f220000300800 */
[----:B------:R-:W-:-:S03]  /*597e0*/  FSETP.NEU.AND P3, PT, R0, RZ, PT ;  /* 0x000000ff0000720b */ /* 0x000fc60003f6d000 */
[----:B----4-:R0:W-:Y:S04]  /*597f0*/  STL [R1+0x2c94], R21 ;  /* 0x002c941501007387 */ /* 0x0101e80000100800 */
[----:B0-----:R-:W4:Y:S04]  /*59800*/  LDL.LU R21, [R1+0x240] ;  /* 0x0002400001157983 */ /* 0x001f280000300800 */
[----:B------:R-:W2:Y:S01]  /*59810*/  LDL.LU R0, [R1+0x210] ;  /* 0x0002100001007983 */ /* 0x000ea20000300800 */
[----:B------:R-:W-:-:S03]  /*59820*/  FSETP.NEU.AND P2, PT, R28, RZ, PT ;  /* 0x000000ff1c00720b */ /* 0x000fc60003f4d000 */
[----:B--2---:R0:W-:Y:S04]  /*59830*/  STL [R1+0x2c90], R0 ;  /* 0x002c900001007387 */ /* 0x0041e80000100800 */
[----:B0-----:R-:W2:Y:S04]  /*59840*/  LDL.LU R0, [R1+0x244] ;  /* 0x0002440001007983 */ /* 0x001ea80000300800 */
[----:B------:R-:W2:Y:S04]  /*59850*/  LDL.LU R28, [R1+0x260] ;  /* 0x00026000011c7983 */ /* 0x000ea80000300800 */
[----:B------:R-:W2:Y:S04]  /*59860*/  LDL.LU R18, [R1+0x250] ;  /* 0x0002500001127983 */ /* 0x000ea80000300800 */
[----:B------:R-:W2:Y:S04]  /*59870*/  LDL.LU R29, [R1+0x264] ;  /* 0x00026400011d7983 */ /* 0x000ea80000300800 */
[----:B------:R-:W2:Y:S04]  /*59880*/  LDL.LU R22, [R1+0x25c] ;  /* 0x00025c0001167983 */ /* 0x000ea80000300800 */
[----:B------:R-:W2:Y:S04]  /*59890*/  LDL.LU R19, [R1+0x268] ;  /* 0x0002680001137983 */ /* 0x000ea80000300800 */
[----:B--2---:R-:W-:Y:S04]  /*598a0*/  STL.64 [R1+0x2cc0], R18 ;  /* 0x002cc01201007387 */ /* 0x004fe80000100a00 */
[----:B------:R-:W-:Y:S04]  /*598b0*/  STL.64 [R1+0x2cb8], R16 ;  /* 0x002cb81001007387 */ /* 0x000fe80000100a00 */
[----:B------:R-:W2:Y:S04]  /*598c0*/  LDL.LU R23, [R1+0x26c] ;  /* 0x00026c0001177983 */ /* 0x000ea80000300800 */
[----:B------:R-:W0:Y:S04]  /*598d0*/  LDS.128 R16, [R15+UR6+0x800] ;  /* 0x000800060f107984 */ /* 0x000e280008000c00 */
[----:B------:R-:W1:Y:S04]  /*598e0*/  LDS.128 R12, [R15+UR6+0xc00] ;  /* 0x000c00060f0c7984 */ /* 0x000e680008000c00 */
[----:B--2---:R2:W-:Y:S04]  /*598f0*/  STL [R1+0x2c8c], R23 ;  /* 0x002c8c1701007387 */ /* 0x0045e80000100800 */
[----:B--2---:R-:W2:Y:S04]  /*59900*/  LDL.LU R23, [R1+0x270] ;  /* 0x0002700001177983 */ /* 0x004ea80000300800 */
[----:B------:R-:W2:Y:S01]  /*59910*/  LDL.LU R24, [R1+0x60] ;  /* 0x0000600001187983 */ /* 0x000ea20000300800 */
[----:B------:R-:W-:-:S02]  /*59920*/  FSETP.NEU.AND P5, PT, R2, RZ, PT ;  /* 0x000000ff0200720b */ /* 0x000fc40003fad000 */
[----:B0-----:R-:W-:Y:S01]  /*59930*/  MOV R5, R16 ;  /* 0x0000001000057202 */ /* 0x001fe20000000f00 */
[----:B------:R-:W-:Y:S01]  /*59940*/  IMAD.MOV.U32 R6, RZ, RZ, R17 ;  /* 0x000000ffff067224 */ /* 0x000fe200078e0011 */
[----:B------:R-:W-:Y:S01]  /*59950*/  MOV R7, R18 ;  /* 0x0000001200077202 */ /* 0x000fe20000000f00 */
[----:B------:R-:W-:Y:S06]  /*59960*/  BAR.SYNC.DEFER_BLOCKING 0x0 ;  /* 0x0000000000007b1d */ /* 0x000fec0000010000 */
[----:B--2---:R0:W-:Y:S04]  /*59970*/  STL [R1+0x2c88], R24 ;  /* 0x002c881801007387 */ /* 0x0041e80000100800 */
[----:B0-----:R-:W2:Y:S04]  /*59980*/  LDL.LU R24, [R1+0x274] ;  /* 0x0002740001187983 */ /* 0x001ea80000300800 */
[----:B------:R-:W2:Y:S01]  /*59990*/  LDL.LU R4, [R1+0x74] ;  /* 0x0000740001047983 */ /* 0x000ea20000300800 */
[----:B-1----:R-:W-:-:S02]  /*599a0*/  MOV R11, R14 ;  /* 0x0000000e000b7202 */ /* 0x002fc40000000f00 */
[----:B------:R-:W-:Y:S02]  /*599b0*/  MOV R9, R12 ;  /* 0x0000000c00097202 */ /* 0x000fe40000000f00 */
[----:B------:R-:W-:Y:S01]  /*599c0*/  MOV R10, R13 ;  /* 0x0000000d000a7202 */ /* 0x000fe20000000f00 */
[----:B--2---:R0:W-:Y:S04]  /*599d0*/  STL [R1+0x2c84], R4 ;  /* 0x002c840401007387 */ /* 0x0041e80000100800 */
[----:B0-----:R-:W2:Y:S04]  /*599e0*/  LDL.LU R4, [R1+0x64] ;  /* 0x0000640001047983 */ /* 0x001ea80000300800 */
[----:B------:R-:W2:Y:S04]  /*599f0*/  LDL.LU R25, [R1+0x68] ;  /* 0x0000680001197983 */ /* 0x000ea80000300800 */
[----:B------:R-:W2:Y:S04]  /*59a00*/  LDL.LU R8, [R1+0x9c] ;  /* 0x00009c0001087983 */ /* 0x000ea80000300800 */
[----:B------:R-:W2:Y:S04]  /*59a10*/  LDL.LU R26, [R1+0x94] ;  /* 0x00009400011a7983 */ /* 0x000ea80000300800 */
[----:B------:R-:W2:Y:S04]  /*59a20*/  LDL.LU R2, [R1+0xac] ;  /* 0x0000ac0001027983 */ /* 0x000ea80000300800 */
[----:B------:R-:W2:Y:S04]  /*59a30*/  LDL.LU R27, [R1+0xa4] ;  /* 0x0000a400011b7983 */ /* 0x000ea80000300800 */
[----:B------:R0:W-:Y:S04]  /*59a40*/  STL [R1+0x3c], R19 ;  /* 0x00003c1301007387 */ /* 0x0001e80000100800 */
[----:B0-----:R-:W2:Y:S04]  /*59a50*/  LDL.LU.64 R18, [R1+0x2cc0] ;  /* 0x002cc00001127983 */ /* 0x001ea80000300a00 */
[----:B------:R-:W2:Y:S04]  /*59a60*/  LDL.LU.64 R16, [R1+0x2cb8] ;  /* 0x002cb80001107983 */ /* 0x000ea80000300a00 */
[----:B------:R0:W-:Y:S04]  /*59a70*/  STL [R1+0x2c80], R5 ;  /* 0x002c800501007387 */ /* 0x0001e80000100800 */
[----:B0-----:R-:W2:Y:S04]  /*59a80*/  LDL.LU R5, [R1+0x218] ;  /* 0x0002180001057983 */ /* 0x001ea80000300800 */
[----:B------:R0:W-:Y:S04]  /*59a90*/  STL [R1+0x5c], R15 ;  /* 0x00005c0f01007387 */ /* 0x0001e80000100800 */
[----:B0-----:R-:W2:Y:S04]  /*59aa0*/  LDL.LU.64 R14, [R1+0x2cb0] ;  /* 0x002cb000010e7983 */ /* 0x001ea80000300a00 */
[----:B------:R-:W2:Y:S04]  /*59ab0*/  LDL.LU.64 R12, [R1+0x2ca8] ;  /* 0x002ca800010c7983 */ /* 0x000ea80000300a00 */
[----:B--2---:R0:W-:Y:S04]  /*59ac0*/  STS.128 [R3+UR6], R12 ;  /* 0x0000000c03007988 */ /* 0x0041e80008000c06 */
[----:B0-----:R-:W2:Y:S04]  /*59ad0*/  LDL.LU R12, [R1+0x1f8] ;  /* 0x0001f800010c7983 */ /* 0x001ea80000300800 */
[----:B------:R-:W3:Y:S04]  /*59ae0*/  LDL.LU R13, [R1+0x200] ;  /* 0x00020000010d7983 */ /* 0x000ee80000300800 */
[----:B------:R-:W3:Y:S04]  /*59af0*/  LDL.LU R14, [R1+0x214] ;  /* 0x00021400010e7983 */ /* 0x000ee80000300800 */
[----:B------:R-:W3:Y:S01]  /*59b00*/  LDL.LU R15, [R1+0x21c] ;  /* 0x00021c00010f7983 */ /* 0x000ee20000300800 */
[----:B--2---:R-:W-:-:S03]  /*59b10*/  F2FP.F16.F32.PACK_AB R12, R16, R12 ;  /* 0x0000000c100c723e */ /* 0x004fc600000000ff */
[----:B------:R-:W3:Y:S02]  /*59b20*/  LDL.LU R16, [R1+0x2ca4] ;  /* 0x002ca40001107983 */ /* 0x000ee40000300800 */
[----:B---3--:R-:W-:Y:S02]  /*59b30*/  F2FP.F16.F32.PACK_AB R16, R20, R16 ;  /* 0x000000101410723e */ /* 0x008fe400000000ff */
[----:B------:R-:W2:Y:S02]  /*59b40*/  LDL.LU R20, [R1+0x2ca0] ;  /* 0x002ca00001147983 */ /* 0x000ea40000300800 */
[----:B--2---:R-:W-:Y:S02]  /*59b50*/  F2FP.F16.F32.PACK_AB R20, R17, R20 ;  /* 0x000000141114723e */ /* 0x004fe400000000ff */
[----:B------:R-:W2:Y:S02]  /*59b60*/  LDL.LU R17, [R1+0x2c9c] ;  /* 0x002c9c0001117983 */ /* 0x000ea40000300800 */
[----:B--2---:R-:W-:-:S02]  /*59b70*/  F2FP.F16.F32.PACK_AB R13, R17, R13 ;  /* 0x0000000d110d723e */ /* 0x004fc400000000ff */
[----:B------:R-:W4:Y:S02]  /*59b80*/  LDL.LU R17, [R1+0x2c98] ;  /* 0x002c980001117983 */ /* 0x000f240000300800 */
[----:B----4-:R-:W-:Y:S02]  /*59b90*/  F2FP.F16.F32.PACK_AB R17, R21, R17 ;  /* 0x000000111511723e */ /* 0x010fe400000000ff */
[----:B------:R-:W2:Y:S02]  /*59ba0*/  LDL.LU R21, [R1+0x2c94] ;  /* 0x002c940001157983 */ /* 0x000ea40000300800 */
[----:B--2---:R-:W-:Y:S02]  /*59bb0*/  F2FP.F16.F32.PACK_AB R21, R0, R21 ;  /* 0x000000150015723e */ /* 0x004fe400000000ff */
[----:B------:R-:W2:Y:S01]  /*59bc0*/  LDL.LU R0, [R1+0x2c90] ;  /* 0x002c900001007983 */ /* 0x000ea20000300800 */
[----:B------:R-:W-:Y:S02]  /*59bd0*/  F2FP.F16.F32.PACK_AB R15, R15, R5 ;  /* 0x000000050f0f723e */ /* 0x000fe400000000ff */
[----:B------:R-:W-:-:S02]  /*59be0*/  F2FP.F16.F32.PACK_AB R19, R23, R19 ;  /* 0x000000131713723e */ /* 0x000fc400000000ff */
[----:B--2---:R-:W-:Y:S02]  /*59bf0*/  F2FP.F16.F32.PACK_AB R14, R14, R0 ;  /* 0x000000000e0e723e */ /* 0x004fe400000000ff */
[----:B------:R-:W2:Y:S04]  /*59c00*/  LDL.LU R0, [R1+0xb4] ;  /* 0x0000b40001007983 */ /* 0x000ea80000300800 */
[----:B------:R-:W3:Y:S04]  /*59c10*/  LDL.LU R5, [R1+0x7c] ;  /* 0x00007c0001057983 */ /* 0x000ee80000300800 */
[----:B------:R-:W4:Y:S02]  /*59c20*/  LDL.LU R23, [R1+0x2c8c] ;  /* 0x002c8c0001177983 */ /* 0x000f240000300800 */
[----:B----4-:R-:W-:-:S02]  /*59c30*/  F2FP.F16.F32.PACK_AB R23, R24, R23 ;  /* 0x000000171817723e */ /* 0x010fc400000000ff */
[----:B------:R-:W4:Y:S02]  /*59c40*/  LDL.LU R24, [R1+0x2c88] ;  /* 0x002c880001187983 */ /* 0x000f240000300800 */
[----:B----4-:R-:W-:Y:S02]  /*59c50*/  F2FP.F16.F32.PACK_AB R24, R4, R24 ;  /* 0x000000180418723e */ /* 0x010fe400000000ff */
[----:B------:R-:W4:Y:S01]  /*59c60*/  LDL.LU R4, [R1+0x2c84] ;  /* 0x002c840001047983 */ /* 0x000f220000300800 */
[----:B------:R-:W-:Y:S02]  /*59c70*/  F2FP.F16.F32.PACK_AB R18, R28, R18 ;  /* 0x000000121c12723e */ /* 0x000fe400000000ff */
[----:B------:R-:W-:Y:S01]  /*59c80*/  F2FP.F16.F32.PACK_AB R26, R8, R26 ;  /* 0x0000001a081a723e */ /* 0x000fe200000000ff */
[----:B------:R0:W-:Y:S01]  /*59c90*/  STS.128 [R3+UR6+0x200], R12 ;  /* 0x0002000c03007988 */ /* 0x0001e20008000c06 */
[----:B------:R-:W-:Y:S02]  /*59ca0*/  F2FP.F16.F32.PACK_AB R22, R29, R22 ;  /* 0x000000161d16723e */ /* 0x000fe400000000ff */
[----:B------:R-:W-:Y:S01]  /*59cb0*/  F2FP.F16.F32.PACK_AB R27, R2, R27 ;  /* 0x0000001b021b723e */ /* 0x000fe200000000ff */
[----:B------:R1:W-:Y:S01]  /*59cc0*/  STS.128 [R3+UR6+0x80], R16 ;  /* 0x0000801003007988 */ /* 0x0003e20008000c06 */
[----:B------:R-:W0:Y:S03]  /*59cd0*/  LDC.64 R28, c[0x0][0x398] ;  /* 0x0000e600ff1c7b82 */ /* 0x000e260000000a00 */
[----:B------:R0:W-:Y:S01]  /*59ce0*/  STS.128 [R3+UR6+0x280], R20 ;  /* 0x0002801403007988 */ /* 0x0001e20008000c06 */
[----:B----4-:R-:W-:-:S03]  /*59cf0*/  F2FP.F16.F32.PACK_AB R25, R4, R25 ;  /* 0x000000190419723e */ /* 0x010fc600000000ff */
[----:B------:R-:W4:Y:S04]  /*59d00*/  LDL.LU R4, [R1+0xc4] ;  /* 0x0000c40001047983 */ /* 0x000f280000300800 */
[----:B------:R-:W2:Y:S04]  /*59d10*/  LDL.LU R8, [R1+0x174] ;  /* 0x0001740001087983 */ /* 0x000ea80000300800 */
[----:B0-----:R-:W2:Y:S04]  /*59d20*/  LDL.LU R12, [R1+0xb8] ;  /* 0x0000b800010c7983 */ /* 0x001ea80000300800 */
[----:B------:R-:W2:Y:S04]  /*59d30*/  LDL.LU R13, [R1+0xcc] ;  /* 0x0000cc00010d7983 */ /* 0x000ea80000300800 */
[----:B------:R-:W2:Y:S04]  /*59d40*/  LDL.LU R14, [R1+0x17c] ;  /* 0x00017c00010e7983 */ /* 0x000ea80000300800 */
[----:B------:R-:W2:Y:S04]  /*59d50*/  LDL.LU R15, [R1+0x198] ;  /* 0x00019800010f7983 */ /* 0x000ea80000300800 */
[----:B-1----:R-:W2:Y:S04]  /*59d60*/  LDL.LU R16, [R1+0xc0] ;  /* 0x0000c00001107983 */ /* 0x002ea80000300800 */
[----:B------:R-:W2:Y:S04]  /*59d70*/  LDL.LU R17, [R1+0x16c] ;  /* 0x00016c0001117983 */ /* 0x000ea80000300800 */
[----:B------:R-:W2:Y:S04]  /*59d80*/  LDL.LU R18, [R1+0x18c] ;  /* 0x00018c0001127983 */ /* 0x000ea80000300800 */
[----:B------:R-:W2:Y:S04]  /*59d90*/  LDL.LU R19, [R1+0x208] ;  /* 0x0002080001137983 */ /* 0x000ea80000300800 */
[----:B------:R-:W3:Y:S04]  /*59da0*/  LDL.LU R20, [R1+0x6c] ;  /* 0x00006c0001147983 */ /* 0x000ee80000300800 */
[----:B------:R-:W2:Y:S04]  /*59db0*/  LDL.LU R21, [R1+0x98] ;  /* 0x0000980001157983 */ /* 0x000ea80000300800 */
[----:B------:R-:W2:Y:S04]  /*59dc0*/  LDL.LU R22, [R1+0xb0] ;  /* 0x0000b00001167983 */ /* 0x000ea80000300800 */
[----:B------:R-:W2:Y:S04]  /*59dd0*/  LDL.LU R23, [R1+0xa8] ;  /* 0x0000a80001177983 */ /* 0x000ea80000300800 */
[----:B------:R0:W-:Y:S04]  /*59de0*/  STS.128 [R3+UR6+0x100], R24 ;  /* 0x0001001803007988 */ /* 0x0001e80008000c06 */
[----:B0-----:R-:W2:Y:S01]  /*59df0*/  LDL.LU R26, [R1+0x4c] ;  /* 0x00004c00011a7983 */ /* 0x001ea20000300800 */
[----:B------:R-:W0:Y:S01]  /*59e00*/  S2R R2, SR_CTAID.X ;  /* 0x0000000000027919 */ /* 0x000e220000002500 */
[----:B------:R-:W1:Y:S01]  /*59e10*/  S2R R27, SR_TID.X ;  /* 0x00000000001b7919 */ /* 0x000e620000002100 */
[----:B--2---:R-:W-:-:S02]  /*59e20*/  MOV R24, R26 ;  /* 0x0000001a00187202 */ /* 0x004fc40000000f00 */
[----:B------:R-:W2:Y:S01]  /*59e30*/  LDL.LU R26, [R1+0xa0] ;  /* 0x0000a000011a7983 */ /* 0x000ea20000300800 */
[----:B0-----:R-:W-:Y:S01]  /*59e40*/  IMAD.SHL.U32 R2, R2, 0x20, RZ ;  /* 0x0000002002027824 */ /* 0x001fe200078e00ff */
[----:B------:R-:W-:-:S04]  /*59e50*/  UIMAD UR4, UR7, UR4, URZ ;  /* 0x00000004070472a4 */ /* 0x000fc8000f8e02ff */
[----:B-1----:R-:W-:Y:S01]  /*59e60*/  LOP3.LUT R2, R2, 0x1f, R27, 0xf8, !PT ;  /* 0x0000001f02027812 */ /* 0x002fe200078ef81b */
[----:B------:R-:W-:Y:S01]  /*59e70*/  USHF.L.U32 UR8, UR4, 0x1, URZ ;  /* 0x0000000104087899 */ /* 0x000fe200080006ff */
[----:B------:R-:W-:Y:S01]  /*59e80*/  F2FP.F16.F32.PACK_AB R22, R22, R23 ;  /* 0x000000171616723e */ /* 0x000fe200000000ff */
[----:B------:R-:W4:Y:S02]  /*59e90*/  LDL.LU R27, [R1+0x19c] ;  /* 0x00019c00011b7983 */ /* 0x000f240000300800 */
[----:B------:R-:W-:Y:S01]  /*59ea0*/  IMAD R2, R2, UR5, RZ ;  /* 0x0000000502027c24 */ /* 0x000fe2000f8e02ff */
[----:B------:R-:W-:Y:S02]  /*59eb0*/  F2FP.F16.F32.PACK_AB R23, R12, R0 ;  /* 0x000000000c17723e */ /* 0x000fe400000000ff */
[----:B---3--:R-:W-:Y:S02]  /*59ec0*/  F2FP.F16.F32.PACK_AB R20, R5, R20 ;  /* 0x000000140514723e */ /* 0x008fe400000000ff */
[----:B------:R-:W-:Y:S01]  /*59ed0*/  SHF.L.U32 R0, R2, 0x1, RZ ;  /* 0x0000000102007819 */ /* 0x000fe200000006ff */
[----:B------:R-:W3:Y:S03]  /*59ee0*/  LDL.LU R5, [R1+0x2c80] ;  /* 0x002c800001057983 */ /* 0x000ee60000300800 */
[----:B------:R-:W-:Y:S01]  /*59ef0*/  IADD3 R0, P1, P6, R0, UR8, R28 ;  /* 0x0000000800007c10 */ /* 0x000fe2000fe3e01c */
[----:B------:R-:W3:Y:S04]  /*59f00*/  LDL.LU R12, [R1+0xbc] ;  /* 0x0000bc00010c7983 */ /* 0x000ee80000300800 */
[----:B------:R-:W3:Y:S01]  /*59f10*/  LDL.LU R28, [R1+0x20c] ;  /* 0x00020c00011c7983 */ /* 0x000ee20000300800 */
[----:B--2---:R-:W-:Y:S01]  /*59f20*/  F2FP.F16.F32.PACK_AB R21, R26, R21 ;  /* 0x000000151a15723e */ /* 0x004fe200000000ff */
[----:B------:R-:W-:Y:S01]  /*59f30*/  UIMAD.WIDE UR4, UR4, 0x2, URZ ;  /* 0x00000002040478a5 */ /* 0x000fe2000f8e02ff */
[----:B------:R-:W-:Y:S01]  /*59f40*/  IMAD.HI R2, R2, 0x2, RZ ;  /* 0x0000000202027827 */ /* 0x000fe200078e02ff */
[----:B------:R-:W-:Y:S01]  /*59f50*/  F2FP.F16.F32.PACK_AB R17, R8, R17 ;  /* 0x000000110811723e */ /* 0x000fe200000000ff */
[----:B------:R-:W0:Y:S01]  /*59f60*/  LDC R26, c[0x0][0x3e8] ;  /* 0x0000fa00ff1a7b82 */ /* 0x000e220000000800 */
[----:B------:R1:W-:Y:S01]  /*59f70*/  STS.128 [R3+UR6+0x300], R20 ;  /* 0x0003001403007988 */ /* 0x0003e20008000c06 */
[----:B----4-:R-:W-:-:S06]  /*59f80*/  F2FP.F16.F32.PACK_AB R15, R27, R15 ;  /* 0x0000000f1b0f723e */ /* 0x010fcc00000000ff */
[----:B------:R-:W2:Y:S01]  /*59f90*/  LDCU UR4, c[0x0][0x3ec] ;  /* 0x00007d80ff0477ac */ /* 0x000ea20008000800 */
[----:B-1----:R-:W4:Y:S04]  /*59fa0*/  LDL.LU R21, [R1+0xc8] ;  /* 0x0000c80001157983 */ /* 0x002f280000300800 */
[----:B------:R-:W2:Y:S04]  /*59fb0*/  LDL.LU R23, [R1+0xd0] ;  /* 0x0000d00001177983 */ /* 0x000ea80000300800 */
[----:B------:R-:W4:Y:S04]  /*59fc0*/  LDL.LU R20, [R1+0x184] ;  /* 0x0001840001147983 */ /* 0x000f280000300800 */
[----:B------:R-:W4:Y:S01]  /*59fd0*/  LDL.LU R22, [R1+0x194] ;  /* 0x0001940001167983 */ /* 0x000f220000300800 */
[----:B------:R-:W-:-:S02]  /*59fe0*/  IADD3.X R2, PT, PT, R2, UR5, R29, P1, P6 ;  /* 0x0000000502027c10 */ /* 0x000fc40008fec41d */
[----:B---3--:R-:W-:Y:S01]  /*59ff0*/  F2FP.F16.F32.PACK_AB R12, R4, R12 ;  /* 0x0000000c040c723e */ /* 0x008fe200000000ff */
[----:B------:R-:W3:Y:S04]  /*5a000*/  LDL.LU R29, [R1] ;  /* 0x00000000011d7983 */ /* 0x000ee80000300800 */
[----:B------:R-:W3:Y:S01]  /*5a010*/  LDL.LU R4, [R1+0x2c7c] ;  /* 0x002c7c0001047983 */ /* 0x000ee20000300800 */
[----:B------:R-:W-:Y:S02]  /*5a020*/  F2FP.F16.F32.PACK_AB R19, R28, R19 ;  /* 0x000000131c13723e */ /* 0x000fe400000000ff */
[----:B--2---:R-:W-:Y:S02]  /*5a030*/  F2FP.F16.F32.PACK_AB R13, R23, R13 ;  /* 0x0000000d170d723e */ /* 0x004fe400000000ff */
[----:B------:R-:W2:Y:S04]  /*5a040*/  LDL.LU R23, [R1+0x10] ;  /* 0x0000100001177983 */ /* 0x000ea80000300800 */
[----:B------:R-:W2:Y:S04]  /*5a050*/  LDL.LU R8, [R1+0x2c78] ;  /* 0x002c780001087983 */ /* 0x000ea80000300800 */
[----:B------:R-:W2:Y:S04]  /*5a060*/  LDL.LU R27, [R1+0x20] ;  /* 0x00002000011b7983 */ /* 0x000ea80000300800 */
[----:B------:R-:W2:Y:S01]  /*5a070*/  LDL.LU R28, [R1+0x40] ;  /* 0x00004000011c7983 */ /* 0x000ea20000300800 */
[----:B----4-:R-:W-:-:S02]  /*5a080*/  F2FP.F16.F32.PACK_AB R16, R21, R16 ;  /* 0x000000101510723e */ /* 0x010fc400000000ff */
[----:B------:R-:W1:Y:S01]  /*5a090*/  S2R R21, SR_TID.X ;  /* 0x0000000000157919 */ /* 0x000e620000002100 */
[----:B------:R-:W-:Y:S02]  /*5a0a0*/  F2FP.F16.F32.PACK_AB R14, R20, R14 ;  /* 0x0000000e140e723e */ /* 0x000fe400000000ff */
[----:B------:R-:W-:-:S03]  /*5a0b0*/  F2FP.F16.F32.PACK_AB R18, R22, R18 ;  /* 0x000000121612723e */ /* 0x000fc600000000ff */
[----:B------:R4:W-:Y:S04]  /*5a0c0*/  STS.128 [R3+UR6+0x180], R12 ;  /* 0x0001800c03007988 */ /* 0x0009e80008000c06 */
[----:B------:R0:W-:Y:S01]  /*5a0d0*/  STS.128 [R3+UR6+0x380], R16 ;  /* 0x0003801003007988 */ /* 0x0001e20008000c06 */
[----:B-1----:R-:W-:-:S04]  /*5a0e0*/  SHF.R.U32.HI R21, RZ, 0x5, R21 ;  /* 0x00000005ff157819 */ /* 0x002fc80000011615 */
[----:B------:R-:W-:-:S05]  /*5a0f0*/  SGXT.U32 R21, R21, 0x2 ;  /* 0x000000021515781a */ /* 0x000fca0000000000 */
[----:B0-----:R-:W-:-:S05]  /*5a100*/  IMAD R21, R21, R26, RZ ;  /* 0x0000001a15157224 */ /* 0x001fca00078e02ff */
[C---:B------:R-:W-:Y:S01]  /*5a110*/  LEA R22, R26.reuse, R21, 0x2 ;  /* 0x000000151a167211 */ /* 0x040fe200078e10ff */
[----:B------:R-:W-:Y:S01]  /*5a120*/  BAR.SYNC.DEFER_BLOCKING 0x0 ;  /* 0x0000000000007b1d */ /* 0x000fe20000010000 */
[C---:B------:R-:W-:Y:S02]  /*5a130*/  LEA R20, P1, R21.reuse, R0, 0x1 ;  /* 0x0000000015147211 */ /* 0x040fe400078208ff */
[----:B----4-:R-:W-:Y:S02]  /*5a140*/  LEA R14, R26, R22, 0x2 ;  /* 0x000000161a0e7211 */ /* 0x010fe400078e10ff */
[----:B------:R-:W-:Y:S02]  /*5a150*/  LEA R12, P6, R22, R0, 0x1 ;  /* 0x00000000160c7211 */ /* 0x000fe400078c08ff */
[-C--:B------:R-:W-:Y:S01]  /*5a160*/  LEA.HI.X.SX32 R21, R21, R2.reuse, 0x1, P1 ;  /* 0x0000000215157211 */ /* 0x080fe200008f0eff */
[----:B------:R-:W-:Y:S01]  /*5a170*/  IMAD R3, R26, 0x4, R14 ;  /* 0x000000041a037824 */ /* 0x000fe200078e020e */
[----:B------:R-:W-:-:S02]  /*5a180*/  LEA.HI.X.SX32 R13, R22, R2, 0x1, P6 ;  /* 0x00000002160d7211 */ /* 0x000fc400030f0eff */
[----:B------:R-:W-:Y:S02]  /*5a190*/  LEA R16, P1, R14, R0, 0x1 ;  /* 0x000000000e107211 */ /* 0x000fe400078208ff */
[----:B------:R-:W-:Y:S02]  /*5a1a0*/  LEA R15, R26, R3, 0x2 ;  /* 0x000000031a0f7211 */ /* 0x000fe400078e10ff */
[----:B------:R-:W-:Y:S02]  /*5a1b0*/  LEA.HI.X.SX32 R17, R14, R2, 0x1, P1 ;  /* 0x000000020e117211 */ /* 0x000fe400008f0eff */
[----:B------:R-:W-:Y:S01]  /*5a1c0*/  LEA R18, R26, R15, 0x2 ;  /* 0x0000000f1a127211 */ /* 0x000fe200078e10ff */
[----:B---3--:R-:W-:Y:S04]  /*5a1d0*/  STG.E.U16 desc[UR10][R20.64], R29 ;  /* 0x0000001d14007986 */ /* 0x008fe8000c10150a */
[----:B------:R0:W-:Y:S01]  /*5a1e0*/  STG.E.U16 desc[UR10][R12.64], R4 ;  /* 0x000000040c007986 */ /* 0x0001e2000c10150a */
[----:B------:R-:W-:-:S02]  /*5a1f0*/  LEA R14, P6, R15, R0, 0x1 ;  /* 0x000000000f0e7211 */ /* 0x000fc400078c08ff */
[----:B0-----:R-:W-:-:S04]  /*5a200*/  LEA R12, P1, R3, R0, 0x1 ;  /* 0x00000000030c7211 */ /* 0x001fc800078208ff */
[----:B------:R-:W-:Y:S02]  /*5a210*/  LEA.HI.X.SX32 R13, R3, R2, 0x1, P1 ;  /* 0x00000002030d7211 */ /* 0x000fe400008f0eff */
[----:B------:R-:W-:Y:S02]  /*5a220*/  LEA R3, R26, R18, 0x2 ;  /* 0x000000121a037211 */ /* 0x000fe400078e10ff */
[----:B------:R-:W-:Y:S02]  /*5a230*/  LEA.HI.X.SX32 R15, R15, R2, 0x1, P6 ;  /* 0x000000020f0f7211 */ /* 0x000fe400030f0eff */
[----:B------:R-:W-:Y:S02]  /*5a240*/  PRMT R4, R29, 0x7632, R4 ;  /* 0x000076321d047816 */ /* 0x000fe40000000004 */
[----:B------:R-:W3:Y:S04]  /*5a250*/  LDL.LU R29, [R1+0x4] ;  /* 0x00000400011d7983 */ /* 0x000ee80000300800 */
[----:B--2---:R0:W-:Y:S04]  /*5a260*/  STG.E.U16 desc[UR10][R16.64], R8 ;  /* 0x0000000810007986 */ /* 0x0041e8000c10150a */
[----:B------:R1:W-:Y:S01]  /*5a270*/  STG.E.U16 desc[UR10][R12.64], R23 ;  /* 0x000000170c007986 */ /* 0x0003e2000c10150a */
[----:B0-----:R-:W-:-:S04]  /*5a280*/  LEA R16, P1, R18, R0, 0x1 ;  /* 0x0000000012107211 */ /* 0x001fc800078208ff */
[----:B------:R-:W-:Y:S02]  /*5a290*/  LEA.HI.X.SX32 R17, R18, R2, 0x1, P1 ;  /* 0x0000000212117211 */ /* 0x000fe400008f0eff */
[C---:B-1----:R-:W-:Y:S02]  /*5a2a0*/  LEA R12, P1, R3.reuse, R0, 0x1 ;  /* 0x00000000030c7211 */ /* 0x042fe400078208ff */
[----:B------:R-:W-:Y:S01]  /*5a2b0*/  LEA R18, R26, R3, 0x2 ;  /* 0x000000031a127211 */ /* 0x000fe200078e10ff */
[----:B------:R0:W-:Y:S01]  /*5a2c0*/  STG.E.U16 desc[UR10][R14.64], R27 ;  /* 0x0000001b0e007986 */ /* 0x0001e2000c10150a */
[----:B------:R-:W-:-:S03]  /*5a2d0*/  LEA.HI.X.SX32 R13, R3, R2, 0x1, P1 ;  /* 0x00000002030d7211 */ /* 0x000fc600008f0eff */
[----:B------:R-:W-:Y:S01]  /*5a2e0*/  IMAD R3, R26, 0x4, R18 ;  /* 0x000000041a037824 */ /* 0x000fe200078e0212 */
[----:B------:R1:W-:Y:S01]  /*5a2f0*/  STG.E.U16 desc[UR10][R16.64], R5 ;  /* 0x0000000510007986 */ /* 0x0003e2000c10150a */
[----:B0-----:R-:W-:-:S03]  /*5a300*/  LEA R14, P1, R18, R0, 0x1 ;  /* 0x00000000120e7211 */ /* 0x001fc600078208ff */
[----:B------:R0:W-:Y:S01]  /*5a310*/  STG.E.U16 desc[UR10][R12.64], R28 ;  /* 0x0000001c0c007986 */ /* 0x0001e2000c10150a */
[----:B------:R-:W-:Y:S02]  /*5a320*/  LEA.HI.X.SX32 R15, R18, R2, 0x1, P1 ;  /* 0x00000002120f7211 */ /* 0x000fe400008f0eff */
[----:B-1----:R-:W-:-:S04]  /*5a330*/  LEA R16, P1, R3, R0, 0x1 ;  /* 0x0000000003107211 */ /* 0x002fc800078208ff */
[----:B------:R-:W-:Y:S02]  /*5a340*/  LEA.HI.X.SX32 R17, R3, R2, 0x1, P1 ;  /* 0x0000000203117211 */ /* 0x000fe400008f0eff */
[C---:B0-----:R-:W-:Y:S01]  /*5a350*/  LEA R13, R26.reuse, R3, 0x2 ;  /* 0x000000031a0d7211 */ /* 0x041fe200078e10ff */
[----:B------:R0:W-:Y:S03]  /*5a360*/  STG.E.U16 desc[UR10][R14.64], R9 ;  /* 0x000000090e007986 */ /* 0x0001e6000c10150a */
[C---:B------:R-:W-:Y:S02]  /*5a370*/  LEA R12, P1, R13.reuse, R0, 0x1 ;  /* 0x000000000d0c7211 */ /* 0x040fe400078208ff */
[----:B------:R-:W-:Y:S01]  /*5a380*/  LEA R3, R26, R13, 0x2 ;  /* 0x0000000d1a037211 */ /* 0x000fe200078e10ff */
[----:B------:R1:W-:Y:S01]  /*5a390*/  STG.E.U16 desc[UR10][R16.64], R4 ;  /* 0x0000000410007986 */ /* 0x0003e2000c10150a */
[----:B------:R-:W-:-:S02]  /*5a3a0*/  LEA.HI.X.SX32 R13, R13, R2, 0x1, P1 ;  /* 0x000000020d0d7211 */ /* 0x000fc400008f0eff */
[C---:B0-----:R-:W-:Y:S02]  /*5a3b0*/  LEA R14, P1, R3.reuse, R0, 0x1 ;  /* 0x00000000030e7211 */ /* 0x041fe400078208ff */
[----:B-1----:R-:W-:Y:S02]  /*5a3c0*/  PRMT R16, R4, 0x7632, R16 ;  /* 0x0000763204107816 */ /* 0x002fe40000000010 */
[----:B------:R-:W-:Y:S02]  /*5a3d0*/  LEA R4, R26, R3, 0x2 ;  /* 0x000000031a047211 */ /* 0x000fe400078e10ff */
[----:B------:R-:W-:Y:S01]  /*5a3e0*/  LEA.HI.X.SX32 R15, R3, R2, 0x1, P1 ;  /* 0x00000002030f7211 */ /* 0x000fe200008f0eff */
[----:B------:R0:W-:Y:S01]  /*5a3f0*/  STG.E.U16 desc[UR10][R12.64], R16 ;  /* 0x000000100c007986 */ /* 0x0001e2000c10150a */
[----:B------:R-:W-:Y:S02]  /*5a400*/  PRMT R8, R8, 0x7632, R8 ;  /* 0x0000763208087816 */ /* 0x000fe40000000008 */
[----:B------:R-:W-:-:S03]  /*5a410*/  LEA R3, R26, R4, 0x2 ;  /* 0x000000041a037211 */ /* 0x000fc600078e10ff */
[----:B------:R1:W-:Y:S01]  /*5a420*/  STG.E.U16 desc[UR10][R14.64], R8 ;  /* 0x000000080e007986 */ /* 0x0003e2000c10150a */
[----:B0-----:R-:W-:Y:S01]  /*5a430*/  LEA R12, P1, R4, R0, 0x1 ;  /* 0x00000000040c7211 */ /* 0x001fe200078208ff */
[----:B------:R-:W-:-:S03]  /*5a440*/  IMAD R16, R26, 0x4, R3 ;  /* 0x000000041a107824 */ /* 0x000fc600078e0203 */
[----:B------:R-:W-:Y:S02]  /*5a450*/  LEA.HI.X.SX32 R13, R4, R2, 0x1, P1 ;  /* 0x00000002040d7211 */ /* 0x000fe400008f0eff */
[----:B------:R-:W-:Y:S02]  /*5a460*/  PRMT R4, R23, 0x7632, R4 ;  /* 0x0000763217047816 */ /* 0x000fe40000000004 */
[----:B-1----:R-:W-:Y:S02]  /*5a470*/  LEA R14, P1, R3, R0, 0x1 ;  /* 0x00000000030e7211 */ /* 0x002fe400078208ff */
[----:B------:R-:W-:Y:S01]  /*5a480*/  PRMT R8, R27, 0x7632, R8 ;  /* 0x000076321b087816 */ /* 0x000fe20000000008 */
[----:B------:R0:W-:Y:S01]  /*5a490*/  STG.E.U16 desc[UR10][R12.64], R4 ;  /* 0x000000040c007986 */ /* 0x0001e2000c10150a */
[----:B------:R-:W-:-:S05]  /*5a4a0*/  LEA.HI.X.SX32 R15, R3, R2, 0x1, P1 ;  /* 0x00000002030f7211 */ /* 0x000fca00008f0eff */
[----:B------:R1:W-:Y:S01]  /*5a4b0*/  STG.E.U16 desc[UR10][R14.64], R8 ;  /* 0x000000080e007986 */ /* 0x0003e2000c10150a */
[----:B0-----:R-:W-:Y:S02]  /*5a4c0*/  LEA R12, P1, R16, R0, 0x1 ;  /* 0x00000000100c7211 */ /* 0x001fe400078208ff */
[----:B------:R-:W-:Y:S02]  /*5a4d0*/  LEA R4, R26, R16, 0x2 ;  /* 0x000000101a047211 */ /* 0x000fe400078e10ff */
[----:B------:R-:W-:Y:S02]  /*5a4e0*/  LEA.HI.X.SX32 R13, R16, R2, 0x1, P1 ;  /* 0x00000002100d7211 */ /* 0x000fe400008f0eff */
[----:B------:R-:W-:Y:S02]  /*5a4f0*/  PRMT R16, R5, 0x7632, R16 ;  /* 0x0000763205107816 */ /* 0x000fe40000000010 */
[----:B-1----:R-:W-:Y:S01]  /*5a500*/  LEA R14, P1, R4, R0, 0x1 ;  /* 0x00000000040e7211 */ /* 0x002fe200078208ff */
[----:B------:R-:W2:Y:S01]  /*5a510*/  LDL.LU R5, [R1+0x2c74] ;  /* 0x002c740001057983 */ /* 0x000ea20000300800 */
[----:B------:R-:W-:-:S02]  /*5a520*/  LEA R3, R26, R4, 0x2 ;  /* 0x000000041a037211 */ /* 0x000fc400078e10ff */
[----:B------:R-:W-:Y:S01]  /*5a530*/  LEA.HI.X.SX32 R15, R4, R2, 0x1, P1 ;  /* 0x00000002040f7211 */ /* 0x000fe200008f0eff */
[----:B------:R0:W-:Y:S01]  /*5a540*/  STG.E.U16 desc[UR10][R12.64], R16 ;  /* 0x000000100c007986 */ /* 0x0001e2000c10150a */
[----:B------:R-:W-:-:S03]  /*5a550*/  LEA R4, R26, R3, 0x2 ;  /* 0x000000031a047211 */ /* 0x000fc600078e10ff */
[----:B------:R-:W4:Y:S04]  /*5a560*/  LDL.LU R23, [R1+0x14] ;  /* 0x0000140001177983 */ /* 0x000f280000300800 */
[----:B------:R-:W4:Y:S01]  /*5a570*/  LDL.LU R27, [R1+0x24] ;  /* 0x00002400011b7983 */ /* 0x000f220000300800 */
[----:B0-----:R-:W-:-:S04]  /*5a580*/  LEA R16, P1, R3, R0, 0x1 ;  /* 0x0000000003107211 */ /* 0x001fc800078208ff */
[----:B------:R-:W-:Y:S02]  /*5a590*/  LEA.HI.X.SX32 R17, R3, R2, 0x1, P1 ;  /* 0x0000000203117211 */ /* 0x000fe400008f0eff */
[----:B------:R-:W-:Y:S02]  /*5a5a0*/  PRMT R3, R9, 0x7632, R3 ;  /* 0x0000763209037816 */ /* 0x000fe40000000003 */
[----:B------:R-:W4:Y:S01]  /*5a5b0*/  LDL.LU R9, [R1+0x2c70] ;  /* 0x002c700001097983 */ /* 0x000f220000300800 */
[----:B------:R-:W-:-:S03]  /*5a5c0*/  PRMT R8, R28, 0x7632, R8 ;  /* 0x000076321c087816 */ /* 0x000fc60000000008 */
[----:B------:R-:W4:Y:S01]  /*5a5d0*/  LDL.LU R28, [R1+0x44] ;  /* 0x00004400011c7983 */ /* 0x000f220000300800 */
[----:B------:R-:W-:-:S03]  /*5a5e0*/  LEA R12, P6, R4, R0, 0x1 ;  /* 0x00000000040c7211 */ /* 0x000fc600078c08ff */
[----:B------:R0:W-:Y:S01]  /*5a5f0*/  STG.E.U16 desc[UR10][R14.64], R8 ;  /* 0x000000080e007986 */ /* 0x0001e2000c10150a */
[----:B------:R-:W-:Y:S02]  /*5a600*/  LEA.HI.X.SX32 R13, R4, R2, 0x1, P6 ;  /* 0x00000002040d7211 */ /* 0x000fe400030f0eff */
[C---:B0-----:R-:W-:Y:S01]  /*5a610*/  LEA R8, R26.reuse, R4, 0x2 ;  /* 0x000000041a087211 */ /* 0x041fe200078e10ff */
[----:B------:R0:W-:Y:S04]  /*5a620*/  STG.E.U16 desc[UR10][R16.64], R3 ;  /* 0x0000000310007986 */ /* 0x0001e8000c10150a */
[----:B------:R-:W-:Y:S01]  /*5a630*/  IMAD R4, R26, 0x4, R8 ;  /* 0x000000041a047824 */ /* 0x000fe200078e0208 */
[----:B------:R-:W-:-:S04]  /*5a640*/  LEA R14, P1, R8, R0, 0x1 ;  /* 0x00000000080e7211 */ /* 0x000fc800078208ff */
[----:B------:R-:W-:Y:S02]  /*5a650*/  LEA.HI.X.SX32 R15, R8, R2, 0x1, P1 ;  /* 0x00000002080f7211 */ /* 0x000fe400008f0eff */
[----:B0-----:R-:W-:Y:S02]  /*5a660*/  LEA R3, R26, R4, 0x2 ;  /* 0x000000041a037211 */ /* 0x001fe400078e10ff */
[----:B------:R-:W-:Y:S01]  /*5a670*/  LEA R16, P1, R4, R0, 0x1 ;  /* 0x0000000004107211 */ /* 0x000fe200078208ff */
[----:B---3--:R0:W-:Y:S01]  /*5a680*/  STG.E.U16 desc[UR10][R12.64], R29 ;  /* 0x0000001d0c007986 */ /* 0x0081e2000c10150a */
[----:B------:R-:W-:Y:S02]  /*5a690*/  LEA R8, R26, R3, 0x2 ;  /* 0x000000031a087211 */ /* 0x000fe400078e10ff */
[----:B------:R-:W-:Y:S02]  /*5a6a0*/  LEA.HI.X.SX32 R17, R4, R2, 0x1, P1 ;  /* 0x0000000204117211 */ /* 0x000fe400008f0eff */
[----:B------:R-:W-:-:S02]  /*5a6b0*/  LEA R4, R26, R8, 0x2 ;  /* 0x000000081a047211 */ /* 0x000fc400078e10ff */
[----:B0-----:R-:W-:-:S04]  /*5a6c0*/  LEA R12, P6, R8, R0, 0x1 ;  /* 0x00000000080c7211 */ /* 0x001fc800078c08ff */
[----:B------:R-:W-:Y:S01]  /*5a6d0*/  LEA.HI.X.SX32 R13, R8, R2, 0x1, P6 ;  /* 0x00000002080d7211 */ /* 0x000fe200030f0eff */
[----:B--2---:R0:W-:Y:S02]  /*5a6e0*/  STG.E.U16 desc[UR10][R14.64], R5 ;  /* 0x000000050e007986 */ /* 0x0041e4000c10150a */
[----:B0-----:R-:W-:-:S04]  /*5a6f0*/  LEA R14, P1, R3, R0, 0x1 ;  /* 0x00000000030e7211 */ /* 0x001fc800078208ff */
[----:B------:R-:W-:Y:S02]  /*5a700*/  LEA.HI.X.SX32 R15, R3, R2, 0x1, P1 ;  /* 0x00000002030f7211 */ /* 0x000fe400008f0eff */
[----:B------:R-:W-:Y:S01]  /*5a710*/  LEA R3, R26, R4, 0x2 ;  /* 0x000000041a037211 */ /* 0x000fe200078e10ff */
[----:B----4-:R0:W-:Y:S04]  /*5a720*/  STG.E.U16 desc[UR10][R16.64], R9 ;  /* 0x0000000910007986 */ /* 0x0101e8000c10150a */
[----:B------:R1:W-:Y:S01]  /*5a730*/  STG.E.U16 desc[UR10][R14.64], R23 ;  /* 0x000000170e007986 */ /* 0x0003e2000c10150a */
[----:B0-----:R-:W-:-:S04]  /*5a740*/  LEA R16, P1, R4, R0, 0x1 ;  /* 0x0000000004107211 */ /* 0x001fc800078208ff */
[----:B------:R-:W-:Y:S01]  /*5a750*/  LEA.HI.X.SX32 R17, R4, R2, 0x1, P1 ;  /* 0x0000000204117211 */ /* 0x000fe200008f0eff */
[C---:B------:R-:W-:Y:S01]  /*5a760*/  IMAD R4, R26.reuse, 0x4, R3 ;  /* 0x000000041a047824 */ /* 0x040fe200078e0203 */
[C---:B-1----:R-:W-:Y:S01]  /*5a770*/  LEA R14, P1, R3.reuse, R0, 0x1 ;  /* 0x00000000030e7211 */ /* 0x042fe200078208ff */
[----:B------:R0:W-:Y:S03]  /*5a780*/  STG.E.U16 desc[UR10][R12.64], R27 ;  /* 0x0000001b0c007986 */ /* 0x0001e6000c10150a */
[----:B------:R-:W-:Y:S02]  /*5a790*/  LEA.HI.X.SX32 R15, R3, R2, 0x1, P1 ;  /* 0x00000002030f7211 */ /* 0x000fe400008f0eff */
[----:B------:R-:W-:Y:S01]  /*5a7a0*/  LEA R3, R26, R4, 0x2 ;  /* 0x000000041a037211 */ /* 0x000fe200078e10ff */
[----:B------:R1:W-:Y:S01]  /*5a7b0*/  STG.E.U16 desc[UR10][R16.64], R6 ;  /* 0x0000000610007986 */ /* 0x0003e2000c10150a */
[----:B0-----:R-:W-:-:S04]  /*5a7c0*/  LEA R12, P1, R4, R0, 0x1 ;  /* 0x00000000040c7211 */ /* 0x001fc800078208ff */
[----:B------:R-:W-:Y:S02]  /*5a7d0*/  LEA.HI.X.SX32 R13, R4, R2, 0x1, P1 ;  /* 0x00000002040d7211 */ /* 0x000fe400008f0eff */
[C---:B-1----:R-:W-:Y:S02]  /*5a7e0*/  LEA R16, P1, R3.reuse, R0, 0x1 ;  /* 0x0000000003107211 */ /* 0x042fe400078208ff */
[----:B------:R-:W-:Y:S01]  /*5a7f0*/  LEA R4, R26, R3, 0x2 ;  /* 0x000000031a047211 */ /* 0x000fe200078e10ff */
[----:B------:R-:W-:Y:S01]  /*5a800*/  STG.E.U16 desc[UR10][R14.64], R28 ;  /* 0x0000001c0e007986 */ /* 0x000fe2000c10150a */
[----:B------:R-:W-:-:S03]  /*5a810*/  LEA.HI.X.SX32 R17, R3, R2, 0x1, P1 ;  /* 0x0000000203117211 */ /* 0x000fc600008f0eff */
[----:B------:R0:W-:Y:S01]  /*5a820*/  STG.E.U16 desc[UR10][R12.64], R10 ;  /* 0x0000000a0c007986 */ /* 0x0001e2000c10150a */
[----:B------:R-:W-:Y:S02]  /*5a830*/  PRMT R5, R29, 0x7632, R5 ;  /* 0x000076321d057816 */ /* 0x000fe40000000005 */
[----:B------:R-:W-:Y:S01]  /*5a840*/  LEA R3, R26, R4, 0x2 ;  /* 0x000000041a037211 */ /* 0x000fe200078e10ff */
[----:B------:R-:W2:Y:S01]  /*5a850*/  LDL.LU R29, [R1+0x8] ;  /* 0x00000800011d7983 */ /* 0x000ea20000300800 */
[----:B------:R-:W-:Y:S02]  /*5a860*/  PRMT R8, R5, 0x7632, R8 ;  /* 0x0000763205087816 */ /* 0x000fe40000000008 */
[C---:B0-----:R-:W-:Y:S02]  /*5a870*/  LEA R12, P1, R4.reuse, R0, 0x1 ;  /* 0x00000000040c7211 */ /* 0x041fe400078208ff */
[----:B------:R-:W-:Y:S02]  /*5a880*/  PRMT R14, R9, 0x7632, R14 ;  /* 0x00007632090e7816 */ /* 0x000fe4000000000e */
[----:B------:R-:W-:-:S02]  /*5a890*/  LEA.HI.X.SX32 R13, R4, R2, 0x1, P1 ;  /* 0x00000002040d7211 */ /* 0x000fc400008f0eff */
[C---:B------:R-:W-:Y:S02]  /*5a8a0*/  LEA R4, P1, R3.reuse, R0, 0x1 ;  /* 0x0000000003047211 */ /* 0x040fe400078208ff */
[C---:B------:R-:W-:Y:S01]  /*5a8b0*/  LEA R9, R26.reuse, R3, 0x2 ;  /* 0x000000031a097211 */ /* 0x040fe200078e10ff */
[----:B------:R0:W-:Y:S04]  /*5a8c0*/  STG.E.U16 desc[UR10][R16.64], R5 ;  /* 0x0000000510007986 */ /* 0x0001e8000c10150a */
[----:B------:R1:W-:Y:S01]  /*5a8d0*/  STG.E.U16 desc[UR10][R12.64], R8 ;  /* 0x000000080c007986 */ /* 0x0003e2000c10150a */
[----:B0-----:R-:W-:Y:S01]  /*5a8e0*/  LEA.HI.X.SX32 R5, R3, R2, 0x1, P1 ;  /* 0x0000000203057211 */ /* 0x001fe200008f0eff */
[----:B------:R-:W-:Y:S01]  /*5a8f0*/  IMAD R3, R26, 0x4, R9 ;  /* 0x000000041a037824 */ /* 0x000fe200078e0209 */
[----:B-1----:R-:W-:-:S03]  /*5a900*/  LEA R8, P1, R9, R0, 0x1 ;  /* 0x0000000009087211 */ /* 0x002fc600078208ff */
[----:B------:R0:W-:Y:S01]  /*5a910*/  STG.E.U16 desc[UR10][R4.64], R14 ;  /* 0x0000000e04007986 */ /* 0x0001e2000c10150a */
[----:B------:R-:W-:Y:S02]  /*5a920*/  LEA R12, R26, R3, 0x2 ;  /* 0x000000031a0c7211 */ /* 0x000fe400078e10ff */
[----:B------:R-:W-:Y:S02]  /*5a930*/  LEA.HI.X.SX32 R9, R9, R2, 0x1, P1 ;  /* 0x0000000209097211 */ /* 0x000fe400008f0eff */
[----:B0-----:R-:W-:Y:S02]  /*5a940*/  PRMT R14, R23, 0x7632, R14 ;  /* 0x00007632170e7816 */ /* 0x001fe4000000000e */
[----:B------:R-:W-:-:S03]  /*5a950*/  LEA R4, P1, R3, R0, 0x1 ;  /* 0x0000000003047211 */ /* 0x000fc600078208ff */
[----:B------:R0:W-:Y:S01]  /*5a960*/  STG.E.U16 desc[UR10][R8.64], R14 ;  /* 0x0000000e08007986 */ /* 0x0001e2000c10150a */
[----:B------:R-:W-:Y:S02]  /*5a970*/  LEA.HI.X.SX32 R5, R3, R2, 0x1, P1 ;  /* 0x0000000203057211 */ /* 0x000fe400008f0eff */
[----:B------:R-:W-:Y:S02]  /*5a980*/  LEA R3, R26, R12, 0x2 ;  /* 0x0000000c1a037211 */ /* 0x000fe400078e10ff */
[----:B------:R-:W-:Y:S02]  /*5a990*/  PRMT R13, R27, 0x7632, R13 ;  /* 0x000076321b0d7816 */ /* 0x000fe4000000000d */
[----:B0-----:R-:W-:-:S04]  /*5a9a0*/  LEA R8, P1, R12, R0, 0x1 ;  /* 0x000000000c087211 */ /* 0x001fc800078208ff */
[----:B------:R-:W-:Y:S02]  /*5a9b0*/  LEA.HI.X.SX32 R9, R12, R2, 0x1, P1 ;  /* 0x000000020c097211 */ /* 0x000fe400008f0eff */
[C---:B------:R-:W-:Y:S01]  /*5a9c0*/  LEA R12, P1, R3.reuse, R0, 0x1 ;  /* 0x00000000030c7211 */ /* 0x040fe200078208ff */
[----:B------:R0:W-:Y:S01]  /*5a9d0*/  STG.E.U16 desc[UR10][R4.64], R13 ;  /* 0x0000000d04007986 */ /* 0x0001e2000c10150a */
[----:B------:R-:W-:Y:S02]  /*5a9e0*/  PRMT R14, R6, 0x7632, R14 ;  /* 0x00007632060e7816 */ /* 0x000fe4000000000e */
[----:B------:R-:W-:Y:S01]  /*5a9f0*/  PRMT R16, R28, 0x7632, R16 ;  /* 0x000076321c107816 */ /* 0x000fe20000000010 */
[----:B------:R-:W3:Y:S04]  /*5aa00*/  LDL.LU R6, [R1+0x2c6c] ;  /* 0x002c6c0001067983 */ /* 0x000ee80000300800 */
[----:B------:R-:W-:Y:S01]  /*5aa10*/  STG.E.U16 desc[UR10][R8.64], R14 ;  /* 0x0000000e08007986 */ /* 0x000fe2000c10150a */
[----:B0-----:R-:W-:-:S03]  /*5aa20*/  LEA.HI.X.SX32 R13, R3, R2, 0x1, P1 ;  /* 0x00000002030d7211 */ /* 0x001fc600008f0eff */
[----:B------:R-:W4:Y:S04]  /*5aa30*/  LDL.LU R23, [R1+0x18] ;  /* 0x0000180001177983 */ /* 0x000f280000300800 */
[----:B------:R0:W-:Y:S04]  /*5aa40*/  STG.E.U16 desc[UR10][R12.64], R16 ;  /* 0x000000100c007986 */ /* 0x0001e8000c10150a */
[----:B------:R-:W4:Y:S01]  /*5aa50*/  LDL.LU R27, [R1+0x28] ;  /* 0x00002800011b7983 */ /* 0x000f220000300800 */
[----:B0-----:R-:W-:-:S03]  /*5aa60*/  PRMT R16, R10, 0x7632, R16 ;  /* 0x000076320a107816 */ /* 0x001fc60000000010 */
[----:B------:R-:W4:Y:S04]  /*5aa70*/  LDL.LU R10, [R1+0x2c68] ;  /* 0x002c6800010a7983 */ /* 0x000f280000300800 */
[----:B------:R-:W4:Y:S01]  /*5aa80*/  LDL.LU R28, [R1+0x48] ;  /* 0x00004800011c7983 */ /* 0x000f220000300800 */
[----:B------:R-:W-:-:S04]  /*5aa90*/  LEA R15, R26, R3, 0x2 ;  /* 0x000000031a0f7211 */ /* 0x000fc800078e10ff */
[----:B------:R-:W-:-:S05]  /*5aaa0*/  LEA R4, R26, R15, 0x2 ;  /* 0x0000000f1a047211 */ /* 0x000fca00078e10ff */
[----:B------:R-:W-:-:S05]  /*5aab0*/  IMAD R5, R26, 0x4, R4 ;  /* 0x000000041a057824 */ /* 0x000fca00078e0204 */
[----:B------:R-:W-:-:S04]  /*5aac0*/  LEA R9, R26, R5, 0x2 ;  /* 0x000000051a097211 */ /* 0x000fc800078e10ff */
[----:B------:R-:W-:-:S04]  /*5aad0*/  LEA R3, R26, R9, 0x2 ;  /* 0x000000091a037211 */ /* 0x000fc800078e10ff */
[----:B------:R-:W-:Y:S02]  /*5aae0*/  LEA R8, R26, R3, 0x2 ;  /* 0x000000031a087211 */ /* 0x000fe400078e10ff */
[CC--:B------:R-:W-:Y:S02]  /*5aaf0*/  LEA R14, P1, R15.reuse, R0.reuse, 0x1 ;  /* 0x000000000f0e7211 */ /* 0x0c0fe400078208ff */
[----:B------:R-:W-:Y:S02]  /*5ab00*/  LEA R12, P6, R4, R0, 0x1 ;  /* 0x00000000040c7211 */ /* 0x000fe400078c08ff */
[----:B------:R-:W-:Y:S02]  /*5ab10*/  LEA R17, R26, R8, 0x2 ;  /* 0x000000081a117211 */ /* 0x000fe400078e10ff */
[-C--:B------:R-:W-:Y:S02]  /*5ab20*/  LEA.HI.X.SX32 R15, R15, R2.reuse, 0x1, P1 ;  /* 0x000000020f0f7211 */ /* 0x080fe400008f0eff */
[----:B------:R-:W-:Y:S01]  /*5ab30*/  LEA.HI.X.SX32 R13, R4, R2, 0x1, P6 ;  /* 0x00000002040d7211 */ /* 0x000fe200030f0eff */
[----:B------:R-:W-:Y:S01]  /*5ab40*/  IMAD R19, R26, 0x4, R17 ;  /* 0x000000041a137824 */ /* 0x000fe200078e0211 */
[C---:B------:R-:W-:Y:S01]  /*5ab50*/  LEA R4, P1, R5.reuse, R0, 0x1 ;  /* 0x0000000005047211 */ /* 0x040fe200078208ff */
[----:B------:R0:W-:Y:S03]  /*5ab60*/  STG.E.U16 desc[UR10][R14.64], R16 ;  /* 0x000000100e007986 */ /* 0x0001e6000c10150a */
[----:B------:R-:W-:-:S02]  /*5ab70*/  LEA.HI.X.SX32 R5, R5, R2, 0x1, P1 ;  /* 0x0000000205057211 */ /* 0x000fc400008f0eff */
[----:B------:R-:W-:Y:S02]  /*5ab80*/  LEA R18, R26, R19, 0x2 ;  /* 0x000000131a127211 */ /* 0x000fe400078e10ff */
[----:B0-----:R-:W-:-:S04]  /*5ab90*/  LEA R14, P1, R9, R0, 0x1 ;  /* 0x00000000090e7211 */ /* 0x001fc800078208ff */
[----:B------:R-:W-:Y:S02]  /*5aba0*/  LEA.HI.X.SX32 R15, R9, R2, 0x1, P1 ;  /* 0x00000002090f7211 */ /* 0x000fe400008f0eff */
[----:B------:R-:W-:Y:S01]  /*5abb0*/  LEA R9, R26, R18, 0x2 ;  /* 0x000000121a097211 */ /* 0x000fe200078e10ff */
[----:B--2---:R0:W-:Y:S02]  /*5abc0*/  STG.E.U16 desc[UR10][R12.64], R29 ;  /* 0x0000001d0c007986 */ /* 0x0041e4000c10150a */
[----:B0-----:R-:W-:-:S04]  /*5abd0*/  LEA R12, P6, R3, R0, 0x1 ;  /* 0x00000000030c7211 */ /* 0x001fc800078c08ff */
[----:B------:R-:W-:Y:S02]  /*5abe0*/  LEA.HI.X.SX32 R13, R3, R2, 0x1, P6 ;  /* 0x00000002030d7211 */ /* 0x000fe400030f0eff */
[----:B------:R-:W-:Y:S01]  /*5abf0*/  LEA R3, R26, R9, 0x2 ;  /* 0x000000091a037211 */ /* 0x000fe200078e10ff */
[----:B---3--:R0:W-:Y:S02]  /*5ac00*/  STG.E.U16 desc[UR10][R4.64], R6 ;  /* 0x0000000604007986 */ /* 0x0081e4000c10150a */
[----:B0-----:R-:W-:-:S04]  /*5ac10*/  LEA R4, P1, R8, R0, 0x1 ;  /* 0x0000000008047211 */ /* 0x001fc800078208ff */
[----:B------:R-:W-:Y:S02]  /*5ac20*/  LEA.HI.X.SX32 R5, R8, R2, 0x1, P1 ;  /* 0x0000000208057211 */ /* 0x000fe400008f0eff */
[----:B------:R-:W-:Y:S02]  /*5ac30*/  LEA R8, R26, R3, 0x2 ;  /* 0x000000031a087211 */ /* 0x000fe400078e10ff */
[C---:B------:R-:W-:Y:S01]  /*5ac40*/  LEA R16, P1, R17.reuse, R0, 0x1 ;  /* 0x0000000011107211 */ /* 0x040fe200078208ff */
[----:B----4-:R0:W-:Y:S04]  /*5ac50*/  STG.E.U16 desc[UR10][R14.64], R10 ;  /* 0x0000000a0e007986 */ /* 0x0101e8000c10150a */
[----:B------:R1:W-:Y:S01]  /*5ac60*/  STG.E.U16 desc[UR10][R12.64], R23 ;  /* 0x000000170c007986 */ /* 0x0003e2000c10150a */
[----:B------:R-:W-:-:S03]  /*5ac70*/  LEA.HI.X.SX32 R17, R17, R2, 0x1, P1 ;  /* 0x0000000211117211 */ /* 0x000fc600008f0eff */
[----:B------:R2:W-:Y:S01]  /*5ac80*/  STG.E.U16 desc[UR10][R4.64], R27 ;  /* 0x0000001b04007986 */ /* 0x0005e2000c10150a */
[----:B0-----:R-:W-:Y:S01]  /*5ac90*/  IMAD R14, R26, 0x4, R8 ;  /* 0x000000041a0e7824 */ /* 0x001fe200078e0208 */
[----:B-1----:R-:W-:-:S04]  /*5aca0*/  LEA R12, P6, R19, R0, 0x1 ;  /* 0x00000000130c7211 */ /* 0x002fc800078c08ff */
[----:B------:R-:W-:Y:S02]  /*5acb0*/  LEA.HI.X.SX32 R13, R19, R2, 0x1, P6 ;  /* 0x00000002130d7211 */ /* 0x000fe400030f0eff */
[----:B--2---:R-:W-:Y:S01]  /*5acc0*/  LEA R4, P1, R18, R0, 0x1 ;  /* 0x0000000012047211 */ /* 0x004fe200078208ff */
[----:B------:R-:W-:Y:S01]  /*5acd0*/  STG.E.U16 desc[UR10][R16.64], R7 ;  /* 0x0000000710007986 */ /* 0x000fe2000c10150a */
[----:B------:R-:W-:Y:S02]  /*5ace0*/  LEA R15, R26, R14, 0x2 ;  /* 0x0000000e1a0f7211 */ /* 0x000fe400078e10ff */
[----:B------:R-:W-:Y:S01]  /*5acf0*/  LEA.HI.X.SX32 R5, R18, R2, 0x1, P1 ;  /* 0x0000000212057211 */ /* 0x000fe200008f0eff */
[----:B------:R0:W-:Y:S01]  /*5ad00*/  STG.E.U16 desc[UR10][R12.64], R28 ;  /* 0x0000001c0c007986 */ /* 0x0001e2000c10150a */
[----:B------:R-:W-:Y:S02]  /*5ad10*/  LEA R19, R26, R15, 0x2 ;  /* 0x0000000f1a137211 */ /* 0x000fe400078e10ff */
[----:B------:R-:W-:Y:S01]  /*5ad20*/  PRMT R10, R29, 0x7632, R10 ;  /* 0x000076321d0a7816 */ /* 0x000fe2000000000a */
[----:B------:R1:W-:Y:S01]  /*5ad30*/  STG.E.U16 desc[UR10][R4.64], R11 ;  /* 0x0000000b04007986 */ /* 0x0003e2000c10150a */
[----:B0-----:R-:W-:-:S02]  /*5ad40*/  LEA R12, P1, R9, R0, 0x1 ;  /* 0x00000000090c7211 */ /* 0x001fc400078208ff */
[----:B------:R-:W-:Y:S02]  /*5ad50*/  LEA R16, R26, R19, 0x2 ;  /* 0x000000131a107211 */ /* 0x000fe400078e10ff */
[----:B------:R-:W-:Y:S02]  /*5ad60*/  LEA.HI.X.SX32 R13, R9, R2, 0x1, P1 ;  /* 0x00000002090d7211 */ /* 0x000fe400008f0eff */
[C---:B-1----:R-:W-:Y:S02]  /*5ad70*/  LEA R4, P1, R3.reuse, R0, 0x1 ;  /* 0x0000000003047211 */ /* 0x042fe400078208ff */
[----:B------:R-:W-:Y:S01]  /*5ad80*/  PRMT R6, R6, 0x7632, R6 ;  /* 0x0000763206067816 */ /* 0x000fe20000000006 */
[----:B------:R0:W-:Y:S01]  /*5ad90*/  STG.E.U16 desc[UR10][R12.64], R10 ;  /* 0x0000000a0c007986 */ /* 0x0001e2000c10150a */
[----:B------:R-:W-:Y:S02]  /*5ada0*/  LEA.HI.X.SX32 R5, R3, R2, 0x1, P1 ;  /* 0x0000000203057211 */ /* 0x000fe400008f0eff */
[----:B------:R-:W-:-:S03]  /*5adb0*/  LEA R17, R26, R16, 0x2 ;  /* 0x000000101a117211 */ /* 0x000fc600078e10ff */
[----:B------:R1:W-:Y:S01]  /*5adc0*/  STG.E.U16 desc[UR10][R4.64], R6 ;  /* 0x0000000604007986 */ /* 0x0003e2000c10150a */
[----:B0-----:R-:W-:Y:S01]  /*5add0*/  LEA R12, P1, R8, R0, 0x1 ;  /* 0x00000000080c7211 */ /* 0x001fe200078208ff */
[----:B------:R-:W-:Y:S01]  /*5ade0*/  IMAD R9, R26, 0x4, R17 ;  /* 0x000000041a097824 */ /* 0x000fe200078e0211 */
[----:B------:R-:W-:Y:S02]  /*5adf0*/  MOV R29, R24 ;  /* 0x00000018001d7202 */ /* 0x000fe40000000f00 */
[----:B------:R-:W-:Y:S01]  /*5ae00*/  LEA.HI.X.SX32 R13, R8, R2, 0x1, P1 ;  /* 0x00000002080d7211 */ /* 0x000fe200008f0eff */
[----:B------:R-:W2:Y:S01]  /*5ae10*/  LDL.LU R24, [R1+0xc] ;  /* 0x00000c0001187983 */ /* 0x000ea20000300800 */
[----:B-1----:R-:W-:Y:S02]  /*5ae20*/  LEA R4, P1, R14, R0, 0x1 ;  /* 0x000000000e047211 */ /* 0x002fe400078208ff */
[----:B------:R-:W-:Y:S02]  /*5ae30*/  PRMT R6, R10, 0x7632, R6 ;  /* 0x000076320a067816 */ /* 0x000fe40000000006 */
[----:B------:R-:W-:-:S02]  /*5ae40*/  LEA.HI.X.SX32 R5, R14, R2, 0x1, P1 ;  /* 0x000000020e057211 */ /* 0x000fc400008f0eff */
[C---:B------:R-:W-:Y:S02]  /*5ae50*/  LEA R18, R26.reuse, R9, 0x2 ;  /* 0x000000091a127211 */ /* 0x040fe400078e10ff */
[----:B------:R-:W-:Y:S02]  /*5ae60*/  LEA R14, P1, R15, R0, 0x1 ;  /* 0x000000000f0e7211 */ /* 0x000fe400078208ff */
[----:B------:R-:W-:Y:S01]  /*5ae70*/  PRMT R10, R23, 0x7632, R10 ;  /* 0x00007632170a7816 */ /* 0x000fe2000000000a */
[----:B------:R0:W-:Y:S01]  /*5ae80*/  STG.E.U16 desc[UR10][R12.64], R6 ;  /* 0x000000060c007986 */ /* 0x0001e2000c10150a */
[C---:B------:R-:W-:Y:S02]  /*5ae90*/  LEA R3, R26.reuse, R18, 0x2 ;  /* 0x000000121a037211 */ /* 0x040fe400078e10ff */
[----:B------:R-:W-:Y:S01]  /*5aea0*/  LEA.HI.X.SX32 R15, R15, R2, 0x1, P1 ;  /* 0x000000020f0f7211 */ /* 0x000fe200008f0eff */
[----:B------:R1:W-:Y:S01]  /*5aeb0*/  STG.E.U16 desc[UR10][R4.64], R10 ;  /* 0x0000000a04007986 */ /* 0x0003e2000c10150a */
[----:B------:R-:W-:-:S02]  /*5aec0*/  LEA R8, R26, R3, 0x2 ;  /* 0x000000031a087211 */ /* 0x000fc400078e10ff */
[----:B0-----:R-:W-:Y:S02]  /*5aed0*/  LEA R12, P1, R19, R0, 0x1 ;  /* 0x00000000130c7211 */ /* 0x001fe400078208ff */
[----:B-1----:R-:W-:Y:S02]  /*5aee0*/  PRMT R10, R7, 0x7632, R10 ;  /* 0x00007632070a7816 */ /* 0x002fe4000000000a */
[----:B------:R-:W3:Y:S01]  /*5aef0*/  LDL.LU R7, [R1+0x2c64] ;  /* 0x002c640001077983 */ /* 0x000ee20000300800 */
[----:B------:R-:W-:Y:S02]  /*5af00*/  LEA.HI.X.SX32 R13, R19, R2, 0x1, P1 ;  /* 0x00000002130d7211 */ /* 0x000fe400008f0eff */
[----:B------:R-:W-:Y:S02]  /*5af10*/  PRMT R19, R11, 0x7632, R19 ;  /* 0x000076320b137816 */ /* 0x000fe40000000013 */
[----:B------:R-:W4:Y:S01]  /*5af20*/  LDL.LU R11, [R1+0x2c60] ;  /* 0x002c6000010b7983 */ /* 0x000f220000300800 */
[----:B------:R-:W-:-:S05]  /*5af30*/  IMAD R20, R26, 0x4, R8 ;  /* 0x000000041a147824 */ /* 0x000fca00078e0208 */
[----:B------:R-:W-:-:S04]  /*5af40*/  LEA R6, R26, R20, 0x2 ;  /* 0x000000141a067211 */ /* 0x000fc800078e10ff */
[----:B------:R-:W-:-:S04]  /*5af50*/  LEA R5, R26, R6, 0x2 ;  /* 0x000000061a057211 */ /* 0x000fc800078e10ff */
[C---:B------:R-:W-:Y:S02]  /*5af60*/  LEA R4, R26.reuse, R5, 0x2 ;  /* 0x000000051a047211 */ /* 0x040fe400078e10ff */
[----:B------:R-:W-:Y:S02]  /*5af70*/  PRMT R21, R27, 0x7632, R21 ;  /* 0x000076321b157816 */ /* 0x000fe40000000015 */
[----:B------:R-:W-:-:S03]  /*5af80*/  LEA R23, R26, R4, 0x2 ;  /* 0x000000041a177211 */ /* 0x000fc600078e10ff */
[----:B------:R0:W-:Y:S02]  /*5af90*/  STG.E.U16 desc[UR10][R14.64], R21 ;  /* 0x000000150e007986 */ /* 0x0001e4000c10150a */
[----:B0-----:R-:W-:-:S05]  /*5afa0*/  IMAD R21, R26, 0x4, R23 ;  /* 0x000000041a157824 */ /* 0x001fca00078e0217 */
[C---:B------:R-:W-:Y:S01]  /*5afb0*/  LEA R27, R26.reuse, R21, 0x2 ;  /* 0x000000151a1b7211 */ /* 0x040fe200078e10ff */
[----:B------:R0:W-:Y:S03]  /*5afc0*/  STG.E.U16 desc[UR10][R12.64], R10 ;  /* 0x0000000a0c007986 */ /* 0x0001e6000c10150a */
[----:B------:R-:W-:-:S05]  /*5afd0*/  LEA R22, R26, R27, 0x2 ;  /* 0x0000001b1a167211 */ /* 0x000fca00078e10ff */
[----:B------:R1:W-:Y:S01]  /*5afe0*/  STL [R1+0x2c50], R22 ;  /* 0x002c501601007387 */ /* 0x0003e20000100800 */
[----:B0-----:R-:W-:Y:S02]  /*5aff0*/  PRMT R10, R28, 0x7632, R10 ;  /* 0x000076321c0a7816 */ /* 0x001fe4000000000a */
[----:B------:R-:W-:Y:S02]  /*5b000*/  LEA R28, R26, R22, 0x2 ;  /* 0x000000161a1c7211 */ /* 0x000fe400078e10ff */
[----:B-1----:R-:W4:Y:S01]  /*5b010*/  LDL.LU R22, [R1+0x1c] ;  /* 0x00001c0001167983 */ /* 0x002f220000300800 */
[----:B------:R-:W-:-:S04]  /*5b020*/  LEA R14, P1, R16, R0, 0x1 ;  /* 0x00000000100e7211 */ /* 0x000fc800078208ff */
[----:B------:R-:W-:Y:S02]  /*5b030*/  LEA.HI.X.SX32 R15, R16, R2, 0x1, P1 ;  /* 0x00000002100f7211 */ /* 0x000fe400008f0eff */
[----:B------:R-:W-:-:S04]  /*5b040*/  LEA R16, P1, R17, R0, 0x1 ;  /* 0x0000000011107211 */ /* 0x000fc800078208ff */
[----:B------:R-:W-:Y:S01]  /*5b050*/  LEA.HI.X.SX32 R17, R17, R2, 0x1, P1 ;  /* 0x0000000211117211 */ /* 0x000fe200008f0eff */
[----:B------:R0:W-:Y:S01]  /*5b060*/  STG.E.U16 desc[UR10][R14.64], R10 ;  /* 0x0000000a0e007986 */ /* 0x0001e2000c10150a */
[----:B------:R-:W-:-:S03]  /*5b070*/  LEA R12, P1, R9, R0, 0x1 ;  /* 0x00000000090c7211 */ /* 0x000fc600078208ff */
[----:B------:R1:W-:Y:S01]  /*5b080*/  STG.E.U16 desc[UR10][R16.64], R19 ;  /* 0x0000001310007986 */ /* 0x0003e2000c10150a */
[----:B------:R-:W-:Y:S02]  /*5b090*/  LEA.HI.X.SX32 R13, R9, R2, 0x1, P1 ;  /* 0x00000002090d7211 */ /* 0x000fe400008f0eff */
[----:B0-----:R-:W-:Y:S02]  /*5b0a0*/  LEA R14, P1, R18, R0, 0x1 ;  /* 0x00000000120e7211 */ /* 0x001fe400078208ff */
[----:B-1----:R-:W-:Y:S01]  /*5b0b0*/  MOV R16, R29 ;  /* 0x0000001d00107202 */ /* 0x002fe20000000f00 */
[----:B------:R-:W-:Y:S01]  /*5b0c0*/  IMAD R29, R26, 0x4, R28 ;  /* 0x000000041a1d7824 */ /* 0x000fe200078e021c */
[----:B------:R-:W-:-:S04]  /*5b0d0*/  LEA.HI.X.SX32 R15, R18, R2, 0x1, P1 ;  /* 0x00000002120f7211 */ /* 0x000fc800008f0eff */
[----:B------:R-:W-:-:S04]  /*5b0e0*/  LEA R9, R26, R29, 0x2 ;  /* 0x0000001d1a097211 */ /* 0x000fc800078e10ff */
[----:B------:R-:W-:-:S04]  /*5b0f0*/  LEA R9, R26, R9, 0x2 ;  /* 0x000000091a097211 */ /* 0x000fc800078e10ff */
[----:B------:R-:W-:Y:S01]  /*5b100*/  LEA R9, R26, R9, 0x2 ;  /* 0x000000091a097211 */ /* 0x000fe200078e10ff */
[----:B--2---:R0:W-:Y:S01]  /*5b110*/  STG.E.U16 desc[UR10][R12.64], R24 ;  /* 0x000000180c007986 */ /* 0x0041e2000c10150a */
[----:B------:R-:W-:Y:S02]  /*5b120*/  PRMT R17, R24, 0x7632, R17 ;  /* 0x0000763218117816 */ /* 0x000fe40000000011 */
[----:B0-----:R-:W-:-:S04]  /*5b130*/  LEA R12, P1, R3, R0, 0x1 ;  /* 0x00000000030c7211 */ /* 0x001fc800078208ff */
[----:B------:R-:W-:Y:S02]  /*5b140*/  LEA.HI.X.SX32 R13, R3, R2, 0x1, P1 ;  /* 0x00000002030d7211 */ /* 0x000fe400008f0eff */
[----:B------:R-:W-:Y:S01]  /*5b150*/  LEA R18, P1, R8, R0, 0x1 ;  /* 0x0000000008127211 */ /* 0x000fe200078208ff */
[----:B------:R0:W-:Y:S01]  /*5b160*/  STL.64 [R1+0x2c58], R16 ;  /* 0x002c581001007387 */ /* 0x0001e20000100a00 */
[----:B------:R-:W-:Y:S02]  /*5b170*/  LEA R3, R26, R9, 0x2 ;  /* 0x000000091a037211 */ /* 0x000fe400078e10ff */
[----:B------:R-:W-:Y:S02]  /*5b180*/  LEA.HI.X.SX32 R19, R8, R2, 0x1, P1 ;  /* 0x0000000208137211 */ /* 0x000fe400008f0eff */
[-C--:B------:R-:W-:Y:S01]  /*5b190*/  LEA R10, P1, R20, R0.reuse, 0x1 ;  /* 0x00000000140a7211 */ /* 0x080fe200078208ff */
[----:B------:R-:W-:Y:S01]  /*5b1a0*/  IMAD R24, R26, 0x4, R3 ;  /* 0x000000041a187824 */ /* 0x000fe200078e0203 */
[----:B------:R-:W-:Y:S01]  /*5b1b0*/  LEA R8, P6, R6, R0, 0x1 ;  /* 0x0000000006087211 */ /* 0x000fe200078c08ff */
[----:B---3--:R-:W-:Y:S01]  /*5b1c0*/  STG.E.U16 desc[UR10][R14.64], R7 ;  /* 0x000000070e007986 */ /* 0x008fe2000c10150a */
[----:B0-----:R-:W-:-:S02]  /*5b1d0*/  PRMT R16, R7, 0x7632, R16 ;  /* 0x0000763207107816 */ /* 0x001fc40000000010 */
[----:B----4-:R-:W-:Y:S01]  /*5b1e0*/  PRMT R25, R11, 0x7632, R25 ;  /* 0x000076320b197816 */ /* 0x010fe20000000019 */
[----:B------:R0:W-:Y:S04]  /*5b1f0*/  STG.E.U16 desc[UR10][R12.64], R11 ;  /* 0x0000000b0c007986 */ /* 0x0001e8000c10150a */
[----:B------:R1:W-:Y:S01]  /*5b200*/  STL [R1+0x4], R9 ;  /* 0x0000040901007387 */ /* 0x0003e20000100800 */
[----:B0-----:R-:W-:Y:S02]  /*5b210*/  LEA.HI.X.SX32 R11, R20, R2, 0x1, P1 ;  /* 0x00000002140b7211 */ /* 0x001fe400008f0eff */
[----:B------:R-:W-:Y:S02]  /*5b220*/  PRMT R20, R16, 0x7610, R20 ;  /* 0x0000761010147816 */ /* 0x000fe40000000014 */
[----:B------:R-:W-:-:S02]  /*5b230*/  LEA R16, P1, R5, R0, 0x1 ;  /* 0x0000000005107211 */ /* 0x000fc400078208ff */
[-C--:B-1----:R-:W-:Y:S01]  /*5b240*/  LEA.HI.X.SX32 R9, R6, R2.reuse, 0x1, P6 ;  /* 0x0000000206097211 */ /* 0x082fe200030f0eff */
[----:B------:R-:W-:Y:S01]  /*5b250*/  STL [R1+0x2c40], R24 ;  /* 0x002c401801007387 */ /* 0x000fe20000100800 */
[----:B------:R-:W-:-:S03]  /*5b260*/  LEA.HI.X.SX32 R17, R5, R2, 0x1, P1 ;  /* 0x0000000205117211 */ /* 0x000fc600008f0eff */
[----:B------:R0:W-:Y:S04]  /*5b270*/  STL.64 [R1+0x2c48], R10 ;  /* 0x002c480a01007387 */ /* 0x0001e80000100a00 */
[----:B0-----:R-:W2:Y:S04]  /*5b280*/  LDL R10, [R1+0x2c] ;  /* 0x00002c00010a7983 */ /* 0x001ea80000100800 */
[----:B------:R-:W-:Y:S04]  /*5b290*/  STL.64 [R1+0x2c30], R8 ;  /* 0x002c300801007387 */ /* 0x000fe80000100a00 */
[----:B------:R0:W-:Y:S04]  /*5b2a0*/  STL.64 [R1+0x10], R16 ;  /* 0x0000101001007387 */ /* 0x0001e80000100a00 */
[----:B0-----:R-:W3:Y:S01]  /*5b2b0*/  LDL.LU.64 R16, [R1+0x2c58] ;  /* 0x002c580001107983 */ /* 0x001ee20000300a00 */
[----:B------:R-:W-:-:S02]  /*5b2c0*/  LEA R7, R26, R24, 0x2 ;  /* 0x000000181a077211 */ /* 0x000fc400078e10ff */
[----:B------:R-:W-:Y:S02]  /*5b2d0*/  LEA R12, P6, R4, R0, 0x1 ;  /* 0x00000000040c7211 */ /* 0x000fe400078c08ff */
[----:B------:R-:W-:Y:S02]  /*5b2e0*/  LEA R6, R26, R7, 0x2 ;  /* 0x000000071a067211 */ /* 0x000fe400078e10ff */
[----:B------:R-:W-:Y:S01]  /*5b2f0*/  LEA.HI.X.SX32 R13, R4, R2, 0x1, P6 ;  /* 0x00000002040d7211 */ /* 0x000fe200030f0eff */
[----:B------:R0:W-:Y:S01]  /*5b300*/  STG.E.U16 desc[UR10][R18.64], R22 ;  /* 0x0000001612007986 */ /* 0x0001e2000c10150a */
[----:B------:R-:W-:-:S03]  /*5b310*/  PRMT R14, R22, 0x7632, R14 ;  /* 0x00007632160e7816 */ /* 0x000fc6000000000e */
[----:B------:R1:W-:Y:S04]  /*5b320*/  STL.64 [R1+0x2c38], R6 ;  /* 0x002c380601007387 */ /* 0x0003e80000100a00 */
[----:B------:R2:W-:Y:S04]  /*5b330*/  STL.64 [R1+0x2bf0], R12 ;  /* 0x002bf00c01007387 */ /* 0x0005e80000100a00 */
[----:B0-----:R-:W4:Y:S01]  /*5b340*/  LDL.LU R22, [R1+0x2c50] ;  /* 0x002c500001167983 */ /* 0x001f220000300800 */
[----:B------:R-:W-:Y:S02]  /*5b350*/  LEA R5, R26, R6, 0x2 ;  /* 0x000000061a057211 */ /* 0x000fe400078e10ff */
[----:B-1----:R-:W-:-:S02]  /*5b360*/  PRMT R6, R14, 0x7610, R6 ;  /* 0x000076100e067816 */ /* 0x002fc40000000006 */
[----:B------:R-:W-:-:S04]  /*5b370*/  LEA R14, P1, R23, R0, 0x1 ;  /* 0x00000000170e7211 */ /* 0x000fc800078208ff */
[----:B------:R-:W-:Y:S02]  /*5b380*/  LEA.HI.X.SX32 R15, R23, R2, 0x1, P1 ;  /* 0x00000002170f7211 */ /* 0x000fe400008f0eff */
[----:B------:R-:W-:-:S03]  /*5b390*/  LEA R18, P1, R27, R0, 0x1 ;  /* 0x000000001b127211 */ /* 0x000fc600078208ff */
[----:B------:R-:W-:Y:S01]  /*5b3a0*/  STL.64 [R1+0x2be0], R14 ;  /* 0x002be00e01007387 */ /* 0x000fe20000100a00 */
[----:B------:R-:W-:-:S03]  /*5b3b0*/  LEA.HI.X.SX32 R19, R27, R2, 0x1, P1 ;  /* 0x000000021b137211 */ /* 0x000fc600008f0eff */
[----:B------:R-:W-:Y:S01]  /*5b3c0*/  STL.64 [R1+0x2c18], R14 ;  /* 0x002c180e01007387 */ /* 0x000fe20000100a00 */
[----:B------:R-:W-:Y:S01]  /*5b3d0*/  IMAD R4, R26, 0x4, R5 ;  /* 0x000000041a047824 */ /* 0x000fe200078e0205 */
[----:B------:R-:W-:Y:S02]  /*5b3e0*/  PRMT R8, R20, 0x7610, R8 ;  /* 0x0000761014087816 */ /* 0x000fe40000000008 */
[----:B------:R-:W-:Y:S02]  /*5b3f0*/  PRMT R9, R6, 0x7610, R9 ;  /* 0x0000761006097816 */ /* 0x000fe40000000009 */
[----:B--2---:R-:W-:Y:S02]  /*5b400*/  PRMT R12, R10, 0x7632, R12 ;  /* 0x000076320a0c7816 */ /* 0x004fe4000000000c */
[----:B---3--:R-:W-:Y:S02]  /*5b410*/  MOV R24, R16 ;  /* 0x0000001000187202 */ /* 0x008fe40000000f00 */
[----:B------:R-:W-:-:S02]  /*5b420*/  LEA R16, P6, R21, R0, 0x1 ;  /* 0x0000000015107211 */ /* 0x000fc400078c08ff */
[----:B------:R-:W-:Y:S02]  /*5b430*/  PRMT R11, R17, 0x7610, R11 ;  /* 0x00007610110b7816 */ /* 0x000fe4000000000b */
[----:B------:R-:W-:-:S05]  /*5b440*/  LEA.HI.X.SX32 R17, R21, R2, 0x1, P6 ;  /* 0x0000000215117211 */ /* 0x000fca00030f0eff */
[----:B------:R-:W-:Y:S04]  /*5b450*/  STL [R1+0x2be8], R17 ;  /* 0x002be81101007387 */ /* 0x000fe80000100800 */
[----:B------:R0:W-:Y:S04]  /*5b460*/  STL [R1+0x2c28], R12 ;  /* 0x002c280c01007387 */ /* 0x0001e80000100800 */
[----:B0-----:R-:W2:Y:S04]  /*5b470*/  LDL.LU R12, [R1+0x3c] ;  /* 0x00003c00010c7983 */ /* 0x001ea80000300800 */
[----:B------:R0:W-:Y:S02]  /*5b480*/  STL.64 [R1+0x2bd0], R18 ;  /* 0x002bd01201007387 */ /* 0x0001e40000100a00 */
[----:B0-----:R-:W0:Y:S01]  /*5b490*/  LDC R18, c[0x0][0x3e8] ;  /* 0x0000fa00ff127b82 */ /* 0x001e220000000800 */
[----:B----4-:R-:W-:-:S02]  /*5b4a0*/  LEA R20, P6, R22, R0, 0x1 ;  /* 0x0000000016147211 */ /* 0x010fc400078c08ff */
[----:B------:R-:W-:Y:S02]  /*5b4b0*/  PRMT R17, R25, 0x7610, R17 ;  /* 0x0000761019117816 */ /* 0x000fe40000000011 */
[----:B------:R-:W-:Y:S02]  /*5b4c0*/  LEA R25, R26, R4, 0x2 ;  /* 0x000000041a197211 */ /* 0x000fe400078e10ff */
[----:B------:R-:W-:Y:S02]  /*5b4d0*/  LEA.HI.X.SX32 R21, R22, R2, 0x1, P6 ;  /* 0x0000000216157211 */ /* 0x000fe400030f0eff */
[-C--:B------:R-:W-:Y:S02]  /*5b4e0*/  LEA R22, P1, R28, R0.reuse, 0x1 ;  /* 0x000000001c167211 */ /* 0x080fe400078208ff */
[----:B------:R-:W-:Y:S02]  /*5b4f0*/  LEA R26, R26, R25, 0x2 ;  /* 0x000000191a1a7211 */ /* 0x000fe400078e10ff */
[----:B------:R-:W-:-:S02]  /*5b500*/  LEA R10, P6, R29, R0, 0x1 ;  /* 0x000000001d0a7211 */ /* 0x000fc400078c08ff */
[-C--:B------:R-:W-:Y:S01]  /*5b510*/  LEA.HI.X.SX32 R23, R28, R2.reuse, 0x1, P1 ;  /* 0x000000021c177211 */ /* 0x080fe200008f0eff */
[----:B------:R-:W-:Y:S01]  /*5b520*/  STL.64 [R1+0x2bc8], R20 ;  /* 0x002bc81401007387 */ /* 0x000fe20000100a00 */
[----:B------:R-:W-:Y:S02]  /*5b530*/  PRMT R15, R11, 0x7610, R15 ;  /* 0x000076100b0f7816 */ /* 0x000fe4000000000f */
[----:B------:R-:W-:Y:S01]  /*5b540*/  LEA.HI.X.SX32 R11, R29, R2, 0x1, P6 ;  /* 0x000000021d0b7211 */ /* 0x000fe200030f0eff */
[----:B------:R-:W-:Y:S01]  /*5b550*/  STL.64 [R1+0x2bb8], R22 ;  /* 0x002bb81601007387 */ /* 0x000fe20000100a00 */
[----:B0-----:R-:W-:-:S03]  /*5b560*/  LEA R27, R18, R26, 0x2 ;  /* 0x0000001a121b7211 */ /* 0x001fc600078e10ff */
[----:B------:R0:W-:Y:S01]  /*5b570*/  STL.64 [R1+0x2c00], R22 ;  /* 0x002c001601007387 */ /* 0x0001e20000100a00 */
[----:B------:R-:W-:-:S03]  /*5b580*/  PRMT R19, R9, 0x7610, R19 ;  /* 0x0000761009137816 */ /* 0x000fc60000000013 */
[----:B------:R1:W-:Y:S01]  /*5b590*/  STL.64 [R1+0x2c20], R26 ;  /* 0x002c201a01007387 */ /* 0x0003e20000100a00 */
[----:B------:R-:W-:Y:S02]  /*5b5a0*/  MOV R14, R24 ;  /* 0x00000018000e7202 */ /* 0x000fe40000000f00 */
[CC--:B------:R-:W-:Y:S01]  /*5b5b0*/  LEA R6, R18.reuse, R29.reuse, 0x2 ;  /* 0x0000001d12067211 */ /* 0x0c0fe200078e10ff */
[----:B0-----:R-:W0:Y:S01]  /*5b5c0*/  LDC R23, c[0x0][0x3e8] ;  /* 0x0000fa00ff177b82 */ /* 0x001e220000000800 */
[----:B-1----:R-:W3:Y:S04]  /*5b5d0*/  LDL.LU R26, [R1+0x4] ;  /* 0x00000400011a7983 */ /* 0x002ee80000300800 */
[----:B------:R1:W-:Y:S04]  /*5b5e0*/  STL.64 [R1+0x30], R10 ;  /* 0x0000300a01007387 */ /* 0x0003e80000100a00 */
[----:B-1----:R-:W4:Y:S04]  /*5b5f0*/  LDL.LU.64 R10, [R1+0x2c48] ;  /* 0x002c4800010a7983 */ /* 0x002f280000300a00 */
[----:B------:R-:W4:Y:S01]  /*5b600*/  LDL.LU R9, [R1+0x2c] ;  /* 0x00002c0001097983 */ /* 0x000f220000300800 */
[----:B------:R-:W-:-:S02]  /*5b610*/  LEA R24, R18, R29, 0x2 ;  /* 0x0000001d12187211 */ /* 0x000fc400078e10ff */
[----:B------:R-:W-:Y:S02]  /*5b620*/  LEA R6, R18, R6, 0x2 ;  /* 0x0000000612067211 */ /* 0x000fe400078e10ff */
[-C--:B------:R-:W-:Y:S01]  /*5b630*/  LEA R18, P1, R24, R0.reuse, 0x1 ;  /* 0x0000000018127211 */ /* 0x080fe200078208ff */
[--C-:B0-----:R-:W-:Y:S01]  /*5b640*/  IMAD R28, R23, 0x4, R27.reuse ;  /* 0x00000004171c7824 */ /* 0x101fe200078e021b */
[----:B------:R-:W-:Y:S02]  /*5b650*/  PRMT R27, R8, 0x7610, R27 ;  /* 0x00007610081b7816 */ /* 0x000fe4000000001b */
[----:B------:R-:W-:Y:S01]  /*5b660*/  LEA R8, P6, R6, R0, 0x1 ;  /* 0x0000000006087211 */ /* 0x000fe200078c08ff */
[----:B----4-:R0:W-:Y:S02]  /*5b670*/  STG.E.U16 desc[UR10][R10.64], R9 ;  /* 0x000000090a007986 */ /* 0x0101e4000c10150a */
[----:B0-----:R-:W-:Y:S02]  /*5b680*/  PRMT R10, R19, 0x7610, R10 ;  /* 0x00007610130a7816 */ /* 0x001fe4000000000a */
[----:B------:R-:W-:-:S02]  /*5b690*/  LEA.HI.X.SX32 R19, R24, R2, 0x1, P1 ;  /* 0x0000000218137211 */ /* 0x000fc400008f0eff */
[----:B------:R-:W4:Y:S01]  /*5b6a0*/  LDL.LU R24, [R1+0x2c40] ;  /* 0x002c400001187983 */ /* 0x000f220000300800 */
[----:B------:R-:W-:Y:S02]  /*5b6b0*/  LEA.HI.X.SX32 R9, R6, R2, 0x1, P6 ;  /* 0x0000000206097211 */ /* 0x000fe400030f0eff */
[----:B--2---:R-:W-:Y:S01]  /*5b6c0*/  PRMT R7, R12, 0x7632, R7 ;  /* 0x000076320c077816 */ /* 0x004fe20000000007 */
[----:B------:R-:W-:Y:S01]  /*5b6d0*/  STL.64 [R1+0x2bd8], R18 ;  /* 0x002bd81201007387 */ /* 0x000fe20000100a00 */
[----:B---3--:R-:W-:-:S03]  /*5b6e0*/  LEA R6, P1, R26, R0, 0x1 ;  /* 0x000000001a067211 */ /* 0x008fc600078208ff */
[----:B------:R0:W-:Y:S01]  /*5b6f0*/  STL.64 [R1+0x220], R8 ;  /* 0x0002200801007387 */ /* 0x0001e20000100a00 */
[----:B------:R-:W-:-:S03]  /*5b700*/  LEA R29, R23, R28, 0x2 ;  /* 0x0000001c171d7211 */ /* 0x000fc600078e10ff */
[----:B------:R1:W-:Y:S01]  /*5b710*/  STL.S16 [R1+0x2c], R7 ;  /* 0x00002c0701007387 */ /* 0x0003e20000100600 */
[C---:B0-----:R-:W-:Y:S02]  /*5b720*/  LEA R8, P6, R3.reuse, R0, 0x1 ;  /* 0x0000000003087211 */ /* 0x041fe400078c08ff */
[-C--:B-1----:R-:W-:Y:S02]  /*5b730*/  LEA.HI.X.SX32 R7, R26, R2.reuse, 0x1, P1 ;  /* 0x000000021a077211 */ /* 0x082fe400008f0eff */
[----:B------:R-:W-:Y:S01]  /*5b740*/  LEA.HI.X.SX32 R9, R3, R2, 0x1, P6 ;  /* 0x0000000203097211 */ /* 0x000fe200030f0eff */
[C---:B------:R-:W-:Y:S02]  /*5b750*/  IMAD R11, R23.reuse, 0x4, R29 ;  /* 0x00000004170b7824 */ /* 0x040fe400078e021d */
[----:B------:R0:W-:Y:S01]  /*5b760*/  STL.64 [R1+0x210], R6 ;  /* 0x0002100601007387 */ /* 0x0001e20000100a00 */
[----:B------:R-:W-:Y:S02]  /*5b770*/  PRMT R22, R10, 0x7610, R22 ;  /* 0x000076100a167816 */ /* 0x000fe40000000016 */
[----:B------:R-:W-:Y:S01]  /*5b780*/  LEA R10, R23, R11, 0x2 ;  /* 0x0000000b170a7211 */ /* 0x000fe200078e10ff */
[----:B0-----:R-:W2:Y:S04]  /*5b790*/  LDL.LU.64 R6, [R1+0x2c38] ;  /* 0x002c380001067983 */ /* 0x001ea80000300a00 */
[----:B------:R-:W-:Y:S04]  /*5b7a0*/  STL.64 [R1+0x208], R8 ;  /* 0x0002080801007387 */ /* 0x000fe80000100a00 */
[----:B------:R0:W-:Y:S02]  /*5b7b0*/  STL.64 [R1+0x2c08], R10 ;  /* 0x002c080a01007387 */ /* 0x0001e40000100a00 */
[----:B0-----:R-:W-:-:S02]  /*5b7c0*/  PRMT R11, R17, 0x7610, R11 ;  /* 0x00007610110b7816 */ /* 0x001fc4000000000b */
[----:B----4-:R-:W-:-:S04]  /*5b7d0*/  LEA R8, P1, R24, R0, 0x1 ;  /* 0x0000000018087211 */ /* 0x010fc800078208ff */
[----:B------:R-:W-:-:S05]  /*5b7e0*/  LEA.HI.X.SX32 R9, R24, R2, 0x1, P1 ;  /* 0x0000000218097211 */ /* 0x000fca00008f0eff */
[----:B------:R0:W-:Y:S04]  /*5b7f0*/  STL.64 [R1+0x200], R8 ;  /* 0x0002000801007387 */ /* 0x0001e80000100a00 */
[----:B0-----:R-:W3:Y:S04]  /*5b800*/  LDL.LU.64 R8, [R1+0x2c30] ;  /* 0x002c300001087983 */ /* 0x001ee80000300a00 */
[----:B------:R-:W4:Y:S01]  /*5b810*/  LDL.LU R17, [R1+0x5c] ;  /* 0x00005c0001117983 */ /* 0x000f220000300800 */
[----:B------:R-:W-:Y:S02]  /*5b820*/  LEA R3, R23, R10, 0x2 ;  /* 0x0000000a17037211 */ /* 0x000fe400078e10ff */
[----:B------:R-:W-:-:S02]  /*5b830*/  PRMT R10, R27, 0x7610, R10 ;  /* 0x000076101b0a7816 */ /* 0x000fc4000000000a */
[----:B------:R-:W-:Y:S02]  /*5b840*/  PRMT R13, R15, 0x7610, R13 ;  /* 0x000076100f0d7816 */ /* 0x000fe4000000000d */
[----:B--2---:R-:W-:-:S04]  /*5b850*/  LEA R26, P6, R7, R0, 0x1 ;  /* 0x00000000071a7211 */ /* 0x004fc800078c08ff */
[----:B------:R-:W-:Y:S02]  /*5b860*/  LEA.HI.X.SX32 R27, R7, R2, 0x1, P6 ;  /* 0x00000002071b7211 */ /* 0x000fe400030f0eff */
[----:B------:R-:W-:Y:S02]  /*5b870*/  MOV R7, R14 ;  /* 0x0000000e00077202 */ /* 0x000fe40000000f00 */
[----:B------:R-:W-:-:S03]  /*5b880*/  LEA R14, P6, R5, R0, 0x1 ;  /* 0x00000000050e7211 */ /* 0x000fc600078c08ff */
[----:B------:R-:W-:Y:S01]  /*5b890*/  IMAD.MOV.U32 R15, RZ, RZ, R7 ;  /* 0x000000ffff0f7224 */ /* 0x000fe200078e0007 */
[----:B----4-:R0:W-:Y:S04]  /*5b8a0*/  STL.64 [R1+0x2c10], R16 ;  /* 0x002c101001007387 */ /* 0x0101e80000100a00 */
[----:B0-----:R-:W2:Y:S04]  /*5b8b0*/  LDL.LU.64 R16, [R1+0x10] ;  /* 0x0000100001107983 */ /* 0x001ea80000300a00 */
[----:B------:R0:W-:Y:S04]  /*5b8c0*/  STL.64 [R1+0x1f8], R26 ;  /* 0x0001f81a01007387 */ /* 0x0001e80000100a00 */
[----:B---3--:R1:W-:Y:S01]  /*5b8d0*/  STG.E.U16 desc[UR10][R8.64], R12 ;  /* 0x0000000c08007986 */ /* 0x0083e2000c10150a */
[----:B0-----:R-:W-:-:S04]  /*5b8e0*/  LEA R26, P1, R6, R0, 0x1 ;  /* 0x00000000061a7211 */ /* 0x001fc800078208ff */
[-C--:B------:R-:W-:Y:S01]  /*5b8f0*/  LEA.HI.X.SX32 R27, R6, R2.reuse, 0x1, P1 ;  /* 0x00000002061b7211 */ /* 0x080fe200008f0eff */
[----:B-1----:R-:W3:Y:S01]  /*5b900*/  LDL.LU R12, [R1+0x2c28] ;  /* 0x002c2800010c7983 */ /* 0x002ee20000300800 */
[----:B------:R-:W-:Y:S02]  /*5b910*/  MOV R6, R15 ;  /* 0x0000000f00067202 */ /* 0x000fe40000000f00 */
[----:B------:R-:W-:Y:S01]  /*5b920*/  LEA.HI.X.SX32 R15, R5, R2, 0x1, P6 ;  /* 0x00000002050f7211 */ /* 0x000fe200030f0eff */
[----:B------:R0:W-:Y:S01]  /*5b930*/  STL.64 [R1+0x1f0], R26 ;  /* 0x0001f01a01007387 */ /* 0x0001e20000100a00 */
[----:B------:R-:W-:-:S03]  /*5b940*/  PRMT R20, R6, 0x7632, R20 ;  /* 0x0000763206147816 */ /* 0x000fc60000000014 */
[----:B0-----:R-:W4:Y:S04]  /*5b950*/  LDL.LU.64 R26, [R1+0x2c20] ;  /* 0x002c2000011a7983 */ /* 0x001f280000300a00 */
[----:B------:R0:W-:Y:S04]  /*5b960*/  STL.64 [R1+0x1e8], R14 ;  /* 0x0001e80e01007387 */ /* 0x0001e80000100a00 */
[----:B------:R-:W-:Y:S01]  /*5b970*/  STL.64 [R1+0x2bf8], R20 ;  /* 0x002bf81401007387 */ /* 0x000fe20000100a00 */
[----:B0-----:R-:W-:-:S04]  /*5b980*/  LEA R14, P1, R4, R0, 0x1 ;  /* 0x00000000040e7211 */ /* 0x001fc800078208ff */
[----:B------:R-:W-:-:S05]  /*5b990*/  LEA.HI.X.SX32 R15, R4, R2, 0x1, P1 ;  /* 0x00000002040f7211 */ /* 0x000fca00008f0eff */
[----:B------:R0:W-:Y:S04]  /*5b9a0*/  STL.64 [R1+0x1e0], R14 ;  /* 0x0001e00e01007387 */ /* 0x0001e80000100a00 */
[----:B0-----:R-:W3:Y:S01]  /*5b9b0*/  LDL.LU.64 R14, [R1+0x2c18] ;  /* 0x002c1800010e7983 */ /* 0x001ee20000300a00 */
[----:B------:R-:W-:-:S04]  /*5b9c0*/  LEA R8, P6, R25, R0, 0x1 ;  /* 0x0000000019087211 */ /* 0x000fc800078c08ff */
[----:B------:R-:W-:Y:S02]  /*5b9d0*/  LEA.HI.X.SX32 R9, R25, R2, 0x1, P6 ;  /* 0x0000000219097211 */ /* 0x000fe400030f0eff */
[----:B------:R-:W-:-:S03]  /*5b9e0*/  LEA R24, R23, R3, 0x2 ;  /* 0x0000000317187211 */ /* 0x000fc600078e10ff */
[----:B------:R4:W-:Y:S01]  /*5b9f0*/  STL.64 [R1+0x1d8], R8 ;  /* 0x0001d80801007387 */ /* 0x0009e20000100a00 */
[----:B------:R-:W-:Y:S02]  /*5ba00*/  LEA R7, R23, R24, 0x2 ;  /* 0x0000001817077211 */ /* 0x000fe400078e10ff */
[----:B------:R-:W-:Y:S02]  /*5ba10*/  PRMT R18, R11, 0x7610, R18 ;  /* 0x000076100b127816 */ /* 0x000fe40000000012 */
[----:B------:R-:W-:Y:S02]  /*5ba20*/  LEA R5, R23, R7, 0x2 ;  /* 0x0000000717057211 */ /* 0x000fe400078e10ff */
[----:B------:R-:W-:-:S03]  /*5ba30*/  MOV R20, R6 ;  /* 0x0000000600147202 */ /* 0x000fc60000000f00 */
[----:B------:R-:W-:-:S05]  /*5ba40*/  IMAD R6, R23, 0x4, R5 ;  /* 0x0000000417067824 */ /* 0x000fca00078e0205 */
[----:B------:R-:W-:Y:S01]  /*5ba50*/  LEA R4, R23, R6, 0x2 ;  /* 0x0000000617047211 */ /* 0x000fe200078e10ff */
[----:B--2---:R0:W-:Y:S01]  /*5ba60*/  STG.E.U16 desc[UR10][R16.64], R20 ;  /* 0x0000001410007986 */ /* 0x0041e2000c10150a */
[----:B----4-:R-:W-:-:S04]  /*5ba70*/  LEA R8, P1, R26, R0, 0x1 ;  /* 0x000000001a087211 */ /* 0x010fc800078208ff */
[----:B------:R-:W-:Y:S02]  /*5ba80*/  LEA.HI.X.SX32 R9, R26, R2, 0x1, P1 ;  /* 0x000000021a097211 */ /* 0x000fe400008f0eff */
[----:B------:R-:W-:Y:S01]  /*5ba90*/  PRMT R21, R13, 0x7610, R21 ;  /* 0x000076100d157816 */ /* 0x000fe20000000015 */
[----:B------:R-:W1:Y:S02]  /*5baa0*/  LDC R26, c[0x0][0x3e8] ;  /* 0x0000fa00ff1a7b82 */ /* 0x000e640000000800 */
[----:B------:R-:W-:Y:S01]  /*5bab0*/  STL.64 [R1+0x1d0], R8 ;  /* 0x0001d00801007387 */ /* 0x000fe20000100a00 */
[----:B---3--:R-:W-:Y:S02]  /*5bac0*/  PRMT R15, R10, 0x7610, R15 ;  /* 0x000076100a0f7816 */ /* 0x008fe4000000000f */
[----:B------:R-:W-:-:S04]  /*5bad0*/  LEA R10, P6, R27, R0, 0x1 ;  /* 0x000000001b0a7211 */ /* 0x000fc800078c08ff */
[----:B------:R-:W-:Y:S02]  /*5bae0*/  LEA.HI.X.SX32 R11, R27, R2, 0x1, P6 ;  /* 0x000000021b0b7211 */ /* 0x000fe400030f0eff */
[----:B------:R-:W-:-:S03]  /*5baf0*/  PRMT R14, R22, 0x7610, R14 ;  /* 0x00007610160e7816 */ /* 0x000fc6000000000e */
[----:B------:R2:W-:Y:S01]  /*5bb00*/  STL.64 [R1+0x1c8], R10 ;  /* 0x0001c80a01007387 */ /* 0x0005e20000100a00 */
[----:B------:R-:W-:-:S03]  /*5bb10*/  LEA R22, P6, R29, R0, 0x1 ;  /* 0x000000001d167211 */ /* 0x000fc600078c08ff */
[----:B0-----:R-:W3:Y:S01]  /*5bb20*/  LDL.LU.64 R16, [R1+0x2c10] ;  /* 0x002c100001107983 */ /* 0x001ee20000300a00 */
[----:B------:R-:W-:Y:S02]  /*5bb30*/  LEA.HI.X.SX32 R23, R29, R2, 0x1, P6 ;  /* 0x000000021d177211 */ /* 0x000fe400030f0eff */
[----:B--2---:R-:W-:-:S04]  /*5bb40*/  LEA R10, P1, R28, R0, 0x1 ;  /* 0x000000001c0a7211 */ /* 0x004fc800078208ff */
[----:B------:R-:W-:-:S05]  /*5bb50*/  LEA.HI.X.SX32 R11, R28, R2, 0x1, P1 ;  /* 0x000000021c0b7211 */ /* 0x000fca00008f0eff */
[----:B------:R0:W-:Y:S04]  /*5bb60*/  STL.64 [R1+0x1c0], R10 ;  /* 0x0001c00a01007387 */ /* 0x0001e80000100a00 */
[----:B0-----:R-:W2:Y:S04]  /*5bb70*/  LDL.LU.64 R10, [R1+0x2c08] ;  /* 0x002c0800010a7983 */ /* 0x001ea80000300a00 */
[----:B------:R0:W-:Y:S04]  /*5bb80*/  STL.64 [R1+0x1b8], R22 ;  /* 0x0001b81601007387 */ /* 0x0001e80000100a00 */
[----:B0-----:R-:W3:Y:S01]  /*5bb90*/  LDL.LU.64 R22, [R1+0x2c00] ;  /* 0x002c000001167983 */ /* 0x001ee20000300a00 */
[----:B--2---:R-:W-:-:S02]  /*5bba0*/  LEA R20, P1, R11, R0, 0x1 ;  /* 0x000000000b147211 */ /* 0x004fc400078208ff */
[----:B---3--:R-:W-:Y:S02]  /*5bbb0*/  PRMT R22, R17, 0x7632, R22 ;  /* 0x0000763211167816 */ /* 0x008fe40000000016 */
[----:B------:R-:W-:Y:S02]  /*5bbc0*/  PRMT R23, R12, 0x7610, R23 ;  /* 0x000076100c177816 */ /* 0x000fe40000000017 */
[C---:B------:R-:W-:Y:S01]  /*5bbd0*/  LEA R12, P6, R10.reuse, R0, 0x1 ;  /* 0x000000000a0c7211 */ /* 0x040fe200078c08ff */
[----:B------:R0:W-:Y:S03]  /*5bbe0*/  STL [R1+0x2bc0], R22 ;  /* 0x002bc01601007387 */ /* 0x0001e60000100800 */
[----:B------:R-:W-:Y:S02]  /*5bbf0*/  LEA.HI.X.SX32 R13, R10, R2, 0x1, P6 ;  /* 0x000000020a0d7211 */ /* 0x000fe400030f0eff */
[----:B0-----:R-:W-:-:S02]  /*5bc00*/  PRMT R22, R21, 0x7610, R22 ;  /* 0x0000761015167816 */ /* 0x001fc40000000016 */
[----:B------:R-:W-:Y:S02]  /*5bc10*/  LEA.HI.X.SX32 R21, R11, R2, 0x1, P1 ;  /* 0x000000020b157211 */ /* 0x000fe400008f0eff */
[----:B------:R-:W-:Y:S01]  /*5bc20*/  PRMT R29, R14, 0x7610, R29 ;  /* 0x000076100e1d7816 */ /* 0x000fe2000000001d */
[----:B------:R-:W0:Y:S02]  /*5bc30*/  LDC R11, c[0x0][0x3e8] ;  /* 0x0000fa00ff0b7b82 */ /* 0x000e240000000800 */
[----:B------:R2:W-:Y:S04]  /*5bc40*/  STL.64 [R1+0x1b0], R20 ;  /* 0x0001b01401007387 */ /* 0x0005e80000100a00 */
[----:B------:R3:W-:Y:S01]  /*5bc50*/  STL.64 [R1+0x1a8], R12 ;  /* 0x0001a80c01007387 */ /* 0x0007e20000100a00 */
[----:B--2---:R-:W-:-:S02]  /*5bc60*/  LEA R20, P1, R3, R0, 0x1 ;  /* 0x0000000003147211 */ /* 0x004fc400078208ff */
[C---:B---3--:R-:W-:Y:S02]  /*5bc70*/  LEA R12, P6, R24.reuse, R0, 0x1 ;  /* 0x00000000180c7211 */ /* 0x048fe400078c08ff */
[-C--:B------:R-:W-:Y:S02]  /*5bc80*/  LEA.HI.X.SX32 R21, R3, R2.reuse, 0x1, P1 ;  /* 0x0000000203157211 */ /* 0x080fe400008f0eff */
[----:B------:R-:W-:-:S03]  /*5bc90*/  LEA.HI.X.SX32 R13, R24, R2, 0x1, P6 ;  /* 0x00000002180d7211 */ /* 0x000fc600030f0eff */
[----:B------:R2:W-:Y:S04]  /*5bca0*/  STL.64 [R1+0x1a0], R20 ;  /* 0x0001a01401007387 */ /* 0x0005e80000100a00 */
[----:B--2---:R-:W2:Y:S04]  /*5bcb0*/  LDL.LU.64 R20, [R1+0x2bf8] ;  /* 0x002bf80001147983 */ /* 0x004ea80000300a00 */
[----:B------:R3:W-:Y:S04]  /*5bcc0*/  STL.64 [R1+0x198], R12 ;  /* 0x0001980c01007387 */ /* 0x0007e80000100a00 */
[----:B---3--:R-:W3:Y:S01]  /*5bcd0*/  LDL.LU.64 R12, [R1+0x2bf0] ;  /* 0x002bf000010c7983 */ /* 0x008ee20000300a00 */
[----:B------:R-:W-:-:S02]  /*5bce0*/  LEA R14, P6, R5, R0, 0x1 ;  /* 0x00000000050e7211 */ /* 0x000fc400078c08ff */
[----:B------:R-:W-:Y:S02]  /*5bcf0*/  PRMT R28, R18, 0x7610, R28 ;  /* 0x00007610121c7816 */ /* 0x000fe4000000001c */
[----:B------:R-:W-:Y:S02]  /*5bd00*/  PRMT R19, R15, 0x7610, R19 ;  /* 0x000076100f137816 */ /* 0x000fe40000000013 */
[----:B------:R-:W-:Y:S02]  /*5bd10*/  LEA R18, P1, R7, R0, 0x1 ;  /* 0x0000000007127211 */ /* 0x000fe400078208ff */
[----:B------:R-:W-:Y:S02]  /*5bd20*/  LEA.HI.X.SX32 R15, R5, R2, 0x1, P6 ;  /* 0x00000002050f7211 */ /* 0x000fe400030f0eff */
[----:B-1----:R-:W-:-:S04]  /*5bd30*/  LEA R8, R26, R4, 0x2 ;  /* 0x000000041a087211 */ /* 0x002fc800078e10ff */
[----:B------:R-:W-:-:S04]  /*5bd40*/  LEA R9, R26, R8, 0x2 ;  /* 0x000000081a097211 */ /* 0x000fc800078e10ff */
[----:B------:R-:W-:-:S05]  /*5bd50*/  LEA R25, R26, R9, 0x2 ;  /* 0x000000091a197211 */ /* 0x000fca00078e10ff */
[----:B------:R-:W-:-:S05]  /*5bd60*/  IMAD R26, R26, 0x4, R25 ;  /* 0x000000041a1a7824 */ /* 0x000fca00078e0219 */
[----:B0-----:R-:W-:Y:S01]  /*5bd70*/  LEA R10, R11, R26, 0x2 ;  /* 0x0000001a0b0a7211 */ /* 0x001fe200078e10ff */
[----:B---3--:R0:W-:Y:S02]  /*5bd80*/  STG.E.U16 desc[UR10][R12.64], R17 ;  /* 0x000000110c007986 */ /* 0x0081e4000c10150a */
[----:B0-----:R-:W-:Y:S02]  /*5bd90*/  PRMT R13, R19, 0x7610, R13 ;  /* 0x00007610130d7816 */ /* 0x001fe4000000000d */
[----:B------:R-:W3:Y:S01]  /*5bda0*/  LDL.LU R17, [R1+0x2be8] ;  /* 0x002be80001117983 */ /* 0x000ee20000300800 */
[----:B------:R-:W-:Y:S01]  /*5bdb0*/  LEA.HI.X.SX32 R19, R7, R2, 0x1, P1 ;  /* 0x0000000207137211 */ /* 0x000fe200008f0eff */
[----:B------:R-:W0:Y:S02]  /*5bdc0*/  LDC R12, c[0x0][0x3e8] ;  /* 0x0000fa00ff0c7b82 */ /* 0x000e240000000800 */
[----:B------:R1:W-:Y:S04]  /*5bdd0*/  STL.64 [R1+0x188], R14 ;  /* 0x0001880e01007387 */ /* 0x0003e80000100a00 */
[----:B------:R4:W-:Y:S01]  /*5bde0*/  STL.64 [R1+0x190], R18 ;  /* 0x0001901201007387 */ /* 0x0009e20000100a00 */
[----:B-1----:R-:W-:-:S02]  /*5bdf0*/  LEA R14, P1, R6, R0, 0x1 ;  /* 0x00000000060e7211 */ /* 0x002fc400078208ff */
[----:B----4-:R-:W-:Y:S02]  /*5be00*/  LEA R18, P6, R4, R0, 0x1 ;  /* 0x0000000004127211 */ /* 0x010fe400078c08ff */
[-C--:B------:R-:W-:Y:S02]  /*5be10*/  LEA.HI.X.SX32 R15, R6, R2.reuse, 0x1, P1 ;  /* 0x00000002060f7211 */ /* 0x080fe400008f0eff */
[----:B------:R-:W-:Y:S02]  /*5be20*/  LEA.HI.X.SX32 R19, R4, R2, 0x1, P6 ;  /* 0x0000000204137211 */ /* 0x000fe400030f0eff */
[----:B------:R-:W-:Y:S01]  /*5be30*/  PRMT R6, R22, 0x7610, R6 ;  /* 0x0000761016067816 */ /* 0x000fe20000000006 */
[----:B------:R1:W-:Y:S01]  /*5be40*/  STL.64 [R1+0x180], R14 ;  /* 0x0001800e01007387 */ /* 0x0003e20000100a00 */
[----:B------:R-:W-:Y:S02]  /*5be50*/  LEA R22, P1, R8, R0, 0x1 ;  /* 0x0000000008167211 */ /* 0x000fe400078208ff */
[----:B--2---:R-:W-:-:S02]  /*5be60*/  PRMT R21, R23, 0x7610, R21 ;  /* 0x0000761017157816 */ /* 0x004fc40000000015 */
[----:B------:R-:W-:Y:S01]  /*5be70*/  LEA.HI.X.SX32 R23, R8, R2, 0x1, P1 ;  /* 0x0000000208177211 */ /* 0x000fe200008f0eff */
[----:B-1----:R-:W2:Y:S04]  /*5be80*/  LDL.LU.64 R14, [R1+0x2be0] ;  /* 0x002be000010e7983 */ /* 0x002ea80000300a00 */
[----:B------:R1:W-:Y:S04]  /*5be90*/  STL.64 [R1+0x178], R18 ;  /* 0x0001781201007387 */ /* 0x0003e80000100a00 */
[----:B------:R4:W-:Y:S01]  /*5bea0*/  STL.64 [R1+0x170], R22 ;  /* 0x0001701601007387 */ /* 0x0009e20000100a00 */
[----:B-1----:R-:W-:-:S04]  /*5beb0*/  LEA R18, P6, R9, R0, 0x1 ;  /* 0x0000000009127211 */ /* 0x002fc800078c08ff */
[----:B------:R-:W-:Y:S02]  /*5bec0*/  LEA.HI.X.SX32 R19, R9, R2, 0x1, P6 ;  /* 0x0000000209137211 */ /* 0x000fe400030f0eff */
[----:B----4-:R-:W-:-:S03]  /*5bed0*/  LEA R22, P1, R25, R0, 0x1 ;  /* 0x0000000019167211 */ /* 0x010fc600078208ff */
[----:B------:R1:W-:Y:S01]  /*5bee0*/  STL.64 [R1+0x168], R18 ;  /* 0x0001681201007387 */ /* 0x0003e20000100a00 */
[----:B------:R-:W-:Y:S02]  /*5bef0*/  LEA.HI.X.SX32 R23, R25, R2, 0x1, P1 ;  /* 0x0000000219177211 */ /* 0x000fe400008f0eff */
[----:B------:R-:W-:Y:S01]  /*5bf00*/  LEA R3, R11, R10, 0x2 ;  /* 0x0000000a0b037211 */ /* 0x000fe200078e10ff */
[----:B------:R-:W4:Y:S01]  /*5bf10*/  LDC R25, c[0x0][0x3e8] ;  /* 0x0000fa00ff197b82 */ /* 0x000f220000000800 */
[----:B-1----:R-:W-:-:S04]  /*5bf20*/  LEA R18, P6, R26, R0, 0x1 ;  /* 0x000000001a127211 */ /* 0x002fc800078c08ff */
[----:B------:R-:W-:Y:S01]  /*5bf30*/  LEA.HI.X.SX32 R19, R26, R2, 0x1, P6 ;  /* 0x000000021a137211 */ /* 0x000fe200030f0eff */
[----:B------:R-:W-:Y:S04]  /*5bf40*/  STL.64 [R1+0x160], R22 ;  /* 0x0001601601007387 */ /* 0x000fe80000100a00 */
[----:B------:R1:W-:Y:S02]  /*5bf50*/  STL.64 [R1+0x158], R18 ;  /* 0x0001581201007387 */ /* 0x0003e40000100a00 */
[----:B-1----:R-:W-:-:S04]  /*5bf60*/  LEA R18, P1, R10, R0, 0x1 ;  /* 0x000000000a127211 */ /* 0x002fc800078208ff */
[----:B------:R-:W-:-:S05]  /*5bf70*/  LEA.HI.X.SX32 R19, R10, R2, 0x1, P1 ;  /* 0x000000020a137211 */ /* 0x000fca00008f0eff */
[----:B------:R1:W-:Y:S04]  /*5bf80*/  STL.64 [R1+0x150], R18 ;  /* 0x0001501201007387 */ /* 0x0003e80000100a00 */
[----:B-1----:R-:W4:Y:S01]  /*5bf90*/  LDL.LU.64 R18, [R1+0x2bd8] ;  /* 0x002bd80001127983 */ /* 0x002f220000300a00 */
[----:B------:R-:W-:Y:S02]  /*5bfa0*/  LEA R11, R11, R3, 0x2 ;  /* 0x000000030b0b7211 */ /* 0x000fe400078e10ff */
[----:B------:R-:W-:Y:S02]  /*5bfb0*/  PRMT R10, R28, 0x7610, R10 ;  /* 0x000076101c0a7816 */ /* 0x000fe4000000000a */
[----:B------:R-:W-:-:S04]  /*5bfc0*/  LEA R22, P6, R3, R0, 0x1 ;  /* 0x0000000003167211 */ /* 0x000fc800078c08ff */
[----:B------:R-:W-:-:S05]  /*5bfd0*/  LEA.HI.X.SX32 R23, R3, R2, 0x1, P6 ;  /* 0x0000000203177211 */ /* 0x000fca00030f0eff */
[----:B------:R-:W-:Y:S04]  /*5bfe0*/  STL.64 [R1+0x148], R22 ;  /* 0x0001481601007387 */ /* 0x000fe80000100a00 */
[----:B--2---:R-:W-:Y:S04]  /*5bff0*/  STG.E.U16 desc[UR10][R14.64], R6 ;  /* 0x000000060e007986 */ /* 0x004fe8000c10150a */
[----:B---3--:R1:W-:Y:S02]  /*5c000*/  STG.E.U16 desc[UR10][R16.64], R13 ;  /* 0x0000000d10007986 */ /* 0x0083e4000c10150a */
[----:B-1----:R-:W-:-:S02]  /*5c010*/  PRMT R16, R29, 0x7610, R16 ;  /* 0x000076101d107816 */ /* 0x002fc40000000010 */
[----:B----4-:R-:W-:Y:S02]  /*5c020*/  MOV R28, R18 ;  /* 0x00000012001c7202 */ /* 0x010fe40000000f00 */
[C---:B------:R-:W-:Y:S02]  /*5c030*/  LEA R18, P1, R11.reuse, R0, 0x1 ;  /* 0x000000000b127211 */ /* 0x040fe400078208ff */
[----:B------:R-:W-:Y:S02]  /*5c040*/  MOV R29, R19 ;  /* 0x00000013001d7202 */ /* 0x000fe40000000f00 */
[----:B------:R-:W-:-:S05]  /*5c050*/  LEA.HI.X.SX32 R19, R11, R2, 0x1, P1 ;  /* 0x000000020b137211 */ /* 0x000fca00008f0eff */
[----:B------:R1:W-:Y:S04]  /*5c060*/  STL.64 [R1+0x140], R18 ;  /* 0x0001401201007387 */ /* 0x0003e80000100a00 */
[----:B-1----:R-:W2:Y:S01]  /*5c070*/  LDL.LU.64 R18, [R1+0x2bd0] ;  /* 0x002bd00001127983 */ /* 0x002ea20000300a00 */
[----:B0-----:R-:W-:-:S05]  /*5c080*/  LEA R7, R12, R11, 0x2 ;  /* 0x0000000b0c077211 */ /* 0x001fca00078e10ff */
[----:B------:R-:W-:Y:S01]  /*5c090*/  IMAD R5, R12, 0x4, R7 ;  /* 0x000000040c057824 */ /* 0x000fe200078e0207 */
[-C--:B------:R-:W-:Y:S02]  /*5c0a0*/  LEA R22, P6, R7, R0.reuse, 0x1 ;  /* 0x0000000007167211 */ /* 0x080fe400078c08ff */
[----:B------:R-:W-:Y:S02]  /*5c0b0*/  PRMT R17, R20, 0x7610, R17 ;  /* 0x0000761014117816 */ /* 0x000fe40000000011 */
[----:B------:R-:W-:Y:S02]  /*5c0c0*/  LEA R20, P1, R5, R0, 0x1 ;  /* 0x0000000005147211 */ /* 0x000fe400078208ff */
[-C--:B------:R-:W-:Y:S02]  /*5c0d0*/  LEA.HI.X.SX32 R23, R7, R2.reuse, 0x1, P6 ;  /* 0x0000000207177211 */ /* 0x080fe400030f0eff */
[----:B------:R-:W-:Y:S02]  /*5c0e0*/  PRMT R27, R21, 0x7610, R27 ;  /* 0x00007610151b7816 */ /* 0x000fe4000000001b */
[----:B------:R-:W-:Y:S01]  /*5c0f0*/  LEA.HI.X.SX32 R21, R5, R2, 0x1, P1 ;  /* 0x0000000205157211 */ /* 0x000fe200008f0eff */
[----:B------:R-:W-:Y:S01]  /*5c100*/  STL.64 [R1+0x138], R22 ;  /* 0x0001381601007387 */ /* 0x000fe20000100a00 */
[----:B------:R-:W-:-:S03]  /*5c110*/  LEA R4, R12, R5, 0x2 ;  /* 0x000000050c047211 */ /* 0x000fc600078e10ff */
[----:B--2---:R0:W-:Y:S04]  /*5c120*/  STG.E.U16 desc[UR10][R18.64], R10 ;  /* 0x0000000a12007986 */ /* 0x0041e8000c10150a */
[----:B0-----:R-:W2:Y:S04]  /*5c130*/  LDL.LU.64 R18, [R1+0x220] ;  /* 0x0002200001127983 */ /* 0x001ea80000300a00 */
[----:B------:R0:W-:Y:S04]  /*5c140*/  STL.64 [R1+0x130], R20 ;  /* 0x0001301401007387 */ /* 0x0001e80000100a00 */
[----:B0-----:R-:W3:Y:S01]  /*5c150*/  LDL.LU.64 R20, [R1+0x2bc8] ;  /* 0x002bc80001147983 */ /* 0x001ee20000300a00 */
[----:B------:R-:W-:-:S02]  /*5c160*/  LEA R22, P6, R4, R0, 0x1 ;  /* 0x0000000004167211 */ /* 0x000fc400078c08ff */
[----:B------:R-:W-:Y:S02]  /*5c170*/  LEA R6, R12, R4, 0x2 ;  /* 0x000000040c067211 */ /* 0x000fe400078e10ff */
[----:B------:R-:W-:Y:S02]  /*5c180*/  LEA.HI.X.SX32 R23, R4, R2, 0x1, P6 ;  /* 0x0000000204177211 */ /* 0x000fe400030f0eff */
[----:B------:R-:W-:Y:S02]  /*5c190*/  LEA R9, R12, R6, 0x2 ;  /* 0x000000060c097211 */ /* 0x000fe400078e10ff */
[C---:B------:R-:W-:Y:S01]  /*5c1a0*/  LEA R4, P1, R6.reuse, R0, 0x1 ;  /* 0x0000000006047211 */ /* 0x040fe200078208ff */
[----:B------:R0:W-:Y:S01]  /*5c1b0*/  STL.64 [R1+0x128], R22 ;  /* 0x0001281601007387 */ /* 0x0001e20000100a00 */
[----:B------:R-:W-:Y:S02]  /*5c1c0*/  LEA R12, R25, R9, 0x2 ;  /* 0x00000009190c7211 */ /* 0x000fe400078e10ff */
[----:B------:R-:W-:-:S03]  /*5c1d0*/  LEA.HI.X.SX32 R5, R6, R2, 0x1, P1 ;  /* 0x0000000206057211 */ /* 0x000fc600008f0eff */
[----:B------:R-:W-:Y:S01]  /*5c1e0*/  IMAD R13, R25, 0x4, R12 ;  /* 0x00000004190d7824 */ /* 0x000fe200078e020c */
[----:B0-----:R-:W-:-:S04]  /*5c1f0*/  LEA R22, P6, R9, R0, 0x1 ;  /* 0x0000000009167211 */ /* 0x001fc800078c08ff */
[----:B------:R-:W-:Y:S01]  /*5c200*/  LEA.HI.X.SX32 R23, R9, R2, 0x1, P6 ;  /* 0x0000000209177211 */ /* 0x000fe200030f0eff */
[----:B------:R0:W-:Y:S04]  /*5c210*/  STL.64 [R1+0x120], R4 ;  /* 0x0001200401007387 */ /* 0x0001e80000100a00 */
[----:B------:R1:W-:Y:S01]  /*5c220*/  STL.64 [R1+0x118], R22 ;  /* 0x0001181601007387 */ /* 0x0003e20000100a00 */
[CC--:B0-----:R-:W-:Y:S02]  /*5c230*/  LEA R4, P1, R12.reuse, R0.reuse, 0x1 ;  /* 0x000000000c047211 */ /* 0x0c1fe400078208ff */
[----:B-1----:R-:W-:Y:S02]  /*5c240*/  LEA R22, P6, R13, R0, 0x1 ;  /* 0x000000000d167211 */ /* 0x002fe400078c08ff */
[----:B------:R-:W-:-:S02]  /*5c250*/  LEA.HI.X.SX32 R5, R12, R2, 0x1, P1 ;  /* 0x000000020c057211 */ /* 0x000fc400008f0eff */
[----:B------:R-:W-:Y:S02]  /*5c260*/  LEA.HI.X.SX32 R23, R13, R2, 0x1, P6 ;  /* 0x000000020d177211 */ /* 0x000fe400030f0eff */
[C---:B------:R-:W-:Y:S01]  /*5c270*/  LEA R8, R25.reuse, R13, 0x2 ;  /* 0x0000000d19087211 */ /* 0x040fe200078e10ff */
[----:B---3--:R-:W-:Y:S04]  /*5c280*/  STL [R1+0x2ba8], R21 ;  /* 0x002ba81501007387 */ /* 0x008fe80000100800 */
[----:B------:R-:W-:Y:S04]  /*5c290*/  STL.64 [R1+0x110], R4 ;  /* 0x0001100401007387 */ /* 0x000fe80000100a00 */
[----:B------:R0:W-:Y:S04]  /*5c2a0*/  STL.64 [R1+0x108], R22 ;  /* 0x0001081601007387 */ /* 0x0001e80000100a00 */
[----:B0-----:R-:W3:Y:S04]  /*5c2b0*/  LDL.LU R22, [R1+0x2bc0] ;  /* 0x002bc00001167983 */ /* 0x001ee80000300800 */
[----:B------:R-:W4:Y:S01]  /*5c2c0*/  LDL.LU.64 R12, [R1+0x1f8] ;  /* 0x0001f800010c7983 */ /* 0x000f220000300a00 */
[----:B------:R-:W-:-:S02]  /*5c2d0*/  LEA R11, R25, R8, 0x2 ;  /* 0x00000008190b7211 */ /* 0x000fc400078e10ff */
[----:B---3--:R-:W-:Y:S02]  /*5c2e0*/  PRMT R14, R22, 0x7610, R14 ;  /* 0x00007610160e7816 */ /* 0x008fe4000000000e */
[----:B------:R-:W-:-:S04]  /*5c2f0*/  LEA R22, P1, R8, R0, 0x1 ;  /* 0x0000000008167211 */ /* 0x000fc800078208ff */
[----:B------:R-:W-:Y:S01]  /*5c300*/  LEA.HI.X.SX32 R23, R8, R2, 0x1, P1 ;  /* 0x0000000208177211 */ /* 0x000fe200008f0eff */
[----:B----4-:R-:W-:Y:S04]  /*5c310*/  STL.64 [R1+0x2bb0], R12 ;  /* 0x002bb00c01007387 */ /* 0x010fe80000100a00 */
[----:B------:R0:W-:Y:S04]  /*5c320*/  STL.64 [R1+0x100], R22 ;  /* 0x0001001601007387 */ /* 0x0001e80000100a00 */
[----:B0-----:R-:W3:Y:S01]  /*5c330*/  LDL.LU.64 R22, [R1+0x2bb8] ;  /* 0x002bb80001167983 */ /* 0x001ee20000300a00 */
[----:B------:R-:W-:Y:S01]  /*5c340*/  LEA R12, P6, R11, R0, 0x1 ;  /* 0x000000000b0c7211 */ /* 0x000fe200078c08ff */
[----:B------:R-:W-:-:S03]  /*5c350*/  IMAD R7, R25, 0x4, R11 ;  /* 0x0000000419077824 */ /* 0x000fc600078e020b */
[----:B------:R-:W-:Y:S01]  /*5c360*/  LEA.HI.X.SX32 R13, R11, R2, 0x1, P6 ;  /* 0x000000020b0d7211 */ /* 0x000fe200030f0eff */
[----:B------:R0:W-:Y:S04]  /*5c370*/  STG.E.U16 desc[UR10][R20.64], R16 ;  /* 0x0000001014007986 */ /* 0x0001e8000c10150a */
[----:B------:R1:W-:Y:S01]  /*5c380*/  STL.64 [R1+0xf8], R12 ;  /* 0x0000f80c01007387 */ /* 0x0003e20000100a00 */
[----:B0-----:R-:W-:-:S03]  /*5c390*/  LEA R20, P1, R7, R0, 0x1 ;  /* 0x0000000007147211 */ /* 0x001fc600078208ff */
[----:B-1----:R-:W4:Y:S04]  /*5c3a0*/  LDL.LU.64 R12, [R1+0x2bb0] ;  /* 0x002bb000010c7983 */ /* 0x002f280000300a00 */
[----:B------:R-:W-:Y:S01]  /*5c3b0*/  STL [R1+0xf0], R20 ;  /* 0x0000f01401007387 */ /* 0x000fe20000100800 */
[----:B------:R-:W-:-:S03]  /*5c3c0*/  LEA R10, R25, R7, 0x2 ;  /* 0x00000007190a7211 */ /* 0x000fc600078e10ff */
[----:B---3--:R0:W-:Y:S02]  /*5c3d0*/  STG.E.U16 desc[UR10][R22.64], R27 ;  /* 0x0000001b16007986 */ /* 0x0081e4000c10150a */
[----:B0-----:R-:W-:Y:S02]  /*5c3e0*/  MOV R23, R21 ;  /* 0x0000001500177202 */ /* 0x001fe40000000f00 */
[----:B------:R-:W3:Y:S01]  /*5c3f0*/  LDL.LU R21, [R1+0x2ba8] ;  /* 0x002ba80001157983 */ /* 0x000ee20000300800 */
[----:B------:R-:W0:Y:S01]  /*5c400*/  S2R R27, SR_TID.X ;  /* 0x00000000001b7919 */ /* 0x000e220000002100 */
[C---:B------:R-:W-:Y:S02]  /*5c410*/  LEA R16, P6, R10.reuse, R0, 0x1 ;  /* 0x000000000a107211 */ /* 0x040fe400078c08ff */
[----:B------:R-:W-:Y:S02]  /*5c420*/  PRMT R24, R17, 0x7610, R24 ;  /* 0x0000761011187816 */ /* 0x000fe40000000018 */
[----:B------:R-:W-:-:S05]  /*5c430*/  LEA.HI.X.SX32 R17, R10, R2, 0x1, P6 ;  /* 0x000000020a117211 */ /* 0x000fca00030f0eff */
[----:B------:R0:W-:Y:S01]  /*5c440*/  STL.64 [R1+0xe8], R16 ;  /* 0x0000e81001007387 */ /* 0x0001e20000100a00 */
[----:B------:R-:W-:Y:S02]  /*5c450*/  LEA.HI.X.SX32 R23, R7, R2, 0x1, P1 ;  /* 0x0000000207177211 */ /* 0x000fe400008f0eff */
[----:B------:R-:W-:Y:S02]  /*5c460*/  MOV R22, R20 ;  /* 0x0000001400167202 */ /* 0x000fe40000000f00 */
[----:B----4-:R-:W-:Y:S01]  /*5c470*/  MOV R22, R12 ;  /* 0x0000000c00167202 */ /* 0x010fe20000000f00 */
[----:B------:R1:W-:Y:S01]  /*5c480*/  STL [R1+0xf4], R23 ;  /* 0x0000f41701007387 */ /* 0x0003e20000100800 */
[C---:B0-----:R-:W-:Y:S01]  /*5c490*/  IMAD.SHL.U32 R16, R27.reuse, 0x800, RZ ;  /* 0x000008001b107824 */ /* 0x041fe200078e00ff */
[C---:B------:R-:W-:Y:S02]  /*5c4a0*/  LOP3.LUT R17, R27.reuse, 0x40, RZ, 0xc0, !PT ;  /* 0x000000401b117812 */ /* 0x040fe400078ec0ff */
[----:B------:R-:W-:-:S02]  /*5c4b0*/  LOP3.LUT R27, R27, 0x3f, RZ, 0xc0, !PT ;  /* 0x0000003f1b1b7812 */ /* 0x000fc400078ec0ff */
[----:B------:R-:W-:Y:S02]  /*5c4c0*/  LOP3.LUT R16, R16, 0x3000, RZ, 0xc0, !PT ;  /* 0x0000300010107812 */ /* 0x000fe400078ec0ff */
[----:B------:R-:W-:Y:S02]  /*5c4d0*/  SHF.R.U32.HI R17, RZ, 0x1, R17 ;  /* 0x00000001ff117819 */ /* 0x000fe40000011611 */
[----:B------:R-:W-:Y:S02]  /*5c4e0*/  LEA R27, R27, R16, 0x4 ;  /* 0x000000101b1b7211 */ /* 0x000fe400078e20ff */
[----:B-1----:R-:W-:Y:S02]  /*5c4f0*/  MOV R23, R13 ;  /* 0x0000000d00177202 */ /* 0x002fe40000000f00 */
[----:B------:R-:W-:-:S03]  /*5c500*/  LOP3.LUT R27, R27, R17, RZ, 0x3c, !PT ;  /* 0x000000111b1b7212 */ /* 0x000fc600078e3cff */
[----:B------:R-:W-:Y:S01]  /*5c510*/  STL.64 [R1+0x2ba0], R22 ;  /* 0x002ba01601007387 */ /* 0x000fe20000100a00 */
[----:B------:R-:W-:-:S04]  /*5c520*/  LEA R3, R25, R10, 0x2 ;  /* 0x0000000a19037211 */ /* 0x000fc800078e10ff */
[----:B------:R-:W-:Y:S02]  /*5c530*/  LEA R6, R25, R3, 0x2 ;  /* 0x0000000319067211 */ /* 0x000fe400078e10ff */
[CC--:B------:R-:W-:Y:S02]  /*5c540*/  LEA R16, P1, R3.reuse, R0.reuse, 0x1 ;  /* 0x0000000003107211 */ /* 0x0c0fe400078208ff */
[C---:B------:R-:W-:Y:S02]  /*5c550*/  LEA R10, P6, R6.reuse, R0, 0x1 ;  /* 0x00000000060a7211 */ /* 0x040fe400078c08ff */
[-C--:B------:R-:W-:Y:S02]  /*5c560*/  LEA.HI.X.SX32 R17, R3, R2.reuse, 0x1, P1 ;  /* 0x0000000203117211 */ /* 0x080fe400008f0eff */
[----:B------:R-:W-:Y:S01]  /*5c570*/  LEA.HI.X.SX32 R11, R6, R2, 0x1, P6 ;  /* 0x00000002060b7211 */ /* 0x000fe200030f0eff */
[----:B---3--:R-:W-:Y:S04]  /*5c580*/  STL [R1+0x2b98], R21 ;  /* 0x002b981501007387 */ /* 0x008fe80000100800 */
[----:B------:R-:W0:Y:S04]  /*5c590*/  LDS.128 R20, [R27+UR6] ;  /* 0x000000061b147984 */ /* 0x000e280008000c00 */
[----:B0-----:R-:W-:Y:S04]  /*5c5a0*/  STL.64 [R1+0x10], R20 ;  /* 0x0000101401007387 */ /* 0x001fe80000100a00 */
[----:B------:R-:W-:Y:S04]  /*5c5b0*/  STL.64 [R1+0x18], R22 ;  /* 0x0000181601007387 */ /* 0x000fe80000100a00 */
[----:B------:R-:W0:Y:S04]  /*5c5c0*/  LDS.128 R20, [R27+UR6+0x400] ;  /* 0x000400061b147984 */ /* 0x000e280008000c00 */
[----:B------:R-:W-:Y:S04]  /*5c5d0*/  STL.64 [R1+0xe0], R16 ;  /* 0x0000e01001007387 */ /* 0x000fe80000100a00 */
[----:B------:R-:W-:Y:S04]  /*5c5e0*/  STL.64 [R1+0xd8], R10 ;  /* 0x0000d80a01007387 */ /* 0x000fe80000100a00 */
[----:B0-----:R-:W-:Y:S04]  /*5c5f0*/  STL.64 [R1], R20 ;  /* 0x0000001401007387 */ /* 0x001fe80000100a00 */
[----:B------:R0:W-:Y:S04]  /*5c600*/  STL.64 [R1+0x8], R22 ;  /* 0x0000081601007387 */ /* 0x0001e80000100a00 */
[----:B0-----:R-:W3:Y:S04]  /*5c610*/  LDL.LU.64 R22, [R1+0x2ba0] ;  /* 0x002ba00001167983 */ /* 0x001ee80000300a00 */
[----:B------:R-:W4:Y:S01]  /*5c620*/  LDL.LU R21, [R1+0x2b98] ;  /* 0x002b980001157983 */ /* 0x000f220000300800 */
[----:B------:R-:W-:-:S04]  /*5c630*/  LEA R4, R25, R6, 0x2 ;  /* 0x0000000619047211 */ /* 0x000fc800078e10ff */
[----:B------:R-:W-:Y:S01]  /*5c640*/  LEA R6, P1, R4, R0, 0x1 ;  /* 0x0000000004067211 */ /* 0x000fe200078208ff */
[----:B------:R-:W-:-:S03]  /*5c650*/  IMAD R5, R25, 0x4, R4 ;  /* 0x0000000419057824 */ /* 0x000fc600078e0204 */
[----:B------:R-:W-:Y:S02]  /*5c660*/  LEA.HI.X.SX32 R7, R4, R2, 0x1, P1 ;  /* 0x0000000204077211 */ /* 0x000fe400008f0eff */
[----:B------:R-:W-:Y:S02]  /*5c670*/  LEA R10, P6, R5, R0, 0x1 ;  /* 0x00000000050a7211 */ /* 0x000fe400078c08ff */
[----:B------:R-:W-:Y:S01]  /*5c680*/  LEA R8, R25, R5, 0x2 ;  /* 0x0000000519087211 */ /* 0x000fe200078e10ff */
[----:B------:R-:W-:Y:S01]  /*5c690*/  STL.64 [R1+0xd0], R6 ;  /* 0x0000d00601007387 */ /* 0x000fe20000100a00 */
[----:B------:R-:W-:-:S03]  /*5c6a0*/  LEA.HI.X.SX32 R11, R5, R2, 0x1, P6 ;  /* 0x00000002050b7211 */ /* 0x000fc600030f0eff */
[----:B------:R-:W0:Y:S01]  /*5c6b0*/  LDS.128 R4, [R27+UR6+0x800] ;  /* 0x000800061b047984 */ /* 0x000e220008000c00 */
[----:B------:R-:W-:Y:S02]  /*5c6c0*/  LEA R20, P1, R8, R0, 0x1 ;  /* 0x0000000008147211 */ /* 0x000fe400078208ff */
[C---:B------:R-:W-:Y:S01]  /*5c6d0*/  LEA R9, R25.reuse, R8, 0x2 ;  /* 0x0000000819097211 */ /* 0x040fe200078e10ff */
[----:B------:R1:W-:Y:S03]  /*5c6e0*/  STL.64 [R1+0xc8], R10 ;  /* 0x0000c80a01007387 */ /* 0x0003e60000100a00 */
[----:B------:R-:W-:Y:S02]  /*5c6f0*/  LEA R12, R25, R9, 0x2 ;  /* 0x00000009190c7211 */ /* 0x000fe400078e10ff */
[----:B-1----:R-:W-:-:S04]  /*5c700*/  LEA R10, P6, R9, R0, 0x1 ;  /* 0x00000000090a7211 */ /* 0x002fc800078c08ff */
[----:B------:R-:W-:Y:S01]  /*5c710*/  LEA.HI.X.SX32 R11, R9, R2, 0x1, P6 ;  /* 0x00000002090b7211 */ /* 0x000fe200030f0eff */
[----:B0-----:R0:W-:Y:S04]  /*5c720*/  STL [R1+0x2b50], R5 ;  /* 0x002b500501007387 */ /* 0x0011e80000100800 */
[----:B------:R-:W-:Y:S04]  /*5c730*/  STL [R1+0xc0], R20 ;  /* 0x0000c01401007387 */ /* 0x000fe80000100800 */
[----:B------:R1:W-:Y:S01]  /*5c740*/  STL.64 [R1+0x2ad8], R6 ;  /* 0x002ad80601007387 */ /* 0x0003e20000100a00 */
[----:B------:R-:W-:-:S02]  /*5c750*/  PRMT R26, R14, 0x7610, R26 ;  /* 0x000076100e1a7816 */ /* 0x000fc4000000001a */
[----:B0-----:R-:W-:Y:S01]  /*5c760*/  PRMT R5, R24, 0x7610, R5 ;  /* 0x0000761018057816 */ /* 0x001fe20000000005 */
[----:B------:R-:W-:-:S05]  /*5c770*/  IMAD R3, R25, 0x4, R12 ;  /* 0x0000000419037824 */ /* 0x000fca00078e020c */
[----:B------:R-:W-:Y:S02]  /*5c780*/  LEA R16, R25, R3, 0x2 ;  /* 0x0000000319107211 */ /* 0x000fe400078e10ff */
[----:B-1----:R-:W-:Y:S02]  /*5c790*/  MOV R6, R20 ;  /* 0x0000001400067202 */ /* 0x002fe40000000f00 */
[----:B------:R-:W-:Y:S02]  /*5c7a0*/  LEA R6, P6, R3, R0, 0x1 ;  /* 0x0000000003067211 */ /* 0x000fe400078c08ff */
[----:B------:R-:W-:Y:S02]  /*5c7b0*/  LEA R17, R25, R16, 0x2 ;  /* 0x0000001019117211 */ /* 0x000fe400078e10ff */
[----:B----4-:R-:W-:Y:S02]  /*5c7c0*/  MOV R7, R21 ;  /* 0x0000001500077202 */ /* 0x010fe40000000f00 */
[----:B------:R-:W-:-:S05]  /*5c7d0*/  LEA.HI.X.SX32 R7, R8, R2, 0x1, P1 ;  /* 0x0000000208077211 */ /* 0x000fca00008f0eff */
[----:B------:R-:W-:Y:S04]  /*5c7e0*/  STL [R1+0xc4], R7 ;  /* 0x0000c40701007387 */ /* 0x000fe80000100800 */
[----:B------:R-:W-:Y:S04]  /*5c7f0*/  STL.64 [R1+0xb8], R10 ;  /* 0x0000b80a01007387 */ /* 0x000fe80000100a00 */
[----:B------:R0:W1:Y:S02]  /*5c800*/  LDS.128 R8, [R27+UR6+0xc00] ;  /* 0x000c00061b087984 */ /* 0x0000640008000c00 */
[----:B0-----:R-:W0:Y:S01]  /*5c810*/  S2R R27, SR_TID.X ;  /* 0x00000000001b7919 */ /* 0x001e220000002100 */
[----:B------:R-:W-:-:S05]  /*5c820*/  LEA R14, P1, R12, R0, 0x1 ;  /* 0x000000000c0e7211 */ /* 0x000fca00078208ff */
[----:B------:R-:W-:Y:S04]  /*5c830*/  STL [R1+0xb0], R14 ;  /* 0x0000b00e01007387 */ /* 0x000fe80000100800 */
[----:B-1----:R1:W-:Y:S01]  /*5c840*/  STL.64 [R1+0x2b68], R8 ;  /* 0x002b680801007387 */ /* 0x0023e20000100a00 */
[C---:B0-----:R-:W-:Y:S02]  /*5c850*/  LOP3.LUT R24, R27.reuse, 0x40, RZ, 0xc0, !PT ;  /* 0x000000401b187812 */ /* 0x041fe400078ec0ff */
[----:B-1----:R-:W-:Y:S02]  /*5c860*/  MOV R9, R15 ;  /* 0x0000000f00097202 */ /* 0x002fe40000000f00 */
[----:B------:R-:W-:Y:S02]  /*5c870*/  SHF.L.U32 R15, R27, 0xb, RZ ;  /* 0x0000000b1b0f7819 */ /* 0x000fe400000006ff */
[----:B------:R-:W-:-:S02]  /*5c880*/  MOV R8, R14 ;  /* 0x0000000e00087202 */ /* 0x000fc40000000f00 */
[----:B------:R-:W-:Y:S02]  /*5c890*/  LOP3.LUT R27, R27, 0x3f, RZ, 0xc0, !PT ;  /* 0x0000003f1b1b7812 */ /* 0x000fe400078ec0ff */
[----:B------:R-:W-:Y:S02]  /*5c8a0*/  LOP3.LUT R14, R15, 0x3000, RZ, 0xc0, !PT ;  /* 0x000030000f0e7812 */ /* 0x000fe400078ec0ff */
[----:B------:R-:W-:Y:S02]  /*5c8b0*/  SHF.R.U32.HI R15, RZ, 0x1, R24 ;  /* 0x00000001ff0f7819 */ /* 0x000fe40000011618 */
[----:B------:R-:W-:-:S04]  /*5c8c0*/  LEA R27, R27, R14, 0x4 ;  /* 0x0000000e1b1b7211 */ /* 0x000fc800078e20ff */
[----:B------:R-:W-:-:S04]  /*5c8d0*/  LOP3.LUT R27, R27, R15, RZ, 0x3c, !PT ;  /* 0x0000000f1b1b7212 */ /* 0x000fc800078e3cff */
[----:B------:R-:W-:Y:S02]  /*5c8e0*/  LOP3.LUT R27, R27, 0x40, RZ, 0x3c, !PT ;  /* 0x000000401b1b7812 */ /* 0x000fe400078e3cff */
[----:B------:R-:W-:-:S03]  /*5c8f0*/  LEA.HI.X.SX32 R9, R12, R2, 0x1, P1 ;  /* 0x000000020c097211 */ /* 0x000fc600008f0eff */
[----:B------:R-:W0:Y:S01]  /*5c900*/  LDS.128 R12, [R27+UR6] ;  /* 0x000000061b0c7984 */ /* 0x000e220008000c00 */
[----:B------:R-:W-:Y:S02]  /*5c910*/  LEA.HI.X.SX32 R7, R3, R2, 0x1, P6 ;  /* 0x0000000203077211 */ /* 0x000fe400030f0eff */
[C---:B------:R-:W-:Y:S01]  /*5c920*/  LEA R8, P1, R16.reuse, R0, 0x1 ;  /* 0x0000000010087211 */ /* 0x040fe200078208ff */
[----:B------:R-:W-:Y:S04]  /*5c930*/  STL.64 [R1+0x2ac8], R10 ;  /* 0x002ac80a01007387 */ /* 0x000fe80000100a00 */
[----:B------:R1:W-:Y:S04]  /*5c940*/  STL [R1+0xb4], R9 ;  /* 0x0000b40901007387 */ /* 0x0003e80000100800 */
[----:B------:R4:W-:Y:S01]  /*5c950*/  STL.64 [R1+0xa8], R6 ;  /* 0x0000a80601007387 */ /* 0x0009e20000100a00 */
[----:B-1----:R-:W-:Y:S01]  /*5c960*/  LEA.HI.X.SX32 R9, R16, R2, 0x1, P1 ;  /* 0x0000000210097211 */ /* 0x002fe200008f0eff */
[----:B------:R-:W-:Y:S01]  /*5c970*/  IMAD R21, R25, 0x4, R17 ;  /* 0x0000000419157824 */ /* 0x000fe200078e0211 */
[----:B----4-:R-:W-:-:S04]  /*5c980*/  LEA R6, P6, R17, R0, 0x1 ;  /* 0x0000000011067211 */ /* 0x010fc800078c08ff */
[----:B------:R-:W-:Y:S01]  /*5c990*/  LEA.HI.X.SX32 R7, R17, R2, 0x1, P6 ;  /* 0x0000000211077211 */ /* 0x000fe200030f0eff */
[----:B0-----:R-:W-:Y:S04]  /*5c9a0*/  STL.64 [R1+0x2b78], R12 ;  /* 0x002b780c01007387 */ /* 0x001fe80000100a00 */
[----:B------:R-:W-:Y:S04]  /*5c9b0*/  STL.64 [R1+0x2ae0], R14 ;  /* 0x002ae00e01007387 */ /* 0x000fe80000100a00 */
[----:B------:R2:W-:Y:S02]  /*5c9c0*/  STL.64 [R1+0xa0], R8 ;  /* 0x0000a00801007387 */ /* 0x0005e40000100a00 */
[----:B--2---:R-:W-:-:S02]  /*5c9d0*/  MOV R8, R18 ;  /* 0x0000001200087202 */ /* 0x004fc40000000f00 */
[----:B------:R-:W-:Y:S02]  /*5c9e0*/  MOV R9, R19 ;  /* 0x0000001300097202 */ /* 0x000fe40000000f00 */
[----:B------:R-:W0:Y:S01]  /*5c9f0*/  LDS.128 R16, [R27+UR6+0x400] ;  /* 0x000400061b107984 */ /* 0x000e220008000c00 */
[----:B------:R-:W-:-:S03]  /*5ca00*/  LEA R20, R25, R21, 0x2 ;  /* 0x0000001519147211 */ /* 0x000fc600078e10ff */
[----:B------:R-:W-:Y:S04]  /*5ca10*/  STL.64 [R1+0x2b90], R8 ;  /* 0x002b900801007387 */ /* 0x000fe80000100a00 */
[----:B------:R1:W-:Y:S01]  /*5ca20*/  STL.64 [R1+0x98], R6 ;  /* 0x0000980601007387 */ /* 0x0003e20000100a00 */
[----:B------:R-:W-:Y:S01]  /*5ca30*/  IMAD R24, R25, 0x4, R20 ;  /* 0x0000000419187824 */ /* 0x000fe200078e0214 */
[CC--:B-1----:R-:W-:Y:S02]  /*5ca40*/  LEA R6, P6, R20.reuse, R0.reuse, 0x1 ;  /* 0x0000000014067211 */ /* 0x0c2fe400078c08ff */
[----:B------:R-:W-:Y:S02]  /*5ca50*/  LEA R8, P1, R21, R0, 0x1 ;  /* 0x0000000015087211 */ /* 0x000fe400078208ff */
[----:B------:R-:W-:-:S02]  /*5ca60*/  LEA.HI.X.SX32 R7, R20, R2, 0x1, P6 ;  /* 0x0000000214077211 */ /* 0x000fc400030f0eff */
[----:B------:R-:W-:Y:S02]  /*5ca70*/  LEA.HI.X.SX32 R9, R21, R2, 0x1, P1 ;  /* 0x0000000215097211 */ /* 0x000fe400008f0eff */
[C---:B------:R-:W-:Y:S02]  /*5ca80*/  LEA R3, R25.reuse, R24, 0x2 ;  /* 0x0000001819037211 */ /* 0x040fe400078e10ff */
[----:B------:R-:W-:Y:S02]  /*5ca90*/  MOV R13, R29 ;  /* 0x0000001d000d7202 */ /* 0x000fe40000000f00 */
[C---:B------:R-:W-:Y:S01]  /*5caa0*/  LEA R29, R25.reuse, R3, 0x2 ;  /* 0x00000003191d7211 */ /* 0x040fe200078e10ff */
[----:B0-----:R-:W-:Y:S04]  /*5cab0*/  STL.64 [R1+0x2b80], R16 ;  /* 0x002b801001007387 */ /* 0x001fe80000100a00 */
[----:B------:R-:W-:Y:S04]  /*5cac0*/  STL.64 [R1+0x2ae8], R18 ;  /* 0x002ae81201007387 */ /* 0x000fe80000100a00 */
[----:B------:R3:W-:Y:S01]  /*5cad0*/  STL.64 [R1+0x88], R6 ;  /* 0x0000880601007387 */ /* 0x0007e20000100a00 */
[----:B------:R-:W-:Y:S01]  /*5cae0*/  IMAD.MOV.U32 R12, RZ, RZ, R28 ;  /* 0x000000ffff0c7224 */ /* 0x000fe200078e001c */
[----:B------:R-:W-:-:S02]  /*5caf0*/  LEA R28, R25, R29, 0x2 ;  /* 0x0000001d191c7211 */ /* 0x000fc400078e10ff */
[----:B------:R0:W-:Y:S01]  /*5cb00*/  STL.64 [R1+0x90], R8 ;  /* 0x0000900801007387 */ /* 0x0001e20000100a00 */
[----:B---3--:R-:W-:Y:S01]  /*5cb10*/  MOV R6, R22 ;  /* 0x0000001600067202 */ /* 0x008fe20000000f00 */
[----:B------:R-:W-:Y:S02]  /*5cb20*/  IMAD.MOV.U32 R7, RZ, RZ, R23 ;  /* 0x000000ffff077224 */ /* 0x000fe400078e0017 */
[----:B------:R-:W1:Y:S01]  /*5cb30*/  LDS.128 R20, [R27+UR6+0x800] ;  /* 0x000800061b147984 */ /* 0x000e620008000c00 */
[----:B0-----:R-:W-:Y:S02]  /*5cb40*/  LEA R8, P1, R24, R0, 0x1 ;  /* 0x0000000018087211 */ /* 0x001fe400078208ff */
[----:B------:R-:W-:Y:S02]  /*5cb50*/  PRMT R15, R26, 0x7610, R15 ;  /* 0x000076101a0f7816 */ /* 0x000fe4000000000f */
[----:B------:R-:W-:Y:S02]  /*5cb60*/  LEA R16, R25, R28, 0x2 ;  /* 0x0000001c19107211 */ /* 0x000fe400078e10ff */
[----:B------:R-:W-:-:S02]  /*5cb70*/  LEA.HI.X.SX32 R9, R24, R2, 0x1, P1 ;  /* 0x0000000218097211 */ /* 0x000fc400008f0eff */
[----:B------:R-:W0:Y:S04]  /*5cb80*/  LDS.128 R24, [R27+UR6+0xc00] ;  /* 0x000c00061b187984 */ /* 0x000e280008000c00 */
[----:B------:R2:W-:Y:S04]  /*5cb90*/  STL.64 [R1+0x2b88], R6 ;  /* 0x002b880601007387 */ /* 0x0005e80000100a00 */
[----:B------:R-:W3:Y:S04]  /*5cba0*/  LDL.LU.64 R18, [R1+0x30] ;  /* 0x0000300001127983 */ /* 0x000ee80000300a00 */
[----:B------:R-:W3:Y:S01]  /*5cbb0*/  LDL.LU.S16 R17, [R1+0x2c] ;  /* 0x00002c0001117983 */ /* 0x000ee20000300600 */
[----:B--2---:R-:W-:-:S04]  /*5cbc0*/  LEA R6, P6, R3, R0, 0x1 ;  /* 0x0000000003067211 */ /* 0x004fc800078c08ff */
[----:B------:R-:W-:Y:S01]  /*5cbd0*/  LEA.HI.X.SX32 R7, R3, R2, 0x1, P6 ;  /* 0x0000000203077211 */ /* 0x000fe200030f0eff */
[----:B-1----:R1:W-:Y:S04]  /*5cbe0*/  STL.64 [R1+0x2b70], R20 ;  /* 0x002b701401007387 */ /* 0x0023e80000100a00 */
[----:B------:R-:W-:Y:S04]  /*5cbf0*/  STL.64 [R1+0x2ad0], R22 ;  /* 0x002ad01601007387 */ /* 0x000fe80000100a00 */
[----:B------:R2:W-:Y:S01]  /*5cc00*/  STL.64 [R1+0x80], R8 ;  /* 0x0000800801007387 */ /* 0x0005e20000100a00 */
[----:B-1----:R-:W1:Y:S03]  /*5cc10*/  LDC R20, c[0x0][0x3e8] ;  /* 0x0000fa00ff147b82 */ /* 0x002e660000000800 */
[----:B--2---:R-:W2:Y:S04]  /*5cc20*/  LDL.LU.64 R8, [R1+0x2b90] ;  /* 0x002b900001087983 */ /* 0x004ea80000300a00 */
[----:B------:R4:W-:Y:S04]  /*5cc30*/  STL.64 [R1+0x78], R6 ;  /* 0x0000780601007387 */ /* 0x0009e80000100a00 */
[----:B0-----:R-:W-:Y:S01]  /*5cc40*/  STL.64 [R1+0x2b60], R24 ;  /* 0x002b601801007387 */ /* 0x001fe20000100a00 */
[----:B----4-:R-:W-:-:S04]  /*5cc50*/  LEA R6, P1, R29, R0, 0x1 ;  /* 0x000000001d067211 */ /* 0x010fc800078208ff */
[----:B------:R-:W-:Y:S01]  /*5cc60*/  LEA.HI.X.SX32 R7, R29, R2, 0x1, P1 ;  /* 0x000000021d077211 */ /* 0x000fe200008f0eff */
[----:B------:R-:W-:Y:S04]  /*5cc70*/  STL.64 [R1+0x2ac0], R26 ;  /* 0x002ac01a01007387 */ /* 0x000fe80000100a00 */
[----:B------:R0:W-:Y:S04]  /*5cc80*/  STL.64 [R1+0x70], R6 ;  /* 0x0000700601007387 */ /* 0x0001e80000100a00 */
[----:B0-----:R-:W4:Y:S01]  /*5cc90*/  LDL.LU.64 R6, [R1+0x2b88] ;  /* 0x002b880001067983 */ /* 0x001f220000300a00 */
[----:B------:R-:W-:-:S02]  /*5cca0*/  PRMT R14, R5, 0x7610, R14 ;  /* 0x00007610050e7816 */ /* 0x000fc4000000000e */
[----:B-1----:R-:W-:Y:S02]  /*5ccb0*/  LEA R5, R20, R16, 0x2 ;  /* 0x0000001014057211 */ /* 0x002fe400078e10ff */
[----:B------:R-:W-:Y:S02]  /*5ccc0*/  LEA R22, P6, R28, R0, 0x1 ;  /* 0x000000001c167211 */ /* 0x000fe400078c08ff */
[----:B------:R-:W-:Y:S02]  /*5ccd0*/  LEA R10, R20, R5, 0x2 ;  /* 0x00000005140a7211 */ /* 0x000fe400078e10ff */
[----:B------:R-:W-:Y:S02]  /*5cce0*/  LEA.HI.X.SX32 R23, R28, R2, 0x1, P6 ;  /* 0x000000021c177211 */ /* 0x000fe400030f0eff */
[----:B------:R-:W-:Y:S02]  /*5ccf0*/  PRMT R11, R14, 0x7610, R11 ;  /* 0x000076100e0b7816 */ /* 0x000fe4000000000b */
[----:B------:R-:W-:-:S02]  /*5cd00*/  LEA R3, R20, R10, 0x2 ;  /* 0x0000000a14037211 */ /* 0x000fc400078e10ff */
[----:B------:R-:W-:Y:S02]  /*5cd10*/  LEA R14, P1, R16, R0, 0x1 ;  /* 0x00000000100e7211 */ /* 0x000fe400078208ff */
[----:B------:R-:W-:Y:S02]  /*5cd20*/  PRMT R21, R15, 0x7610, R21 ;  /* 0x000076100f157816 */ /* 0x000fe40000000015 */
[----:B------:R-:W-:Y:S02]  /*5cd30*/  LEA R29, R20, R3, 0x2 ;  /* 0x00000003141d7211 */ /* 0x000fe400078e10ff */
[----:B------:R-:W-:Y:S01]  /*5cd40*/  LEA.HI.X.SX32 R15, R16, R2, 0x1, P1 ;  /* 0x00000002100f7211 */ /* 0x000fe200008f0eff */
[----:B------:R0:W-:Y:S02]  /*5cd50*/  STL.64 [R1+0x68], R22 ;  /* 0x0000681601007387 */ /* 0x0001e40000100a00 */
[----:B------:R-:W-:-:S05]  /*5cd60*/  IMAD R28, R20, 0x4, R29 ;  /* 0x00000004141c7824 */ /* 0x000fca00078e021d */
[----:B0-----:R-:W-:Y:S01]  /*5cd70*/  LEA R22, R20, R28, 0x2 ;  /* 0x0000001c14167211 */ /* 0x001fe200078e10ff */
[----:B---3--:R-:W-:Y:S01]  /*5cd80*/  STG.E.U16 desc[UR10][R18.64], R17 ;  /* 0x0000001112007986 */ /* 0x008fe2000c10150a */
[----:B--2---:R-:W-:Y:S02]  /*5cd90*/  MOV R24, R8 ;  /* 0x0000000800187202 */ /* 0x004fe40000000f00 */
[----:B------:R-:W-:Y:S01]  /*5cda0*/  LEA R8, P6, R5, R0, 0x1 ;  /* 0x0000000005087211 */ /* 0x000fe200078c08ff */
[----:B------:R-:W-:-:S03]  /*5cdb0*/  IMAD.MOV.U32 R25, RZ, RZ, R9 ;  /* 0x000000ffff197224 */ /* 0x000fc600078e0009 */
[----:B------:R-:W-:-:S05]  /*5cdc0*/  LEA.HI.X.SX32 R9, R5, R2, 0x1, P6 ;  /* 0x0000000205097211 */ /* 0x000fca00030f0eff */
[----:B------:R-:W-:Y:S04]  /*5cdd0*/  STL.64 [R1+0x58], R8 ;  /* 0x0000580801007387 */ /* 0x000fe80000100a00 */
[----:B------:R0:W-:Y:S04]  /*5cde0*/  STL.64 [R1+0x60], R14 ;  /* 0x0000600e01007387 */ /* 0x0001e80000100a00 */
[----:B------:R-:W2:Y:S04]  /*5cdf0*/  LDL.LU R23, [R1+0x10] ;  /* 0x0000100001177983 */ /* 0x000ea80000300800 */
[----:B------:R-:W3:Y:S01]  /*5ce00*/  LDL.LU R5, [R1] ;  /* 0x0000000001057983 */ /* 0x000ee20000300800 */
[----:B0-----:R-:W-:-:S03]  /*5ce10*/  LEA R14, P1, R10, R0, 0x1 ;  /* 0x000000000a0e7211 */ /* 0x001fc600078208ff */
[----:B------:R-:W2:Y:S01]  /*5ce20*/  LDL.LU.64 R18, [R1+0x210] ;  /* 0x0002100001127983 */ /* 0x000ea20000300a00 */
[----:B------:R-:W-:Y:S02]  /*5ce30*/  LEA.HI.X.SX32 R15, R10, R2, 0x1, P1 ;  /* 0x000000020a0f7211 */ /* 0x000fe400008f0eff */
[----:B------:R-:W-:Y:S02]  /*5ce40*/  LEA R16, P1, R29, R0, 0x1 ;  /* 0x000000001d107211 */ /* 0x000fe400078208ff */
[----:B----4-:R-:W-:Y:S02]  /*5ce50*/  MOV R8, R6 ;  /* 0x0000000600087202 */ /* 0x010fe40000000f00 */
[C---:B------:R-:W-:Y:S02]  /*5ce60*/  LEA R6, P6, R3.reuse, R0, 0x1 ;  /* 0x0000000003067211 */ /* 0x040fe400078c08ff */
[----:B------:R-:W-:Y:S02]  /*5ce70*/  MOV R9, R7 ;  /* 0x0000000700097202 */ /* 0x000fe40000000f00 */
[----:B------:R-:W-:-:S02]  /*5ce80*/  LEA.HI.X.SX32 R7, R3, R2, 0x1, P6 ;  /* 0x0000000203077211 */ /* 0x000fc400030f0eff */
[----:B------:R-:W-:Y:S02]  /*5ce90*/  LEA R26, P6, R28, R0, 0x1 ;  /* 0x000000001c1a7211 */ /* 0x000fe400078c08ff */
[----:B------:R-:W-:Y:S01]  /*5cea0*/  LEA R3, R20, R22, 0x2 ;  /* 0x0000001614037211 */ /* 0x000fe200078e10ff */
[----:B------:R0:W-:Y:S01]  /*5ceb0*/  STL.64 [R1+0x50], R14 ;  /* 0x0000500e01007387 */ /* 0x0001e20000100a00 */
[-C--:B------:R-:W-:Y:S02]  /*5cec0*/  LEA.HI.X.SX32 R17, R29, R2.reuse, 0x1, P1 ;  /* 0x000000021d117211 */ /* 0x080fe400008f0eff */
[----:B------:R-:W-:Y:S02]  /*5ced0*/  LEA.HI.X.SX32 R27, R28, R2, 0x1, P6 ;  /* 0x000000021c1b7211 */ /* 0x000fe400030f0eff */
[----:B------:R-:W-:Y:S02]  /*5cee0*/  LEA R10, P6, R3, R0, 0x1 ;  /* 0x00000000030a7211 */ /* 0x000fe400078c08ff */
[----:B------:R-:W-:Y:S01]  /*5cef0*/  PRMT R28, R11, 0x7610, R28 ;  /* 0x000076100b1c7816 */ /* 0x000fe2000000001c */
[----:B0-----:R-:W4:Y:S04]  /*5cf00*/  LDL.LU.64 R14, [R1+0x208] ;  /* 0x00020800010e7983 */ /* 0x001f280000300a00 */
[----:B------:R0:W-:Y:S01]  /*5cf10*/  STL.64 [R1+0x48], R6 ;  /* 0x0000480601007387 */ /* 0x0001e20000100a00 */
[----:B------:R-:W-:-:S02]  /*5cf20*/  LEA.HI.X.SX32 R11, R3, R2, 0x1, P6 ;  /* 0x00000002030b7211 */ /* 0x000fc400030f0eff */
[----:B------:R-:W-:Y:S01]  /*5cf30*/  LEA R29, R20, R3, 0x2 ;  /* 0x00000003141d7211 */ /* 0x000fe200078e10ff */
[----:B------:R-:W-:Y:S04]  /*5cf40*/  STG.E.U16 desc[UR10][R12.64], R28 ;  /* 0x0000001c0c007986 */ /* 0x000fe8000c10150a */
[----:B0-----:R-:W3:Y:S04]  /*5cf50*/  LDL.LU.64 R6, [R1+0x200] ;  /* 0x0002000001067983 */ /* 0x001ee80000300a00 */
[----:B------:R0:W-:Y:S04]  /*5cf60*/  STL.64 [R1+0x40], R16 ;  /* 0x0000401001007387 */ /* 0x0001e80000100a00 */
[----:B0-----:R-:W3:Y:S04]  /*5cf70*/  LDL.LU.64 R16, [R1+0x2b80] ;  /* 0x002b800001107983 */ /* 0x001ee80000300a00 */
[----:B------:R0:W-:Y:S04]  /*5cf80*/  STL.64 [R1+0x38], R26 ;  /* 0x0000381a01007387 */ /* 0x0001e80000100a00 */
[----:B------:R-:W4:Y:S04]  /*5cf90*/  LDL.LU.64 R12, [R1+0x2b78] ;  /* 0x002b7800010c7983 */ /* 0x000f280000300a00 */
[----:B------:R1:W-:Y:S01]  /*5cfa0*/  STL.64 [R1+0x28], R10 ;  /* 0x0000280a01007387 */ /* 0x0003e20000100a00 */
[----:B0-----:R-:W-:-:S04]  /*5cfb0*/  LEA R26, P1, R22, R0, 0x1 ;  /* 0x00000000161a7211 */ /* 0x001fc800078208ff */
[----:B------:R-:W-:Y:S02]  /*5cfc0*/  LEA.HI.X.SX32 R27, R22, R2, 0x1, P1 ;  /* 0x00000002161b7211 */ /* 0x000fe400008f0eff */
[----:B-1----:R-:W-:-:S04]  /*5cfd0*/  LEA R10, P1, R29, R0, 0x1 ;  /* 0x000000001d0a7211 */ /* 0x002fc800078208ff */
[----:B------:R-:W-:Y:S01]  /*5cfe0*/  LEA.HI.X.SX32 R11, R29, R2, 0x1, P1 ;  /* 0x000000021d0b7211 */ /* 0x000fe200008f0eff */
[----:B------:R-:W-:Y:S04]  /*5cff0*/  STL.64 [R1+0x30], R26 ;  /* 0x0000301a01007387 */ /* 0x000fe80000100a00 */
[----:B------:R0:W-:Y:S04]  /*5d000*/  STL.64 [R1+0x20], R10 ;  /* 0x0000200a01007387 */ /* 0x0001e80000100a00 */
[----:B0-----:R-:W3:Y:S04]  /*5d010*/  LDL.LU R10, [R1+0x14] ;  /* 0x00001400010a7983 */ /* 0x001ee80000300800 */
[----:B------:R-:W3:Y:S01]  /*5d020*/  LDL.LU R11, [R1+0x4] ;  /* 0x00000400010b7983 */ /* 0x000ee20000300800 */
[----:B------:R-:W-:-:S04]  /*5d030*/  LEA R20, R20, R29, 0x2 ;  /* 0x0000001d14147211 */ /* 0x000fc800078e10ff */
[C---:B------:R-:W-:Y:S01]  /*5d040*/  LEA R28, P6, R20.reuse, R0, 0x1 ;  /* 0x00000000141c7211 */ /* 0x040fe200078c08ff */
[----:B------:R0:W-:Y:S03]  /*5d050*/  STG.E.U16 desc[UR10][R24.64], R21 ;  /* 0x0000001518007986 */ /* 0x0001e6000c10150a */
[----:B------:R-:W-:Y:S01]  /*5d060*/  LEA.HI.X.SX32 R29, R20, R2, 0x1, P6 ;  /* 0x00000002141d7211 */ /* 0x000fe200030f0eff */
[----:B------:R-:W-:Y:S01]  /*5d070*/  IMAD.MOV.U32 R20, RZ, RZ, R8 ;  /* 0x000000ffff147224 */ /* 0x000fe200078e0008 */
[----:B0-----:R-:W-:Y:S01]  /*5d080*/  MOV R21, R9 ;  /* 0x0000000900157202 */ /* 0x001fe20000000f00 */
[----:B--2---:R0:W-:Y:S04]  /*5d090*/  STG.E.U16 desc[UR10][R18.64], R23 ;  /* 0x0000001712007986 */ /* 0x0041e8000c10150a */
[----:B---3--:R-:W-:Y:S04]  /*5d0a0*/  STL.64 [R1+0x2b28], R10 ;  /* 0x002b280a01007387 */ /* 0x008fe80000100a00 */
[----:B------:R-:W2:Y:S04]  /*5d0b0*/  LDL.LU.64 R26, [R1+0x1f0] ;  /* 0x0001f000011a7983 */ /* 0x000ea80000300a00 */
[----:B------:R-:W3:Y:S04]  /*5d0c0*/  LDL.LU.64 R8, [R1+0x1e8] ;  /* 0x0001e80001087983 */ /* 0x000ee80000300a00 */
[----:B------:R-:W2:Y:S04]  /*5d0d0*/  LDL.LU.64 R24, [R1+0x1e0] ;  /* 0x0001e00001187983 */ /* 0x000ea80000300a00 */
[----:B------:R-:W-:Y:S04]  /*5d0e0*/  STL.64 [R1+0x2a88], R2 ;  /* 0x002a880201007387 */ /* 0x000fe80000100a00 */
[----:B------:R-:W-:Y:S04]  /*5d0f0*/  STL.64 [R1+0x2a68], R28 ;  /* 0x002a681c01007387 */ /* 0x000fe80000100a00 */
[----:B0-----:R-:W2:Y:S04]  /*5d100*/  LDL.LU.64 R18, [R1+0x1d0] ;  /* 0x0001d00001127983 */ /* 0x001ea80000300a00 */
[----:B----4-:R-:W-:Y:S04]  /*5d110*/  STG.E.U16 desc[UR10][R14.64], R12 ;  /* 0x0000000c0e007986 */ /* 0x010fe8000c10150a */
[----:B--2---:R0:W-:Y:S04]  /*5d120*/  STL.64 [R1+0x2b58], R18 ;  /* 0x002b581201007387 */ /* 0x0041e80000100a00 */
[----:B0-----:R-:W2:Y:S04]  /*5d130*/  LDL.LU.64 R18, [R1+0x1d8] ;  /* 0x0001d80001127983 */ /* 0x001ea80000300a00 */
[----:B------:R-:W4:Y:S04]  /*5d140*/  LDL.LU.64 R14, [R1+0x1c0] ;  /* 0x0001c000010e7983 */ /* 0x000f280000300a00 */
[----:B------:R-:W-:Y:S04]  /*5d150*/  STG.E.U16 desc[UR10][R6.64], R5 ;  /* 0x0000000506007986 */ /* 0x000fe8000c10150a */
[----:B----4-:R0:W-:Y:S04]  /*5d160*/  STL.64 [R1+0x2b48], R14 ;  /* 0x002b480e01007387 */ /* 0x0101e80000100a00 */
[----:B0-----:R-:W4:Y:S04]  /*5d170*/  LDL.LU.64 R14, [R1+0x1c8] ;  /* 0x0001c800010e7983 */ /* 0x001f280000300a00 */
[----:B------:R-:W2:Y:S04]  /*5d180*/  LDL.LU.64 R6, [R1+0x1b8] ;  /* 0x0001b80001067983 */ /* 0x000ea80000300a00 */
[----:B------:R-:W2:Y:S04]  /*5d190*/  LDL.LU.64 R10, [R1+0x198] ;  /* 0x00019800010a7983 */ /* 0x000ea80000300a00 */
[----:B--2---:R0:W-:Y:S04]  /*5d1a0*/  STL.64 [R1+0x2b30], R10 ;  /* 0x002b300a01007387 */ /* 0x0041e80000100a00 */
[----:B0-----:R-:W2:Y:S04]  /*5d1b0*/  LDL.LU.64 R10, [R1+0x1a0] ;  /* 0x0001a000010a7983 */ /* 0x001ea80000300a00 */
[----:B--2---:R0:W-:Y:S04]  /*5d1c0*/  STL.64 [R1+0x2b38], R10 ;  /* 0x002b380a01007387 */ /* 0x0041e80000100a00 */
[----:B0-----:R-:W2:Y:S04]  /*5d1d0*/  LDL.LU.64 R10, [R1+0x1a8] ;  /* 0x0001a800010a7983 */ /* 0x001ea80000300a00 */
[----:B--2---:R0:W-:Y:S04]  /*5d1e0*/  STL.64 [R1+0x2b40], R10 ;  /* 0x002b400a01007387 */ /* 0x0041e80000100a00 */
[----:B0-----:R-:W2:Y:S04]  /*5d1f0*/  LDL.LU.64 R10, [R1+0x1b0] ;  /* 0x0001b000010a7983 */ /* 0x001ea80000300a00 */
[----:B------:R-:W2:Y:S04]  /*5d200*/  LDL.LU.64 R28, [R1+0x178] ;  /* 0x00017800011c7983 */ /* 0x000ea80000300a00 */
[----:B--2---:R0:W-:Y:S04]  /*5d210*/  STL.64 [R1+0x2b10], R28 ;  /* 0x002b101c01007387 */ /* 0x0041e80000100a00 */
[----:B0-----:R-:W2:Y:S04]  /*5d220*/  LDL.LU.64 R28, [R1+0x180] ;  /* 0x00018000011c7983 */ /* 0x001ea80000300a00 */
[----:B--2---:R0:W-:Y:S04]  /*5d230*/  STL.64 [R1+0x2b18], R28 ;  /* 0x002b181c01007387 */ /* 0x0041e80000100a00 */
[----:B0-----:R-:W2:Y:S04]  /*5d240*/  LDL.LU.64 R28, [R1+0x188] ;  /* 0x00018800011c7983 */ /* 0x001ea80000300a00 */
[----:B------:R-:W-:Y:S04]  /*5d250*/  STG.E.U16 desc[UR10][R20.64], R16 ;  /* 0x0000001014007986 */ /* 0x000fe8000c10150a */
[----:B--2---:R0:W-:Y:S04]  /*5d260*/  STL.64 [R1+0x2b20], R28 ;  /* 0x002b201c01007387 */ /* 0x0041e80000100a00 */
[----:B0-----:R-:W2:Y:S04]  /*5d270*/  LDL.LU.64 R28, [R1+0x190] ;  /* 0x00019000011c7983 */ /* 0x001ea80000300a00 */
[----:B------:R-:W2:Y:S04]  /*5d280*/  LDL.LU.64 R2, [R1+0x170] ;  /* 0x0001700001027983 */ /* 0x000ea80000300a00 */
[----:B------:R-:W3:Y:S04]  /*5d290*/  LDL.LU.64 R20, [R1+0x2b70] ;  /* 0x002b700001147983 */ /* 0x000ee80000300a00 */
[----:B------:R0:W-:Y:S04]  /*5d2a0*/  STG.E.U16 desc[UR10][R26.64], R4 ;  /* 0x000000041a007986 */ /* 0x0001e8000c10150a */
[----:B0-----:R-:W2:Y:S04]  /*5d2b0*/  LDL.LU.64 R26, [R1+0x168] ;  /* 0x00016800011a7983 */ /* 0x001ea80000300a00 */
[----:B---3--:R0:W-:Y:S04]  /*5d2c0*/  STG.E.U16 desc[UR10][R8.64], R20 ;  /* 0x0000001408007986 */ /* 0x0081e8000c10150a */
[----:B0-----:R-:W3:Y:S04]  /*5d2d0*/  LDL.LU.64 R8, [R1+0x2b68] ;  /* 0x002b680001087983 */ /* 0x001ee80000300a00 */
[----:B---3--:R0:W-:Y:S04]  /*5d2e0*/  STG.E.U16 desc[UR10][R24.64], R8 ;  /* 0x0000000818007986 */ /* 0x0081e8000c10150a */
[----:B0-----:R-:W3:Y:S01]  /*5d2f0*/  LDL.LU.64 R24, [R1+0x2b60] ;  /* 0x002b600001187983 */ /* 0x001ee20000300a00 */
[----:B------:R-:W-:-:S03]  /*5d300*/  PRMT R0, R23, 0x7632, R0 ;  /* 0x0000763217007816 */ /* 0x000fc60000000000 */
[----:B------:R-:W2:Y:S04]  /*5d310*/  LDL.LU.64 R22, [R1+0x160] ;  /* 0x0001600001167983 */ /* 0x000ea80000300a00 */
[----:B---3--:R0:W-:Y:S04]  /*5d320*/  STG.E.U16 desc[UR10][R18.64], R24 ;  /* 0x0000001812007986 */ /* 0x0081e8000c10150a */
[----:B0-----:R-:W3:Y:S01]  /*5d330*/  LDL.LU.64 R18, [R1+0x2b58] ;  /* 0x002b580001127983 */ /* 0x001ee20000300a00 */
[----:B------:R-:W-:-:S03]  /*5d340*/  PRMT R12, R12, 0x7632, R12 ;  /* 0x000076320c0c7816 */ /* 0x000fc6000000000c */
[----:B---3--:R0:W-:Y:S04]  /*5d350*/  STG.E.U16 desc[UR10][R18.64], R0 ;  /* 0x0000000012007986 */ /* 0x0081e8000c10150a */
[----:B----4-:R1:W-:Y:S04]  /*5d360*/  STG.E.U16 desc[UR10][R14.64], R12 ;  /* 0x0000000c0e007986 */ /* 0x0103e8000c10150a */
[----:B0-----:R-:W3:Y:S01]  /*5d370*/  LDL.LU.64 R18, [R1+0x158] ;  /* 0x0001580001127983 */ /* 0x001ee20000300a00 */
[----:B------:R-:W-:-:S03]  /*5d380*/  PRMT R0, R5, 0x7632, R0 ;  /* 0x0000763205007816 */ /* 0x000fc60000000000 */
[----:B------:R-:W4:Y:S04]  /*5d390*/  LDL.LU R5, [R1+0x2b50] ;  /* 0x002b500001057983 */ /* 0x000f280000300800 */
[----:B-1----:R-:W2:Y:S01]  /*5d3a0*/  LDL.LU.64 R14, [R1+0x2b48] ;  /* 0x002b4800010e7983 */ /* 0x002ea20000300a00 */
[----:B------:R-:W-:Y:S02]  /*5d3b0*/  PRMT R16, R16, 0x7632, R16 ;  /* 0x0000763210107816 */ /* 0x000fe40000000010 */
[----:B------:R-:W-:Y:S01]  /*5d3c0*/  PRMT R4, R4, 0x7632, R4 ;  /* 0x0000763204047816 */ /* 0x000fe20000000004 */
[----:B--2---:R0:W-:Y:S04]  /*5d3d0*/  STG.E.U16 desc[UR10][R14.64], R0 ;  /* 0x000000000e007986 */ /* 0x0041e8000c10150a */
[----:B------:R1:W-:Y:S04]  /*5d3e0*/  STG.E.U16 desc[UR10][R6.64], R16 ;  /* 0x0000001006007986 */ /* 0x0003e8000c10150a */
[----:B------:R2:W-:Y:S04]  /*5d3f0*/  STG.E.U16 desc[UR10][R10.64], R4 ;  /* 0x000000040a007986 */ /* 0x0005e8000c10150a */
[----:B0-----:R-:W3:Y:S04]  /*5d400*/  LDL.LU.64 R14, [R1+0x150] ;  /* 0x00015000010e7983 */ /* 0x001ee80000300a00 */
[----:B-1----:R-:W3:Y:S04]  /*5d410*/  LDL.LU.64 R6, [R1+0x148] ;  /* 0x0001480001067983 */ /* 0x002ee80000300a00 */
[----:B--2---:R-:W2:Y:S01]  /*5d420*/  LDL.LU.64 R10, [R1+0x2b40] ;  /* 0x002b4000010a7983 */ /* 0x004ea20000300a00 */
[----:B------:R-:W-:-:S02]  /*5d430*/  PRMT R20, R20, 0x7632, R20 ;  /* 0x0000763214147816 */ /* 0x000fc40000000014 */
[----:B------:R-:W-:-:S03]  /*5d440*/  PRMT R8, R8, 0x7632, R8 ;  /* 0x0000763208087816 */ /* 0x000fc60000000008 */
[----:B--2---:R0:W-:Y:S04]  /*5d450*/  STG.E.U16 desc[UR10][R10.64], R20 ;  /* 0x000000140a007986 */ /* 0x0041e8000c10150a */
[----:B0-----:R-:W2:Y:S01]  /*5d460*/  LDL.LU.64 R10, [R1+0x2b38] ;  /* 0x002b3800010a7983 */ /* 0x001ea20000300a00 */
[----:B------:R-:W-:-:S03]  /*5d470*/  PRMT R24, R24, 0x7632, R24 ;  /* 0x0000763218187816 */ /* 0x000fc60000000018 */
[----:B--2---:R0:W-:Y:S04]  /*5d480*/  STG.E.U16 desc[UR10][R10.64], R8 ;  /* 0x000000080a007986 */ /* 0x0041e8000c10150a */
[----:B0-----:R-:W2:Y:S04]  /*5d490*/  LDL.LU.64 R10, [R1+0x2b30] ;  /* 0x002b3000010a7983 */ /* 0x001ea80000300a00 */
        /* <DEDUP_REMOVED lines=8> */
[----:B----4-:R-:W-:Y:S04]  /*5d520*/  STL.64 [R1+0x2b08], R4 ;  /* 0x002b080401007387 */ /* 0x010fe80000100a00 */
[----:B--2---:R-:W-:Y:S04]  /*5d530*/  STG.E.U16 desc[UR10][R28.64], R17 ;  /* 0x000000111c007986 */ /* 0x004fe8000c10150a */
[----:B------:R0:W-:Y:S04]  /*5d540*/  STG.E.U16 desc[UR10][R2.64], R5 ;  /* 0x0000000502007986 */ /* 0x0001e8000c10150a */
[----:B------:R-:W-:Y:S04]  /*5d550*/  STG.E.U16 desc[UR10][R26.64], R21 ;  /* 0x000000151a007986 */ /* 0x000fe8000c10150a */
[----:B------:R-:W-:Y:S04]  /*5d560*/  STG.E.U16 desc[UR10][R22.64], R9 ;  /* 0x0000000916007986 */ /* 0x000fe8000c10150a */
[----:B0-----:R-:W2:Y:S04]  /*5d570*/  LDL.LU.64 R4, [R1+0x140] ;  /* 0x0001400001047983 */ /* 0x001ea80000300a00 */
[----:B------:R0:W-:Y:S04]  /*5d580*/  STL [R1+0x2b00], R21 ;  /* 0x002b001501007387 */ /* 0x0001e80000100800 */
[----:B0-----:R-:W4:Y:S04]  /*5d590*/  LDL.LU.64 R20, [R1+0x138] ;  /* 0x0001380001147983 */ /* 0x001f280000300a00 */
[----:B------:R-:W4:Y:S04]  /*5d5a0*/  LDL.LU R12, [R1+0x18] ;  /* 0x00001800010c7983 */ /* 0x000f280000300800 */
[----:B------:R0:W-:Y:S04]  /*5d5b0*/  STL.64 [R1+0x2af8], R8 ;  /* 0x002af80801007387 */ /* 0x0001e80000100a00 */
[----:B0-----:R-:W4:Y:S04]  /*5d5c0*/  LDL.LU.64 R8, [R1+0x130] ;  /* 0x0001300001087983 */ /* 0x001f280000300a00 */
[----:B------:R-:W4:Y:S01]  /*5d5d0*/  LDL.LU.64 R2, [R1+0x120] ;  /* 0x0001200001027983 */ /* 0x000f220000300a00 */
[----:B------:R-:W-:-:S02]  /*5d5e0*/  PRMT R0, R10, 0x7632, R0 ;  /* 0x000076320a007816 */ /* 0x000fc40000000000 */
[----:B------:R-:W-:Y:S01]  /*5d5f0*/  PRMT R13, R13, 0x7632, R13 ;  /* 0x000076320d0d7816 */ /* 0x000fe2000000000d */
[----:B---3--:R-:W-:Y:S04]  /*5d600*/  STG.E.U16 desc[UR10][R18.64], R25 ;  /* 0x0000001912007986 */ /* 0x008fe8000c10150a */
[----:B------:R0:W-:Y:S04]  /*5d610*/  STG.E.U16 desc[UR10][R14.64], R0 ;  /* 0x000000000e007986 */ /* 0x0001e8000c10150a */
[----:B------:R-:W-:Y:S01]  /*5d620*/  STG.E.U16 desc[UR10][R6.64], R13 ;  /* 0x0000000d06007986 */ /* 0x000fe2000c10150a */
[----:B------:R-:W-:-:S02]  /*5d630*/  PRMT R17, R17, 0x7632, R17 ;  /* 0x0000763211117816 */ /* 0x000fc40000000011 */
[----:B0-----:R-:W-:-:S05]  /*5d640*/  PRMT R0, R11, 0x7632, R0 ;  /* 0x000076320b007816 */ /* 0x001fca0000000000 */
[----:B--2---:R-:W-:Y:S04]  /*5d650*/  STG.E.U16 desc[UR10][R4.64], R0 ;  /* 0x0000000004007986 */ /* 0x004fe8000c10150a */
[----:B----4-:R-:W-:Y:S04]  /*5d660*/  STG.E.U16 desc[UR10][R20.64], R17 ;  /* 0x0000001114007986 */ /* 0x010fe8000c10150a */
[----:B------:R0:W-:Y:S04]  /*5d670*/  STL.64 [R1+0x2af0], R2 ;  /* 0x002af00201007387 */ /* 0x0001e80000100a00 */
[----:B0-----:R-:W2:Y:S04]  /*5d680*/  LDL.LU.64 R2, [R1+0x128] ;  /* 0x0001280001027983 */ /* 0x001ea80000300a00 */
[----:B------:R-:W3:Y:S04]  /*5d690*/  LDL.LU.64 R18, [R1+0x118] ;  /* 0x0001180001127983 */ /* 0x000ee80000300a00 */
[----:B------:R-:W4:Y:S04]  /*5d6a0*/  LDL.LU.64 R14, [R1+0x110] ;  /* 0x00011000010e7983 */ /* 0x000f280000300a00 */
[----:B------:R-:W2:Y:S04]  /*5d6b0*/  LDL.LU.64 R6, [R1+0x100] ;  /* 0x0001000001067983 */ /* 0x000ea80000300a00 */
[----:B------:R-:W2:Y:S04]  /*5d6c0*/  LDL.LU.64 R28, [R1+0xf8] ;  /* 0x0000f800011c7983 */ /* 0x000ea80000300a00 */
[----:B------:R-:W2:Y:S04]  /*5d6d0*/  LDL.LU.64 R22, [R1+0xf0] ;  /* 0x0000f00001167983 */ /* 0x000ea80000300a00 */
[----:B------:R-:W2:Y:S04]  /*5d6e0*/  LDL.LU.64 R10, [R1+0xe8] ;  /* 0x0000e800010a7983 */ /* 0x000ea80000300a00 */
[----:B------:R-:W2:Y:S04]  /*5d6f0*/  LDL.LU.64 R26, [R1+0xe0] ;  /* 0x0000e000011a7983 */ /* 0x000ea80000300a00 */
[----:B------:R-:W2:Y:S04]  /*5d700*/  LDL.LU R13, [R1+0x8] ;  /* 0x00000800010d7983 */ /* 0x000ea80000300800 */
[----:B------:R-:W2:Y:S04]  /*5d710*/  LDL.LU.64 R4, [R1+0x2b08] ;  /* 0x002b080001047983 */ /* 0x000ea80000300a00 */
[----:B------:R-:W3:Y:S04]  /*5d720*/  LDL.LU R21, [R1+0x2b00] ;  /* 0x002b000001157983 */ /* 0x000ee80000300800 */
[----:B------:R-:W3:Y:S01]  /*5d730*/  LDL.LU.64 R16, [R1+0xd0] ;  /* 0x0000d00001107983 */ /* 0x000ee20000300a00 */
[----:B--2---:R-:W-:-:S05]  /*5d740*/  PRMT R5, R5, 0x7632, R5 ;  /* 0x0000763205057816 */ /* 0x004fca0000000005 */
[----:B------:R-:W-:Y:S04]  /*5d750*/  STG.E.U16 desc[UR10][R8.64], R5 ;  /* 0x0000000508007986 */ /* 0x000fe8000c10150a */
[----:B---3--:R0:W-:Y:S04]  /*5d760*/  STL.64 [R1+0x2ab8], R16 ;  /* 0x002ab81001007387 */ /* 0x0081e80000100a00 */
[----:B0-----:R-:W2:Y:S04]  /*5d770*/  LDL.LU.64 R16, [R1+0xd8] ;  /* 0x0000d80001107983 */ /* 0x001ea80000300a00 */
[----:B------:R-:W3:Y:S04]  /*5d780*/  LDL.LU.64 R8, [R1+0x2af8] ;  /* 0x002af80001087983 */ /* 0x000ee80000300a00 */
[----:B------:R0:W-:Y:S04]  /*5d790*/  STL.64 [R1+0x2a98], R4 ;  /* 0x002a980401007387 */ /* 0x0001e80000100a00 */
[----:B0-----:R-:W2:Y:S01]  /*5d7a0*/  LDL.LU.64 R4, [R1+0xb0] ;  /* 0x0000b00001047983 */ /* 0x001ea20000300a00 */
[----:B------:R-:W-:-:S03]  /*5d7b0*/  PRMT R21, R21, 0x7632, R21 ;  /* 0x0000763215157816 */ /* 0x000fc60000000015 */
[----:B--2---:R0:W-:Y:S04]  /*5d7c0*/  STL.64 [R1+0x2aa8], R4 ;  /* 0x002aa80401007387 */ /* 0x0041e80000100a00 */
[----:B0-----:R-:W2:Y:S04]  /*5d7d0*/  LDL.LU.64 R4, [R1+0xc0] ;  /* 0x0000c00001047983 */ /* 0x001ea80000300a00 */
[----:B------:R-:W-:Y:S04]  /*5d7e0*/  STG.E.U16 desc[UR10][R2.64], R21 ;  /* 0x0000001502007986 */ /* 0x000fe8000c10150a */
[----:B--2---:R0:W-:Y:S04]  /*5d7f0*/  STL.64 [R1+0x2ab0], R4 ;  /* 0x002ab00401007387 */ /* 0x0041e80000100a00 */
[----:B0-----:R-:W2:Y:S04]  /*5d800*/  LDL.LU.64 R4, [R1+0xc8] ;  /* 0x0000c80001047983 */ /* 0x001ea80000300a00 */
[----:B------:R-:W2:Y:S01]  /*5d810*/  LDL.LU.64 R2, [R1+0x2af0] ;  /* 0x002af00001027983 */ /* 0x000ea20000300a00 */
[----:B---3--:R-:W-:-:S02]  /*5d820*/  PRMT R9, R9, 0x7632, R9 ;  /* 0x0000763209097816 */ /* 0x008fc40000000009 */
[----:B------:R-:W-:Y:S01]  /*5d830*/  PRMT R25, R25, 0x7632, R25 ;  /* 0x0000763219197816 */ /* 0x000fe20000000019 */
[----:B------:R-:W3:Y:S04]  /*5d840*/  LDL.LU.64 R20, [R1+0x108] ;  /* 0x0001080001147983 */ /* 0x000ee80000300a00 */
[----:B--2---:R0:W-:Y:S04]  /*5d850*/  STG.E.U16 desc[UR10][R2.64], R9 ;  /* 0x0000000902007986 */ /* 0x0041e8000c10150a */
[----:B------:R1:W-:Y:S04]  /*5d860*/  STG.E.U16 desc[UR10][R18.64], R25 ;  /* 0x0000001912007986 */ /* 0x0003e8000c10150a */
[----:B----4-:R2:W-:Y:S04]  /*5d870*/  STG.E.U16 desc[UR10][R14.64], R12 ;  /* 0x0000000c0e007986 */ /* 0x0105e8000c10150a */
[----:B0-----:R-:W4:Y:S04]  /*5d880*/  LDL.LU.64 R2, [R1+0xa8] ;  /* 0x0000a80001027983 */ /* 0x001f280000300a00 */
[----:B-1----:R-:W3:Y:S04]  /*5d890*/  LDL.LU.64 R18, [R1+0x2ae8] ;  /* 0x002ae80001127983 */ /* 0x002ee80000300a00 */
[----:B------:R-:W3:Y:S04]  /*5d8a0*/  LDL.LU.64 R24, [R1+0xb8] ;  /* 0x0000b80001187983 */ /* 0x000ee80000300a00 */
[----:B--2---:R-:W3:Y:S04]  /*5d8b0*/  LDL.LU.64 R14, [R1+0x2ae0] ;  /* 0x002ae000010e7983 */ /* 0x004ee80000300a00 */
[----:B---3--:R0:W-:Y:S04]  /*5d8c0*/  STG.E.U16 desc[UR10][R20.64], R14 ;  /* 0x0000000e14007986 */ /* 0x0081e8000c10150a */
[----:B------:R1:W-:Y:S04]  /*5d8d0*/  STG.E.U16 desc[UR10][R6.64], R13 ;  /* 0x0000000d06007986 */ /* 0x0003e8000c10150a */
[----:B0-----:R-:W2:Y:S04]  /*5d8e0*/  LDL.LU.64 R20, [R1+0xa0] ;  /* 0x0000a00001147983 */ /* 0x001ea80000300a00 */
[----:B-1----:R-:W3:Y:S04]  /*5d8f0*/  LDL.LU.64 R6, [R1+0x2ad8] ;  /* 0x002ad80001067983 */ /* 0x002ee80000300a00 */
[----:B------:R0:W-:Y:S04]  /*5d900*/  STG.E.U16 desc[UR10][R28.64], R18 ;  /* 0x000000121c007986 */ /* 0x0001e8000c10150a */
[----:B0-----:R-:W2:Y:S04]  /*5d910*/  LDL.LU.64 R28, [R1+0x98] ;  /* 0x00009800011c7983 */ /* 0x001ea80000300a00 */
[----:B---3--:R0:W-:Y:S04]  /*5d920*/  STG.E.U16 desc[UR10][R22.64], R6 ;  /* 0x0000000616007986 */ /* 0x0081e8000c10150a */
[----:B0-----:R-:W3:Y:S04]  /*5d930*/  LDL.LU.64 R22, [R1+0x2ad0] ;  /* 0x002ad00001167983 */ /* 0x001ee80000300a00 */
[----:B---3--:R0:W-:Y:S04]  /*5d940*/  STG.E.U16 desc[UR10][R10.64], R22 ;  /* 0x000000160a007986 */ /* 0x0081e8000c10150a */
[----:B0-----:R-:W3:Y:S04]  /*5d950*/  LDL.LU.64 R10, [R1+0x2ac8] ;  /* 0x002ac800010a7983 */ /* 0x001ee80000300a00 */
[----:B---3--:R0:W-:Y:S04]  /*5d960*/  STG.E.U16 desc[UR10][R26.64], R10 ;  /* 0x0000000a1a007986 */ /* 0x0081e8000c10150a */
[----:B0-----:R-:W3:Y:S01]  /*5d970*/  LDL.LU.64 R26, [R1+0x2ac0] ;  /* 0x002ac000011a7983 */ /* 0x001ee20000300a00 */
[----:B------:R-:W-:-:S02]  /*5d980*/  PRMT R0, R12, 0x7632, R0 ;  /* 0x000076320c007816 */ /* 0x000fc40000000000 */
[----:B------:R-:W-:Y:S01]  /*5d990*/  PRMT R14, R14, 0x7632, R14 ;  /* 0x000076320e0e7816 */ /* 0x000fe2000000000e */
[----:B---3--:R0:W-:Y:S04]  /*5d9a0*/  STG.E.U16 desc[UR10][R16.64], R26 ;  /* 0x0000001a10007986 */ /* 0x0081e8000c10150a */
[----:B0-----:R-:W3:Y:S04]  /*5d9b0*/  LDL.LU.64 R16, [R1+0x2ab8] ;  /* 0x002ab80001107983 */ /* 0x001ee80000300a00 */
[----:B------:R-:W2:Y:S04]  /*5d9c0*/  LDL.LU R12, [R1+0x1c] ;  /* 0x00001c00010c7983 */ /* 0x000ea80000300800 */
[----:B---3--:R0:W-:Y:S04]  /*5d9d0*/  STG.E.U16 desc[UR10][R16.64], R0 ;  /* 0x0000000010007986 */ /* 0x0081e8000c10150a */
[----:B------:R1:W-:Y:S04]  /*5d9e0*/  STG.E.U16 desc[UR10][R4.64], R14 ;  /* 0x0000000e04007986 */ /* 0x0003e8000c10150a */
[----:B0-----:R-:W3:Y:S04]  /*5d9f0*/  LDL.LU.64 R16, [R1+0x90] ;  /* 0x0000900001107983 */ /* 0x001ee80000300a00 */
[----:B-1----:R-:W2:Y:S01]  /*5da00*/  LDL.LU.64 R4, [R1+0x2ab0] ;  /* 0x002ab00001047983 */ /* 0x002ea20000300a00 */
[----:B------:R-:W-:-:S02]  /*5da10*/  PRMT R0, R13, 0x7632, R0 ;  /* 0x000076320d007816 */ /* 0x000fc40000000000 */
[----:B------:R-:W-:-:S03]  /*5da20*/  PRMT R18, R18, 0x7632, R18 ;  /* 0x0000763212127816 */ /* 0x000fc60000000012 */
[----:B--2---:R0:W-:Y:S04]  /*5da30*/  STG.E.U16 desc[UR10][R4.64], R0 ;  /* 0x0000000004007986 */ /* 0x0041e8000c10150a */
[----:B0-----:R-:W2:Y:S01]  /*5da40*/  LDL.LU.64 R4, [R1+0x2aa8] ;  /* 0x002aa80001047983 */ /* 0x001ea20000300a00 */
[----:B------:R-:W-:Y:S02]  /*5da50*/  PRMT R6, R6, 0x7632, R6 ;  /* 0x0000763206067816 */ /* 0x000fe40000000006 */
[----:B------:R-:W-:Y:S01]  /*5da60*/  PRMT R22, R22, 0x7632, R22 ;  /* 0x0000763216167816 */ /* 0x000fe20000000016 */
[----:B------:R-:W-:Y:S01]  /*5da70*/  STG.E.U16 desc[UR10][R24.64], R18 ;  /* 0x0000001218007986 */ /* 0x000fe2000c10150a */
[----:B------:R-:W-:-:S03]  /*5da80*/  PRMT R10, R10, 0x7632, R10 ;  /* 0x000076320a0a7816 */ /* 0x000fc6000000000a */
[----:B------:R-:W-:Y:S01]  /*5da90*/  STL.64 [R1+0x2aa0], R6 ;  /* 0x002aa00601007387 */ /* 0x000fe20000100a00 */
[----:B------:R-:W-:-:S03]  /*5daa0*/  PRMT R26, R26, 0x7632, R26 ;  /* 0x000076321a1a7816 */ /* 0x000fc6000000001a */
[----:B--2---:R0:W-:Y:S04]  /*5dab0*/  STG.E.U16 desc[UR10][R4.64], R6 ;  /* 0x0000000604007986 */ /* 0x0041e8000c10150a */
[----:B----4-:R-:W-:Y:S04]  /*5dac0*/  STG.E.U16 desc[UR10][R2.64], R22 ;  /* 0x0000001602007986 */ /* 0x010fe8000c10150a */
[----:B0-----:R-:W2:Y:S04]  /*5dad0*/  LDL.LU.64 R6, [R1+0x88] ;  /* 0x0000880001067983 */ /* 0x001ea80000300a00 */
[----:B------:R-:W4:Y:S04]  /*5dae0*/  LDL.LU.64 R4, [R1+0x80] ;  /* 0x0000800001047983 */ /* 0x000f280000300a00 */
[----:B------:R-:W4:Y:S04]  /*5daf0*/  LDL.LU R18, [R1+0xc] ;  /* 0x00000c0001127983 */ /* 0x000f280000300800 */
[----:B------:R0:W-:Y:S04]  /*5db00*/  STL [R1+0x2a90], R23 ;  /* 0x002a901701007387 */ /* 0x0001e80000100800 */
[----:B------:R-:W-:Y:S04]  /*5db10*/  STG.E.U16 desc[UR10][R20.64], R10 ;  /* 0x0000000a14007986 */ /* 0x000fe8000c10150a */
[----:B0-----:R-:W2:Y:S04]  /*5db20*/  LDL.LU.64 R22, [R1+0x78] ;  /* 0x0000780001167983 */ /* 0x001ea80000300a00 */
[----:B------:R-:W2:Y:S04]  /*5db30*/  LDL.LU.64 R2, [R1+0x70] ;  /* 0x0000700001027983 */ /* 0x000ea80000300a00 */
[----:B------:R0:W-:Y:S04]  /*5db40*/  STL [R1+0x2a84], R11 ;  /* 0x002a840b01007387 */ /* 0x0001e80000100800 */
[----:B------:R-:W-:Y:S04]  /*5db50*/  STG.E.U16 desc[UR10][R28.64], R26 ;  /* 0x0000001a1c007986 */ /* 0x000fe8000c10150a */
[----:B0-----:R-:W2:Y:S04]  /*5db60*/  LDL.LU.64 R10, [R1+0x68] ;  /* 0x00006800010a7983 */ /* 0x001ea80000300a00 */
[----:B------:R0:W-:Y:S04]  /*5db70*/  STL [R1+0x2a80], R27 ;  /* 0x002a801b01007387 */ /* 0x0001e80000100800 */
[----:B0-----:R-:W2:Y:S04]  /*5db80*/  LDL.LU.64 R26, [R1+0x60] ;  /* 0x00006000011a7983 */ /* 0x001ea80000300a00 */
[----:B------:R-:W2:Y:S04]  /*5db90*/  LDL.LU.64 R28, [R1+0x48] ;  /* 0x00004800011c7983 */ /* 0x000ea80000300a00 */
[----:B--2---:R0:W-:Y:S04]  /*5dba0*/  STL.64 [R1+0x2a70], R28 ;  /* 0x002a701c01007387 */ /* 0x0041e80000100a00 */
[----:B0-----:R-:W2:Y:S01]  /*5dbb0*/  LDL.LU.64 R28, [R1+0x50] ;  /* 0x00005000011c7983 */ /* 0x001ea20000300a00 */
[----:B------:R-:W-:-:S03]  /*5dbc0*/  PRMT R9, R12, 0x7632, R9 ;  /* 0x000076320c097816 */ /* 0x000fc60000000009 */
[----:B---3--:R-:W-:Y:S01]  /*5dbd0*/  STG.E.U16 desc[UR10][R16.64], R12 ;  /* 0x0000000c10007986 */ /* 0x008fe2000c10150a */
[----:B------:R-:W-:-:S03]  /*5dbe0*/  PRMT R8, R15, 0x7632, R8 ;  /* 0x000076320f087816 */ /* 0x000fc60000000008 */
[----:B------:R-:W-:Y:S04]  /*5dbf0*/  STG.E.U16 desc[UR10][R6.64], R15 ;  /* 0x0000000f06007986 */ /* 0x000fe8000c10150a */
[----:B----4-:R-:W-:Y:S04]  /*5dc00*/  STG.E.U16 desc[UR10][R4.64], R18 ;  /* 0x0000001204007986 */ /* 0x010fe8000c10150a */
[----:B------:R-:W-:Y:S04]  /*5dc10*/  STG.E.U16 desc[UR10][R22.64], R19 ;  /* 0x0000001316007986 */ /* 0x000fe8000c10150a */
[----:B--2---:R0:W-:Y:S04]  /*5dc20*/  STL.64 [R1+0x2a78], R28 ;  /* 0x002a781c01007387 */ /* 0x0041e80000100a00 */
[----:B0-----:R-:W2:Y:S04]  /*5dc30*/  LDL.LU.64 R28, [R1+0x58] ;  /* 0x00005800011c7983 */ /* 0x001ea80000300a00 */
[----:B------:R-:W3:Y:S04]  /*5dc40*/  LDL.LU R25, [R1+0x258] ;  /* 0x0002580001197983 */ /* 0x000ee80000300800 */
[----:B------:R-:W4:Y:S04]  /*5dc50*/  LDL.LU R20, [R1+0x254] ;  /* 0x0002540001147983 */ /* 0x000f280000300800 */
[----:B------:R-:W2:Y:S04]  /*5dc60*/  LDL.LU R16, [R1+0x24c] ;  /* 0x00024c0001107983 */ /* 0x000ea80000300800 */
[----:B------:R-:W2:Y:S04]  /*5dc70*/  LDL.LU R12, [R1+0x248] ;  /* 0x00024800010c7983 */ /* 0x000ea80000300800 */
[----:B------:R-:W2:Y:S04]  /*5dc80*/  LDL.LU.64 R6, [R1+0x2aa0] ;  /* 0x002aa00001067983 */ /* 0x000ea80000300a00 */
[----:B------:R-:W3:Y:S04]  /*5dc90*/  LDL.LU.64 R14, [R1+0x20] ;  /* 0x00002000010e7983 */ /* 0x000ee80000300a00 */
[----:B------:R-:W3:Y:S04]  /*5dca0*/  LDL.LU R21, [R1+0x460] ;  /* 0x0004600001157983 */ /* 0x000ee80000300800 */
[----:B------:R-:W3:Y:S04]  /*5dcb0*/  LDL.LU R17, [R1+0x45c] ;  /* 0x00045c0001117983 */ /* 0x000ee80000300800 */
[----:B------:R-:W3:Y:S04]  /*5dcc0*/  LDL.LU R13, [R1+0x434] ;  /* 0x00043400010d7983 */ /* 0x000ee80000300800 */
[----:B------:R-:W3:Y:S04]  /*5dcd0*/  LDL.LU R24, [R1+0x430] ;  /* 0x0004300001187983 */ /* 0x000ee80000300800 */
[----:B------:R-:W3:Y:S04]  /*5dce0*/  LDL.LU.64 R4, [R1+0x2a98] ;  /* 0x002a980001047983 */ /* 0x000ee80000300a00 */
[----:B------:R-:W4:Y:S01]  /*5dcf0*/  LDL.LU R23, [R1+0x2a90] ;  /* 0x002a900001177983 */ /* 0x000f220000300800 */
[----:B--2---:R-:W-:-:S03]  /*5dd00*/  PRMT R6, R18, 0x7632, R6 ;  /* 0x0000763212067816 */ /* 0x004fc60000000006 */
[----:B------:R0:W-:Y:S01]  /*5dd10*/  STG.E.U16 desc[UR10][R2.64], R7 ;  /* 0x0000000702007986 */ /* 0x0001e2000c10150a */
[----:B---3--:R-:W-:-:S03]  /*5dd20*/  PRMT R5, R19, 0x7632, R5 ;  /* 0x0000763213057816 */ /* 0x008fc60000000005 */
[----:B------:R-:W2:Y:S04]  /*5dd30*/  LDL.LU.64 R18, [R1+0x28] ;  /* 0x0000280001127983 */ /* 0x000ea80000300a00 */
[----:B0-----:R-:W3:Y:S04]  /*5dd40*/  LDL.LU.64 R2, [R1+0x2a88] ;  /* 0x002a880001027983 */ /* 0x001ee80000300a00 */
[----:B----4-:R0:W-:Y:S04]  /*5dd50*/  STG.E.U16 desc[UR10][R10.64], R23 ;  /* 0x000000170a007986 */ /* 0x0101e8000c10150a */
[----:B0-----:R-:W4:Y:S01]  /*5dd60*/  LDL.LU R11, [R1+0x2a84] ;  /* 0x002a8400010b7983 */ /* 0x001f220000300800 */
[----:B---3--:R-:W-:-:S03]  /*5dd70*/  PRMT R3, R23, 0x7632, R3 ;  /* 0x0000763217037816 */ /* 0x008fc60000000003 */
[----:B------:R-:W3:Y:S04]  /*5dd80*/  LDL.LU.64 R22, [R1+0x30] ;  /* 0x0000300001167983 */ /* 0x000ee80000300a00 */
[----:B----4-:R0:W-:Y:S04]  /*5dd90*/  STG.E.U16 desc[UR10][R26.64], R11 ;  /* 0x0000000b1a007986 */ /* 0x0101e8000c10150a */
[----:B0-----:R-:W4:Y:S01]  /*5dda0*/  LDL.LU R27, [R1+0x2a80] ;  /* 0x002a8000011b7983 */ /* 0x001f220000300800 */
[----:B------:R-:W-:-:S03]  /*5ddb0*/  PRMT R0, R11, 0x7632, R0 ;  /* 0x000076320b007816 */ /* 0x000fc60000000000 */
[----:B------:R-:W2:Y:S04]  /*5ddc0*/  LDL.LU.64 R10, [R1+0x38] ;  /* 0x00003800010a7983 */ /* 0x000ea80000300a00 */
[----:B----4-:R0:W-:Y:S04]  /*5ddd0*/  STG.E.U16 desc[UR10][R28.64], R27 ;  /* 0x0000001b1c007986 */ /* 0x0101e8000c10150a */
[----:B0-----:R-:W4:Y:S01]  /*5dde0*/  LDL.LU.64 R28, [R1+0x2a78] ;  /* 0x002a7800011c7983 */ /* 0x001f220000300a00 */
[----:B------:R-:W-:-:S03]  /*5ddf0*/  PRMT R2, R27, 0x7632, R2 ;  /* 0x000076321b027816 */ /* 0x000fc60000000002 */
[----:B------:R-:W2:Y:S04]  /*5de00*/  LDL.LU.64 R26, [R1+0x40] ;  /* 0x00004000011a7983 */ /* 0x000ea80000300a00 */
[----:B----4-:R0:W-:Y:S04]  /*5de10*/  STG.E.U16 desc[UR10][R28.64], R9 ;  /* 0x000000091c007986 */ /* 0x0101e8000c10150a */
[----:B0-----:R-:W4:Y:S01]  /*5de20*/  LDL.LU.64 R28, [R1+0x2a70] ;  /* 0x002a7000011c7983 */ /* 0x001f220000300a00 */
[----:B------:R-:W-:Y:S02]  /*5de30*/  PRMT R4, R7, 0x7632, R4 ;  /* 0x0000763207047816 */ /* 0x000fe40000000004 */
[----:B------:R-:W-:-:S02]  /*5de40*/  FSEL R7, R16, -INF , P5 ;  /* 0xff80000010077808 */ /* 0x000fc40002800000 */
[----:B------:R-:W0:Y:S01]  /*5de50*/  S2R R16, SR_TID.X ;  /* 0x0000000000107919 */ /* 0x000e220000002100 */
[----:B----4-:R1:W-:Y:S04]  /*5de60*/  STG.E.U16 desc[UR10][R28.64], R8 ;  /* 0x000000081c007986 */ /* 0x0103e8000c10150a */
[----:B-1----:R-:W4:Y:S01]  /*5de70*/  LDL.LU.64 R28, [R1+0x2a68] ;  /* 0x002a6800011c7983 */ /* 0x002f220000300a00 */
[----:B------:R-:W-:Y:S01]  /*5de80*/  FSEL R12, R12, -INF , P3 ;  /* 0xff8000000c0c7808 */ /* 0x000fe20001800000 */
[----:B------:R-:W1:Y:S02]  /*5de90*/  LDC.64 R8, c[0x0][0x3a0] ;  /* 0x0000e800ff087b82 */ /* 0x000e640000000a00 */
[----:B--2---:R-:W-:Y:S04]  /*5dea0*/  STG.E.U16 desc[UR10][R26.64], R6 ;  /* 0x000000061a007986 */ /* 0x004fe8000c10150a */
[----:B------:R2:W-:Y:S02]  /*5deb0*/  STG.E.U16 desc[UR10][R10.64], R5 ;  /* 0x000000050a007986 */ /* 0x0005e4000c10150a */
[----:B--2---:R-:W-:-:S02]  /*5dec0*/  FSEL R10, R20, -INF , P4 ;  /* 0xff800000140a7808 */ /* 0x004fc40002000000 */
[----:B------:R-:W2:Y:S01]  /*5ded0*/  S2R R20, SR_CTAID.X ;  /* 0x0000000000147919 */ /* 0x000ea20000002500 */
[----:B---3--:R3:W-:Y:S04]  /*5dee0*/  STG.E.U16 desc[UR10][R22.64], R4 ;  /* 0x0000000416007986 */ /* 0x0087e8000c10150a */
[----:B------:R0:W-:Y:S04]  /*5def0*/  STG.E.U16 desc[UR10][R18.64], R3 ;  /* 0x0000000312007986 */ /* 0x0001e8000c10150a */
[----:B------:R0:W-:Y:S01]  /*5df00*/  STG.E.U16 desc[UR10][R14.64], R0 ;  /* 0x000000000e007986 */ /* 0x0001e2000c10150a */
[----:B------:R-:W-:Y:S01]  /*5df10*/  FSEL R11, R25, -INF , P2 ;  /* 0xff800000190b7808 */ /* 0x000fe20001000000 */
[----:B------:R-:W-:Y:S01]  /*5df20*/  FFMA R6, R7, 0.69314718246459960938, R13 ;  /* 0x3f31721807067823 */ /* 0x000fe2000000000d */
[----:B------:R-:W-:Y:S01]  /*5df30*/  FFMA R5, R10, 0.69314718246459960938, R17 ;  /* 0x3f3172180a057823 */ /* 0x000fe20000000011 */
[----:B------:R-:W-:-:S02]  /*5df40*/  FFMA R7, R12, 0.69314718246459960938, R24 ;  /* 0x3f3172180c077823 */ /* 0x000fc40000000018 */
[----:B---3--:R-:W-:Y:S01]  /*5df50*/  FFMA R4, R11, 0.69314718246459960938, R21 ;  /* 0x3f3172180b047823 */ /* 0x008fe20000000015 */
[----:B--2---:R-:W-:-:S04]  /*5df60*/  SHF.L.U32 R20, R20, 0x5, RZ ;  /* 0x0000000514147819 */ /* 0x004fc800000006ff */
[----:B0-----:R-:W-:Y:S02]  /*5df70*/  LOP3.LUT R20, R20, 0x1f, R16, 0xf8, !PT ;  /* 0x0000001f14147812 */ /* 0x001fe400078ef810 */
[----:B------:R-:W-:-:S04]  /*5df80*/  LOP3.LUT R16, R16, 0x1c, RZ, 0xc0, !PT ;  /* 0x0000001c10107812 */ /* 0x000fc800078ec0ff */
[----:B------:R-:W-:Y:S01]  /*5df90*/  SHF.L.U32 R16, R16, 0x2, RZ ;  /* 0x0000000210107819 */ /* 0x000fe200000006ff */
[----:B------:R-:W-:Y:S01]  /*5dfa0*/  UIMAD UR4, UR7, UR4, URZ ;  /* 0x00000004070472a4 */ /* 0x000fe2000f8e02ff */
[----:B------:R-:W-:-:S03]  /*5dfb0*/  SHF.L.U32 R3, R20, 0x2, RZ ;  /* 0x0000000214037819 */ /* 0x000fc600000006ff */
[----:B------:R-:W-:Y:S01]  /*5dfc0*/  USHF.L.U32 UR7, UR4, 0x2, URZ ;  /* 0x0000000204077899 */ /* 0x000fe200080006ff */
[----:B------:R-:W-:Y:S01]  /*5dfd0*/  IMAD.HI R0, R20, 0x4, RZ ;  /* 0x0000000414007827 */ /* 0x000fe200078e02ff */
[----:B------:R-:W-:-:S04]  /*5dfe0*/  UIMAD.WIDE UR4, UR4, 0x4, URZ ;  /* 0x00000004040478a5 */ /* 0x000fc8000f8e02ff */
[----:B-1----:R-:W-:-:S04]  /*5dff0*/  IADD3 R8, P1, P2, R3, UR7, R8 ;  /* 0x0000000703087c10 */ /* 0x002fc8000fa3e008 */
[----:B------:R-:W-:Y:S01]  /*5e000*/  IADD3.X R9, PT, PT, R0, UR5, R9, P1, P2 ;  /* 0x0000000500097c10 */ /* 0x000fe20008fe4409 */
[----:B----4-:R0:W-:Y:S01]  /*5e010*/  STG.E.U16 desc[UR10][R28.64], R2 ;  /* 0x000000021c007986 */ /* 0x0101e2000c10150a */
[----:B------:R-:W-:Y:S06]  /*5e020*/  BAR.SYNC.DEFER_BLOCKING 0x0 ;  /* 0x0000000000007b1d */ /* 0x000fec0000010000 */
[----:B------:R0:W-:Y:S02]  /*5e030*/  STS.128 [R16+UR6], R4 ;  /* 0x0000000410007988 */ /* 0x0001e40008000c06 */
[----:B------:R-:W-:Y:S06]  /*5e040*/  BAR.SYNC.DEFER_BLOCKING 0x0 ;  /* 0x0000000000007b1d */ /* 0x000fec0000010000 */
[----:B------:R-:W-:Y:S05]  /*5e050*/  @P0 EXIT ;  /* 0x000000000000094d */ /* 0x000fea0003800000 */
[----:B0-----:R-:W2:Y:S04]  /*5e060*/  LDL.LU R16, [R1+0x278] ;  /* 0x0002780001107983 */ /* 0x001ea80000300800 */
[----:B--2---:R-:W0:Y:S04]  /*5e070*/  LDS R3, [R16] ;  /* 0x0000000010037984 */ /* 0x004e280000000800 */
[----:B0-----:R-:W-:Y:S01]  /*5e080*/  STG.E desc[UR10][R8.64], R3 ;  /* 0x0000000308007986 */ /* 0x001fe2000c10190a */
[----:B------:R-:W-:Y:S05]  /*5e090*/  EXIT ;  /* 0x000000000000794d */ /* 0x000fea0003800000 */
.L_x_2:
[----:B------:R-:W-:-:S00]  /*5e0a0*/  BRA `(.L_x_2) ;  /* 0xfffffffc00fc7947 */ /* 0x000fc0000383ffff */
[----:B------:R-:W-:-:S00]  /*5e0b0*/  NOP ;  /* 0x0000000000007918 */ /* 0x000fc00000000000 */
        /* <DEDUP_REMOVED lines=12> */
.L_x_3:


//--------------------- .nv.global.init           --------------------------
	.section	.nv.global.init,"aw",@progbits
.nv.global.init:
	.type		_$_str,@object
	.size		_$_str,(.L_0 - _$_str)
_$_str:
        /*0000*/ 	.byte	0x5f, 0x5f, 0x43, 0x55, 0x44, 0x41, 0x5f, 0x46, 0x54, 0x5a, 0x00
.L_0:


//--------------------- .nv.shared.attn_fwd       --------------------------
	.section	.nv.shared.attn_fwd,"aw",@nobits
	.sectionflags	@""
	.align	16
	.zero		1024


//--------------------- .nv.shared.reserved.0     --------------------------
	.section	.nv.shared.reserved.0,"aw",@nobits
	.weak		__nv_reservedSMEM_offset_0_alias
	.size		__nv_reservedSMEM_offset_0_alias, 0, 64
	.other		__nv_reservedSMEM_offset_0_alias,@"STO_CUDA_RESERVED_SHARED STV_DEFAULT"
__nv_reservedSMEM_offset_0_alias:
	.zero		0
	.zero		64


//--------------------- .nv.constant0.attn_fwd    --------------------------
	.section	.nv.constant0.attn_fwd,"a",@progbits
	.sectionflags	@""
	.align	4
.nv.constant0.attn_fwd:
	.zero		1032


//--------------------- SYMBOLS --------------------------

	.type		.nv.reservedSmem.offset0,@object
	.size		.nv.reservedSmem.offset0,0x4
	.type		.nv.reservedSmem.cap,@object
	.size		.nv.reservedSmem.cap,0x4
